//
// Generated by NVIDIA NVVM Compiler
//
// Compiler Build ID: CL-36424714
// Cuda compilation tools, release 13.0, V13.0.88
// Based on NVVM 20.0.0
//

.version 9.0
.target sm_100
.address_size 64

	// .globl	_ZN3cub18CUB_300001_SM_10006detail11EmptyKernelIvEEvv
.global .align 1 .b8 _ZN34_INTERNAL_47aef429_4_k_cu_552d12b04cuda3std3__45__cpo5beginE[1];
.global .align 1 .b8 _ZN34_INTERNAL_47aef429_4_k_cu_552d12b04cuda3std3__45__cpo3endE[1];
.global .align 1 .b8 _ZN34_INTERNAL_47aef429_4_k_cu_552d12b04cuda3std3__45__cpo6cbeginE[1];
.global .align 1 .b8 _ZN34_INTERNAL_47aef429_4_k_cu_552d12b04cuda3std3__45__cpo4cendE[1];
.global .align 1 .b8 _ZN34_INTERNAL_47aef429_4_k_cu_552d12b04cuda3std3__45__cpo6rbeginE[1];
.global .align 1 .b8 _ZN34_INTERNAL_47aef429_4_k_cu_552d12b04cuda3std3__45__cpo4rendE[1];
.global .align 1 .b8 _ZN34_INTERNAL_47aef429_4_k_cu_552d12b04cuda3std3__45__cpo7crbeginE[1];
.global .align 1 .b8 _ZN34_INTERNAL_47aef429_4_k_cu_552d12b04cuda3std3__45__cpo5crendE[1];
.global .align 1 .b8 _ZN34_INTERNAL_47aef429_4_k_cu_552d12b04cuda3std3__436_GLOBAL__N__47aef429_4_k_cu_552d12b06ignoreE[1];
.global .align 1 .b8 _ZN34_INTERNAL_47aef429_4_k_cu_552d12b04cuda3std3__419piecewise_constructE[1];
.global .align 1 .b8 _ZN34_INTERNAL_47aef429_4_k_cu_552d12b04cuda3std3__48in_placeE[1];
.global .align 1 .b8 _ZN34_INTERNAL_47aef429_4_k_cu_552d12b04cuda3std3__420unreachable_sentinelE[1];
.global .align 1 .b8 _ZN34_INTERNAL_47aef429_4_k_cu_552d12b04cuda3std3__47nulloptE[1];
.global .align 1 .b8 _ZN34_INTERNAL_47aef429_4_k_cu_552d12b04cuda3std3__48unexpectE[1];
.global .align 1 .b8 _ZN34_INTERNAL_47aef429_4_k_cu_552d12b04cuda3std6ranges3__45__cpo4swapE[1];
.global .align 1 .b8 _ZN34_INTERNAL_47aef429_4_k_cu_552d12b04cuda3std6ranges3__45__cpo9iter_moveE[1];
.global .align 1 .b8 _ZN34_INTERNAL_47aef429_4_k_cu_552d12b04cuda3std6ranges3__45__cpo5beginE[1];
.global .align 1 .b8 _ZN34_INTERNAL_47aef429_4_k_cu_552d12b04cuda3std6ranges3__45__cpo3endE[1];
.global .align 1 .b8 _ZN34_INTERNAL_47aef429_4_k_cu_552d12b04cuda3std6ranges3__45__cpo6cbeginE[1];
.global .align 1 .b8 _ZN34_INTERNAL_47aef429_4_k_cu_552d12b04cuda3std6ranges3__45__cpo4cendE[1];
.global .align 1 .b8 _ZN34_INTERNAL_47aef429_4_k_cu_552d12b04cuda3std6ranges3__45__cpo7advanceE[1];
.global .align 1 .b8 _ZN34_INTERNAL_47aef429_4_k_cu_552d12b04cuda3std6ranges3__45__cpo9iter_swapE[1];
.global .align 1 .b8 _ZN34_INTERNAL_47aef429_4_k_cu_552d12b04cuda3std6ranges3__45__cpo4nextE[1];
.global .align 1 .b8 _ZN34_INTERNAL_47aef429_4_k_cu_552d12b04cuda3std6ranges3__45__cpo4prevE[1];
.global .align 1 .b8 _ZN34_INTERNAL_47aef429_4_k_cu_552d12b04cuda3std6ranges3__45__cpo4dataE[1];
.global .align 1 .b8 _ZN34_INTERNAL_47aef429_4_k_cu_552d12b04cuda3std6ranges3__45__cpo5cdataE[1];
.global .align 1 .b8 _ZN34_INTERNAL_47aef429_4_k_cu_552d12b04cuda3std6ranges3__45__cpo4sizeE[1];
.global .align 1 .b8 _ZN34_INTERNAL_47aef429_4_k_cu_552d12b04cuda3std6ranges3__45__cpo5ssizeE[1];
.global .align 1 .b8 _ZN34_INTERNAL_47aef429_4_k_cu_552d12b04cuda3std6ranges3__45__cpo8distanceE[1];
.global .align 1 .b8 _ZN34_INTERNAL_47aef429_4_k_cu_552d12b06thrust24THRUST_300001_SM_1000_NS8cuda_cub3parE[1];
.global .align 1 .b8 _ZN34_INTERNAL_47aef429_4_k_cu_552d12b06thrust24THRUST_300001_SM_1000_NS8cuda_cub10par_nosyncE[1];
.global .align 1 .b8 _ZN34_INTERNAL_47aef429_4_k_cu_552d12b06thrust24THRUST_300001_SM_1000_NS6system6detail10sequential3seqE[1];
.global .align 1 .b8 _ZN34_INTERNAL_47aef429_4_k_cu_552d12b06thrust24THRUST_300001_SM_1000_NS12placeholders2_1E[1];
.global .align 1 .b8 _ZN34_INTERNAL_47aef429_4_k_cu_552d12b06thrust24THRUST_300001_SM_1000_NS12placeholders2_2E[1];
.global .align 1 .b8 _ZN34_INTERNAL_47aef429_4_k_cu_552d12b06thrust24THRUST_300001_SM_1000_NS12placeholders2_3E[1];
.global .align 1 .b8 _ZN34_INTERNAL_47aef429_4_k_cu_552d12b06thrust24THRUST_300001_SM_1000_NS12placeholders2_4E[1];
.global .align 1 .b8 _ZN34_INTERNAL_47aef429_4_k_cu_552d12b06thrust24THRUST_300001_SM_1000_NS12placeholders2_5E[1];
.global .align 1 .b8 _ZN34_INTERNAL_47aef429_4_k_cu_552d12b06thrust24THRUST_300001_SM_1000_NS12placeholders2_6E[1];
.global .align 1 .b8 _ZN34_INTERNAL_47aef429_4_k_cu_552d12b06thrust24THRUST_300001_SM_1000_NS12placeholders2_7E[1];
.global .align 1 .b8 _ZN34_INTERNAL_47aef429_4_k_cu_552d12b06thrust24THRUST_300001_SM_1000_NS12placeholders2_8E[1];
.global .align 1 .b8 _ZN34_INTERNAL_47aef429_4_k_cu_552d12b06thrust24THRUST_300001_SM_1000_NS12placeholders2_9E[1];
.global .align 1 .b8 _ZN34_INTERNAL_47aef429_4_k_cu_552d12b06thrust24THRUST_300001_SM_1000_NS12placeholders3_10E[1];
.global .align 1 .b8 _ZN34_INTERNAL_47aef429_4_k_cu_552d12b06thrust24THRUST_300001_SM_1000_NS3seqE[1];

.visible .entry _ZN3cub18CUB_300001_SM_10006detail11EmptyKernelIvEEvv()
{


	ret;

}
	// .globl	_ZN3cub18CUB_300001_SM_10006detail8for_each13static_kernelINS2_12policy_hub_t12policy_500_tEmN6thrust24THRUST_300001_SM_1000_NS8cuda_cub20__uninitialized_fill7functorINS7_10device_ptrIiEEiEEEEvT0_T1_
.visible .entry _ZN3cub18CUB_300001_SM_10006detail8for_each13static_kernelINS2_12policy_hub_t12policy_500_tEmN6thrust24THRUST_300001_SM_1000_NS8cuda_cub20__uninitialized_fill7functorINS7_10device_ptrIiEEiEEEEvT0_T1_(
	.param .u64 _ZN3cub18CUB_300001_SM_10006detail8for_each13static_kernelINS2_12policy_hub_t12policy_500_tEmN6thrust24THRUST_300001_SM_1000_NS8cuda_cub20__uninitialized_fill7functorINS7_10device_ptrIiEEiEEEEvT0_T1__param_0,
	.param .align 8 .b8 _ZN3cub18CUB_300001_SM_10006detail8for_each13static_kernelINS2_12policy_hub_t12policy_500_tEmN6thrust24THRUST_300001_SM_1000_NS8cuda_cub20__uninitialized_fill7functorINS7_10device_ptrIiEEiEEEEvT0_T1__param_1[16]
)
.maxntid 256
{
	.reg .pred 	%p<4>;
	.reg .b16 	%rs<5>;
	.reg .b32 	%r<12>;
	.reg .b64 	%rd<16>;

	ld.param.u32 	%r3, [_ZN3cub18CUB_300001_SM_10006detail8for_each13static_kernelINS2_12policy_hub_t12policy_500_tEmN6thrust24THRUST_300001_SM_1000_NS8cuda_cub20__uninitialized_fill7functorINS7_10device_ptrIiEEiEEEEvT0_T1__param_1+8];
	ld.param.u64 	%rd4, [_ZN3cub18CUB_300001_SM_10006detail8for_each13static_kernelINS2_12policy_hub_t12policy_500_tEmN6thrust24THRUST_300001_SM_1000_NS8cuda_cub20__uninitialized_fill7functorINS7_10device_ptrIiEEiEEEEvT0_T1__param_1];
	ld.param.u64 	%rd5, [_ZN3cub18CUB_300001_SM_10006detail8for_each13static_kernelINS2_12policy_hub_t12policy_500_tEmN6thrust24THRUST_300001_SM_1000_NS8cuda_cub20__uninitialized_fill7functorINS7_10device_ptrIiEEiEEEEvT0_T1__param_0];
	mov.u32 	%r9, %ctaid.x;
	mul.wide.u32 	%rd1, %r9, 512;
	sub.s64 	%rd2, %rd5, %rd1;
	setp.lt.u64 	%p1, %rd2, 512;
	@%p1 bra 	$L__BB1_2;
	mov.u32 	%r11, %tid.x;
	cvta.to.global.u64 	%rd11, %rd4;
	cvt.u64.u32 	%rd12, %r11;
	add.s64 	%rd13, %rd1, %rd12;
	shl.b64 	%rd14, %rd13, 2;
	add.s64 	%rd15, %rd11, %rd14;
	st.global.u32 	[%rd15], %r3;
	st.global.u32 	[%rd15+1024], %r3;
	bra.uni 	$L__BB1_6;
$L__BB1_2:
	cvta.to.global.u64 	%rd6, %rd4;
	mov.u32 	%r2, %tid.x;
	cvt.u64.u32 	%rd7, %r2;
	setp.le.u64 	%p2, %rd2, %rd7;
	add.s64 	%rd8, %rd1, %rd7;
	shl.b64 	%rd9, %rd8, 2;
	add.s64 	%rd3, %rd6, %rd9;
	@%p2 bra 	$L__BB1_4;
	st.global.u32 	[%rd3], %r3;
$L__BB1_4:
	add.s32 	%r10, %r2, 256;
	cvt.u64.u32 	%rd10, %r10;
	setp.le.u64 	%p3, %rd2, %rd10;
	@%p3 bra 	$L__BB1_6;
	st.global.u32 	[%rd3+1024], %r3;
$L__BB1_6:
	ret;

}
	// .globl	_ZN3cub18CUB_300001_SM_10006detail8for_each13static_kernelINS2_12policy_hub_t12policy_500_tEmN6thrust24THRUST_300001_SM_1000_NS8cuda_cub20__uninitialized_fill7functorINS7_10device_ptrIdEEdEEEEvT0_T1_
.visible .entry _ZN3cub18CUB_300001_SM_10006detail8for_each13static_kernelINS2_12policy_hub_t12policy_500_tEmN6thrust24THRUST_300001_SM_1000_NS8cuda_cub20__uninitialized_fill7functorINS7_10device_ptrIdEEdEEEEvT0_T1_(
	.param .u64 _ZN3cub18CUB_300001_SM_10006detail8for_each13static_kernelINS2_12policy_hub_t12policy_500_tEmN6thrust24THRUST_300001_SM_1000_NS8cuda_cub20__uninitialized_fill7functorINS7_10device_ptrIdEEdEEEEvT0_T1__param_0,
	.param .align 8 .b8 _ZN3cub18CUB_300001_SM_10006detail8for_each13static_kernelINS2_12policy_hub_t12policy_500_tEmN6thrust24THRUST_300001_SM_1000_NS8cuda_cub20__uninitialized_fill7functorINS7_10device_ptrIdEEdEEEEvT0_T1__param_1[16]
)
.maxntid 256
{
	.reg .pred 	%p<4>;
	.reg .b32 	%r<5>;
	.reg .b64 	%rd<16>;
	.reg .b64 	%fd<3>;

	ld.param.f64 	%fd2, [_ZN3cub18CUB_300001_SM_10006detail8for_each13static_kernelINS2_12policy_hub_t12policy_500_tEmN6thrust24THRUST_300001_SM_1000_NS8cuda_cub20__uninitialized_fill7functorINS7_10device_ptrIdEEdEEEEvT0_T1__param_1+8];
	ld.param.u64 	%rd4, [_ZN3cub18CUB_300001_SM_10006detail8for_each13static_kernelINS2_12policy_hub_t12policy_500_tEmN6thrust24THRUST_300001_SM_1000_NS8cuda_cub20__uninitialized_fill7functorINS7_10device_ptrIdEEdEEEEvT0_T1__param_1];
	ld.param.u64 	%rd5, [_ZN3cub18CUB_300001_SM_10006detail8for_each13static_kernelINS2_12policy_hub_t12policy_500_tEmN6thrust24THRUST_300001_SM_1000_NS8cuda_cub20__uninitialized_fill7functorINS7_10device_ptrIdEEdEEEEvT0_T1__param_0];
	mov.u32 	%r2, %ctaid.x;
	mul.wide.u32 	%rd1, %r2, 512;
	sub.s64 	%rd2, %rd5, %rd1;
	setp.lt.u64 	%p1, %rd2, 512;
	@%p1 bra 	$L__BB2_2;
	mov.u32 	%r4, %tid.x;
	cvta.to.global.u64 	%rd11, %rd4;
	cvt.u64.u32 	%rd12, %r4;
	add.s64 	%rd13, %rd1, %rd12;
	shl.b64 	%rd14, %rd13, 3;
	add.s64 	%rd15, %rd11, %rd14;
	st.global.f64 	[%rd15], %fd2;
	st.global.f64 	[%rd15+2048], %fd2;
	bra.uni 	$L__BB2_6;
$L__BB2_2:
	cvta.to.global.u64 	%rd6, %rd4;
	mov.u32 	%r1, %tid.x;
	cvt.u64.u32 	%rd7, %r1;
	setp.le.u64 	%p2, %rd2, %rd7;
	add.s64 	%rd8, %rd1, %rd7;
	shl.b64 	%rd9, %rd8, 3;
	add.s64 	%rd3, %rd6, %rd9;
	@%p2 bra 	$L__BB2_4;
	st.global.f64 	[%rd3], %fd2;
$L__BB2_4:
	add.s32 	%r3, %r1, 256;
	cvt.u64.u32 	%rd10, %r3;
	setp.le.u64 	%p3, %rd2, %rd10;
	@%p3 bra 	$L__BB2_6;
	st.global.f64 	[%rd3+2048], %fd2;
$L__BB2_6:
	ret;

}
	// .globl	_ZN3cub18CUB_300001_SM_10006detail8for_each13static_kernelINS2_12policy_hub_t12policy_500_tEmN6thrust24THRUST_300001_SM_1000_NS8cuda_cub20__uninitialized_fill7functorINS7_10device_ptrIbEEbEEEEvT0_T1_
.visible .entry _ZN3cub18CUB_300001_SM_10006detail8for_each13static_kernelINS2_12policy_hub_t12policy_500_tEmN6thrust24THRUST_300001_SM_1000_NS8cuda_cub20__uninitialized_fill7functorINS7_10device_ptrIbEEbEEEEvT0_T1_(
	.param .u64 _ZN3cub18CUB_300001_SM_10006detail8for_each13static_kernelINS2_12policy_hub_t12policy_500_tEmN6thrust24THRUST_300001_SM_1000_NS8cuda_cub20__uninitialized_fill7functorINS7_10device_ptrIbEEbEEEEvT0_T1__param_0,
	.param .align 8 .b8 _ZN3cub18CUB_300001_SM_10006detail8for_each13static_kernelINS2_12policy_hub_t12policy_500_tEmN6thrust24THRUST_300001_SM_1000_NS8cuda_cub20__uninitialized_fill7functorINS7_10device_ptrIbEEbEEEEvT0_T1__param_1[16]
)
.maxntid 256
{
	.reg .pred 	%p<4>;
	.reg .b16 	%rs<10>;
	.reg .b32 	%r<15>;
	.reg .b64 	%rd<14>;

	ld.param.u32 	%r7, [_ZN3cub18CUB_300001_SM_10006detail8for_each13static_kernelINS2_12policy_hub_t12policy_500_tEmN6thrust24THRUST_300001_SM_1000_NS8cuda_cub20__uninitialized_fill7functorINS7_10device_ptrIbEEbEEEEvT0_T1__param_1+8];
	bfe.u32 	%r11, %r7, 0, 8;
	cvt.u16.u32 	%rs2, %r11;
	ld.param.u64 	%rd4, [_ZN3cub18CUB_300001_SM_10006detail8for_each13static_kernelINS2_12policy_hub_t12policy_500_tEmN6thrust24THRUST_300001_SM_1000_NS8cuda_cub20__uninitialized_fill7functorINS7_10device_ptrIbEEbEEEEvT0_T1__param_1];
	ld.param.u64 	%rd5, [_ZN3cub18CUB_300001_SM_10006detail8for_each13static_kernelINS2_12policy_hub_t12policy_500_tEmN6thrust24THRUST_300001_SM_1000_NS8cuda_cub20__uninitialized_fill7functorINS7_10device_ptrIbEEbEEEEvT0_T1__param_0];
	mov.u32 	%r12, %ctaid.x;
	mul.wide.u32 	%rd1, %r12, 512;
	sub.s64 	%rd2, %rd5, %rd1;
	setp.lt.u64 	%p1, %rd2, 512;
	@%p1 bra 	$L__BB3_2;
	mov.u32 	%r14, %tid.x;
	cvta.to.global.u64 	%rd10, %rd4;
	cvt.u64.u32 	%rd11, %r14;
	add.s64 	%rd12, %rd1, %rd11;
	add.s64 	%rd13, %rd10, %rd12;
	st.global.u8 	[%rd13], %rs2;
	st.global.u8 	[%rd13+256], %rs2;
	bra.uni 	$L__BB3_6;
$L__BB3_2:
	cvta.to.global.u64 	%rd6, %rd4;
	mov.u32 	%r1, %tid.x;
	cvt.u64.u32 	%rd7, %r1;
	setp.le.u64 	%p2, %rd2, %rd7;
	add.s64 	%rd8, %rd1, %rd7;
	add.s64 	%rd3, %rd6, %rd8;
	@%p2 bra 	$L__BB3_4;
	st.global.u8 	[%rd3], %rs2;
$L__BB3_4:
	add.s32 	%r13, %r1, 256;
	cvt.u64.u32 	%rd9, %r13;
	setp.le.u64 	%p3, %rd2, %rd9;
	@%p3 bra 	$L__BB3_6;
	st.global.u8 	[%rd3+256], %rs2;
$L__BB3_6:
	ret;

}
	// .globl	_ZN3cub18CUB_300001_SM_10006detail9transform16transform_kernelINS2_10policy_hubILb1EN4cuda3std3__45tupleIJN6thrust24THRUST_300001_SM_1000_NS17counting_iteratorIiNSA_11use_defaultESC_SC_EEEEEE10policy1000Ei10raw_accessNSA_6detail15normal_iteratorINSA_10device_ptrIdEEEEJSD_EEEvT0_iT1_T2_DpNS2_10kernel_argIT3_EE
.visible .entry _ZN3cub18CUB_300001_SM_10006detail9transform16transform_kernelINS2_10policy_hubILb1EN4cuda3std3__45tupleIJN6thrust24THRUST_300001_SM_1000_NS17counting_iteratorIiNSA_11use_defaultESC_SC_EEEEEE10policy1000Ei10raw_accessNSA_6detail15normal_iteratorINSA_10device_ptrIdEEEEJSD_EEEvT0_iT1_T2_DpNS2_10kernel_argIT3_EE(
	.param .u32 _ZN3cub18CUB_300001_SM_10006detail9transform16transform_kernelINS2_10policy_hubILb1EN4cuda3std3__45tupleIJN6thrust24THRUST_300001_SM_1000_NS17counting_iteratorIiNSA_11use_defaultESC_SC_EEEEEE10policy1000Ei10raw_accessNSA_6detail15normal_iteratorINSA_10device_ptrIdEEEEJSD_EEEvT0_iT1_T2_DpNS2_10kernel_argIT3_EE_param_0,
	.param .u32 _ZN3cub18CUB_300001_SM_10006detail9transform16transform_kernelINS2_10policy_hubILb1EN4cuda3std3__45tupleIJN6thrust24THRUST_300001_SM_1000_NS17counting_iteratorIiNSA_11use_defaultESC_SC_EEEEEE10policy1000Ei10raw_accessNSA_6detail15normal_iteratorINSA_10device_ptrIdEEEEJSD_EEEvT0_iT1_T2_DpNS2_10kernel_argIT3_EE_param_1,
	.param .align 8 .b8 _ZN3cub18CUB_300001_SM_10006detail9transform16transform_kernelINS2_10policy_hubILb1EN4cuda3std3__45tupleIJN6thrust24THRUST_300001_SM_1000_NS17counting_iteratorIiNSA_11use_defaultESC_SC_EEEEEE10policy1000Ei10raw_accessNSA_6detail15normal_iteratorINSA_10device_ptrIdEEEEJSD_EEEvT0_iT1_T2_DpNS2_10kernel_argIT3_EE_param_2[64],
	.param .align 8 .b8 _ZN3cub18CUB_300001_SM_10006detail9transform16transform_kernelINS2_10policy_hubILb1EN4cuda3std3__45tupleIJN6thrust24THRUST_300001_SM_1000_NS17counting_iteratorIiNSA_11use_defaultESC_SC_EEEEEE10policy1000Ei10raw_accessNSA_6detail15normal_iteratorINSA_10device_ptrIdEEEEJSD_EEEvT0_iT1_T2_DpNS2_10kernel_argIT3_EE_param_3[8],
	.param .align 8 .b8 _ZN3cub18CUB_300001_SM_10006detail9transform16transform_kernelINS2_10policy_hubILb1EN4cuda3std3__45tupleIJN6thrust24THRUST_300001_SM_1000_NS17counting_iteratorIiNSA_11use_defaultESC_SC_EEEEEE10policy1000Ei10raw_accessNSA_6detail15normal_iteratorINSA_10device_ptrIdEEEEJSD_EEEvT0_iT1_T2_DpNS2_10kernel_argIT3_EE_param_4[16]
)
.maxntid 128
{
	.reg .pred 	%p<129>;
	.reg .b16 	%rs<5>;
	.reg .b32 	%r<618>;
	.reg .b32 	%f<5>;
	.reg .b64 	%rd<356>;
	.reg .b64 	%fd<156>;

	ld.param.u32 	%r165, [_ZN3cub18CUB_300001_SM_10006detail9transform16transform_kernelINS2_10policy_hubILb1EN4cuda3std3__45tupleIJN6thrust24THRUST_300001_SM_1000_NS17counting_iteratorIiNSA_11use_defaultESC_SC_EEEEEE10policy1000Ei10raw_accessNSA_6detail15normal_iteratorINSA_10device_ptrIdEEEEJSD_EEEvT0_iT1_T2_DpNS2_10kernel_argIT3_EE_param_2+32];
	ld.param.u64 	%rd55, [_ZN3cub18CUB_300001_SM_10006detail9transform16transform_kernelINS2_10policy_hubILb1EN4cuda3std3__45tupleIJN6thrust24THRUST_300001_SM_1000_NS17counting_iteratorIiNSA_11use_defaultESC_SC_EEEEEE10policy1000Ei10raw_accessNSA_6detail15normal_iteratorINSA_10device_ptrIdEEEEJSD_EEEvT0_iT1_T2_DpNS2_10kernel_argIT3_EE_param_2+16];
	ld.param.u32 	%r166, [_ZN3cub18CUB_300001_SM_10006detail9transform16transform_kernelINS2_10policy_hubILb1EN4cuda3std3__45tupleIJN6thrust24THRUST_300001_SM_1000_NS17counting_iteratorIiNSA_11use_defaultESC_SC_EEEEEE10policy1000Ei10raw_accessNSA_6detail15normal_iteratorINSA_10device_ptrIdEEEEJSD_EEEvT0_iT1_T2_DpNS2_10kernel_argIT3_EE_param_4];
	ld.param.u32 	%r167, [_ZN3cub18CUB_300001_SM_10006detail9transform16transform_kernelINS2_10policy_hubILb1EN4cuda3std3__45tupleIJN6thrust24THRUST_300001_SM_1000_NS17counting_iteratorIiNSA_11use_defaultESC_SC_EEEEEE10policy1000Ei10raw_accessNSA_6detail15normal_iteratorINSA_10device_ptrIdEEEEJSD_EEEvT0_iT1_T2_DpNS2_10kernel_argIT3_EE_param_0];
	ld.param.u64 	%rd58, [_ZN3cub18CUB_300001_SM_10006detail9transform16transform_kernelINS2_10policy_hubILb1EN4cuda3std3__45tupleIJN6thrust24THRUST_300001_SM_1000_NS17counting_iteratorIiNSA_11use_defaultESC_SC_EEEEEE10policy1000Ei10raw_accessNSA_6detail15normal_iteratorINSA_10device_ptrIdEEEEJSD_EEEvT0_iT1_T2_DpNS2_10kernel_argIT3_EE_param_2+56];
	ld.param.u64 	%rd57, [_ZN3cub18CUB_300001_SM_10006detail9transform16transform_kernelINS2_10policy_hubILb1EN4cuda3std3__45tupleIJN6thrust24THRUST_300001_SM_1000_NS17counting_iteratorIiNSA_11use_defaultESC_SC_EEEEEE10policy1000Ei10raw_accessNSA_6detail15normal_iteratorINSA_10device_ptrIdEEEEJSD_EEEvT0_iT1_T2_DpNS2_10kernel_argIT3_EE_param_2+48];
	ld.param.u64 	%rd56, [_ZN3cub18CUB_300001_SM_10006detail9transform16transform_kernelINS2_10policy_hubILb1EN4cuda3std3__45tupleIJN6thrust24THRUST_300001_SM_1000_NS17counting_iteratorIiNSA_11use_defaultESC_SC_EEEEEE10policy1000Ei10raw_accessNSA_6detail15normal_iteratorINSA_10device_ptrIdEEEEJSD_EEEvT0_iT1_T2_DpNS2_10kernel_argIT3_EE_param_2+40];
	ld.param.u64 	%rd54, [_ZN3cub18CUB_300001_SM_10006detail9transform16transform_kernelINS2_10policy_hubILb1EN4cuda3std3__45tupleIJN6thrust24THRUST_300001_SM_1000_NS17counting_iteratorIiNSA_11use_defaultESC_SC_EEEEEE10policy1000Ei10raw_accessNSA_6detail15normal_iteratorINSA_10device_ptrIdEEEEJSD_EEEvT0_iT1_T2_DpNS2_10kernel_argIT3_EE_param_2+8];
	ld.param.u64 	%rd53, [_ZN3cub18CUB_300001_SM_10006detail9transform16transform_kernelINS2_10policy_hubILb1EN4cuda3std3__45tupleIJN6thrust24THRUST_300001_SM_1000_NS17counting_iteratorIiNSA_11use_defaultESC_SC_EEEEEE10policy1000Ei10raw_accessNSA_6detail15normal_iteratorINSA_10device_ptrIdEEEEJSD_EEEvT0_iT1_T2_DpNS2_10kernel_argIT3_EE_param_2];
	ld.param.u64 	%rd59, [_ZN3cub18CUB_300001_SM_10006detail9transform16transform_kernelINS2_10policy_hubILb1EN4cuda3std3__45tupleIJN6thrust24THRUST_300001_SM_1000_NS17counting_iteratorIiNSA_11use_defaultESC_SC_EEEEEE10policy1000Ei10raw_accessNSA_6detail15normal_iteratorINSA_10device_ptrIdEEEEJSD_EEEvT0_iT1_T2_DpNS2_10kernel_argIT3_EE_param_3];
	ld.param.u32 	%r162, [_ZN3cub18CUB_300001_SM_10006detail9transform16transform_kernelINS2_10policy_hubILb1EN4cuda3std3__45tupleIJN6thrust24THRUST_300001_SM_1000_NS17counting_iteratorIiNSA_11use_defaultESC_SC_EEEEEE10policy1000Ei10raw_accessNSA_6detail15normal_iteratorINSA_10device_ptrIdEEEEJSD_EEEvT0_iT1_T2_DpNS2_10kernel_argIT3_EE_param_1];
	ld.param.v2.u32 	{%r163, %r164}, [_ZN3cub18CUB_300001_SM_10006detail9transform16transform_kernelINS2_10policy_hubILb1EN4cuda3std3__45tupleIJN6thrust24THRUST_300001_SM_1000_NS17counting_iteratorIiNSA_11use_defaultESC_SC_EEEEEE10policy1000Ei10raw_accessNSA_6detail15normal_iteratorINSA_10device_ptrIdEEEEJSD_EEEvT0_iT1_T2_DpNS2_10kernel_argIT3_EE_param_2+24];
	cvta.to.global.u64 	%rd60, %rd59;
	cvta.to.global.u64 	%rd1, %rd53;
	cvta.to.global.u64 	%rd2, %rd54;
	cvta.to.global.u64 	%rd3, %rd56;
	cvta.to.global.u64 	%rd4, %rd57;
	cvta.to.global.u64 	%rd5, %rd58;
	shl.b32 	%r168, %r162, 7;
	mov.u32 	%r169, %ctaid.x;
	mul.lo.s32 	%r170, %r168, %r169;
	sub.s32 	%r171, %r167, %r170;
	min.s32 	%r3, %r168, %r171;
	add.s32 	%r4, %r166, %r170;
	mul.wide.s32 	%rd61, %r170, 8;
	add.s64 	%rd6, %rd60, %rd61;
	setp.gt.s32 	%p1, %r168, %r171;
	@%p1 bra 	$L__BB4_96;
	setp.lt.s32 	%p2, %r162, 1;
	@%p2 bra 	$L__BB4_95;
	mov.u32 	%r5, %tid.x;
	mul.hi.u32 	%r172, %r163, 3;
	sub.s32 	%r173, %r163, %r172;
	shr.u32 	%r174, %r173, 1;
	add.s32 	%r175, %r174, %r172;
	shr.u32 	%r176, %r175, 30;
	mul.lo.s32 	%r177, %r176, 2147483647;
	sub.s32 	%r6, %r163, %r177;
	setp.lt.s32 	%p3, %r165, 1;
	add.s32 	%r7, %r165, -1;
	@%p3 bra 	$L__BB4_84;
	and.b32  	%r8, %r165, 15;
	add.s32 	%r9, %r8, -1;
	and.b32  	%r10, %r165, 7;
	and.b32  	%r11, %r165, 3;
	and.b32  	%r12, %r165, 2147483632;
	and.b32  	%r13, %r165, 2147483644;
	and.b32  	%r14, %r165, 1;
	max.u32 	%r15, %r6, 1;
	mov.b32 	%r554, 0;
$L__BB4_4:
	shl.b32 	%r196, %r554, 7;
	add.s32 	%r17, %r196, %r5;
	add.s32 	%r197, %r17, %r4;
	cvt.s64.s32 	%rd7, %r197;
	mul.lo.s32 	%r18, %r197, %r165;
	mov.b32 	%r557, 0;
	mov.u32 	%r559, %r15;
$L__BB4_5:
	mov.b32 	%r558, 0;
$L__BB4_6:
	cvt.u32.u64 	%r199, %rd7;
	setp.eq.s32 	%p12, %r199, 0;
	mov.b64 	%rd349, 1;
	@%p12 bra 	$L__BB4_11;
	mov.b64 	%rd348, 48271;
	mov.b64 	%rd349, 1;
	mov.u64 	%rd347, %rd7;
$L__BB4_8:
	and.b64  	%rd83, %rd347, 1;
	setp.eq.b64 	%p13, %rd83, 1;
	not.pred 	%p14, %p13;
	@%p14 bra 	$L__BB4_10;
	mul.lo.s64 	%rd84, %rd349, %rd348;
	mul.hi.u64 	%rd85, %rd84, 8589934597;
	sub.s64 	%rd86, %rd84, %rd85;
	shr.u64 	%rd87, %rd86, 1;
	add.s64 	%rd88, %rd87, %rd85;
	shr.u64 	%rd89, %rd88, 30;
	mul.lo.s64 	%rd90, %rd89, 2147483647;
	sub.s64 	%rd349, %rd84, %rd90;
$L__BB4_10:
	shr.u64 	%rd13, %rd347, 1;
	mul.lo.s64 	%rd91, %rd348, %rd348;
	mul.hi.u64 	%rd92, %rd91, -9223372032559808509;
	shr.u64 	%rd93, %rd92, 30;
	mul.lo.s64 	%rd94, %rd93, 2147483647;
	sub.s64 	%rd348, %rd91, %rd94;
	setp.gt.u64 	%p15, %rd347, 1;
	mov.u64 	%rd347, %rd13;
	@%p15 bra 	$L__BB4_8;
$L__BB4_11:
	cvt.u64.u32 	%rd95, %r559;
	mul.lo.s64 	%rd96, %rd349, %rd95;
	mul.hi.u64 	%rd97, %rd96, 8589934597;
	sub.s64 	%rd98, %rd96, %rd97;
	shr.u64 	%rd99, %rd98, 1;
	add.s64 	%rd100, %rd99, %rd97;
	shr.u64 	%rd101, %rd100, 30;
	cvt.u32.u64 	%r200, %rd101;
	mov.b64 	%rd102, 2147483647;
	cvt.u32.u64 	%r201, %rd102;
	mul.lo.s32 	%r202, %r200, %r201;
	cvt.u32.u64 	%r203, %rd96;
	sub.s32 	%r204, %r203, %r202;
	mul.hi.u32 	%r205, %r204, 1581746633;
	shr.u32 	%r206, %r205, 14;
	mul.lo.s32 	%r207, %r206, 44488;
	sub.s32 	%r208, %r204, %r207;
	mul.lo.s32 	%r209, %r208, 48271;
	mul.lo.s32 	%r210, %r206, 3399;
	setp.lt.u32 	%p16, %r209, %r210;
	xor.b32  	%r211, %r210, 2147483647;
	neg.s32 	%r212, %r210;
	selp.b32 	%r213, %r211, %r212, %p16;
	add.s32 	%r559, %r213, %r209;
	add.s32 	%r214, %r559, -1;
	cvt.rn.f32.u32 	%f1, %r214;
	mul.f32 	%f2, %f1, 0f30000000;
	setp.ltu.f32 	%p17, %f2, 0f3F000000;
	@%p17 bra 	$L__BB4_14;
	add.s32 	%r215, %r558, %r18;
	cvt.s64.s32 	%rd103, %r215;
	add.s64 	%rd16, %rd4, %rd103;
	ld.global.u8 	%rs1, [%rd16];
	setp.ne.s16 	%p18, %rs1, 0;
	@%p18 bra 	$L__BB4_14;
	add.s32 	%r216, %r557, %r18;
	mul.wide.s32 	%rd104, %r216, 4;
	add.s64 	%rd105, %rd1, %rd104;
	st.global.u32 	[%rd105], %r558;
	mov.b16 	%rs2, 1;
	st.global.u8 	[%rd16], %rs2;
	add.s32 	%r557, %r557, 1;
$L__BB4_14:
	add.s32 	%r558, %r558, 1;
	setp.ne.s32 	%p19, %r558, %r165;
	@%p19 bra 	$L__BB4_6;
	setp.lt.s32 	%p20, %r557, %r165;
	@%p20 bra 	$L__BB4_5;
	add.s32 	%r218, %r7, %r18;
	mul.wide.s32 	%rd106, %r218, 4;
	add.s64 	%rd17, %rd1, %rd106;
	mul.wide.s32 	%rd107, %r18, 4;
	add.s64 	%rd18, %rd1, %rd107;
	cvta.to.global.u64 	%rd108, %rd56;
	shl.b64 	%rd109, %rd7, 3;
	add.s64 	%rd19, %rd108, %rd109;
	mov.b32 	%r578, 0;
$L__BB4_17:
	mov.b32 	%r579, 0;
$L__BB4_18:
	mov.u32 	%r30, %r578;
	setp.eq.s32 	%p21, %r30, %r579;
	mov.u32 	%r578, %r579;
	@%p21 bra 	$L__BB4_68;
	setp.lt.u32 	%p22, %r7, 15;
	mov.b32 	%r566, 0;
	@%p22 bra 	$L__BB4_22;
	mov.b32 	%r564, 0;
$L__BB4_21:
	.pragma "nounroll";
	add.s32 	%r222, %r564, %r18;
	mul.wide.u32 	%rd110, %r564, 4;
	add.s64 	%rd111, %rd18, %rd110;
	ld.global.u32 	%r223, [%rd111];
	mul.wide.s32 	%rd112, %r222, 4;
	add.s64 	%rd113, %rd2, %rd112;
	st.global.u32 	[%rd113], %r223;
	ld.global.u32 	%r224, [%rd111+4];
	st.global.u32 	[%rd113+4], %r224;
	ld.global.u32 	%r225, [%rd111+8];
	st.global.u32 	[%rd113+8], %r225;
	ld.global.u32 	%r226, [%rd111+12];
	st.global.u32 	[%rd113+12], %r226;
	ld.global.u32 	%r227, [%rd111+16];
	st.global.u32 	[%rd113+16], %r227;
	ld.global.u32 	%r228, [%rd111+20];
	st.global.u32 	[%rd113+20], %r228;
	ld.global.u32 	%r229, [%rd111+24];
	st.global.u32 	[%rd113+24], %r229;
	ld.global.u32 	%r230, [%rd111+28];
	st.global.u32 	[%rd113+28], %r230;
	ld.global.u32 	%r231, [%rd111+32];
	st.global.u32 	[%rd113+32], %r231;
	ld.global.u32 	%r232, [%rd111+36];
	st.global.u32 	[%rd113+36], %r232;
	ld.global.u32 	%r233, [%rd111+40];
	st.global.u32 	[%rd113+40], %r233;
	ld.global.u32 	%r234, [%rd111+44];
	st.global.u32 	[%rd113+44], %r234;
	ld.global.u32 	%r235, [%rd111+48];
	st.global.u32 	[%rd113+48], %r235;
	ld.global.u32 	%r236, [%rd111+52];
	st.global.u32 	[%rd113+52], %r236;
	ld.global.u32 	%r237, [%rd111+56];
	st.global.u32 	[%rd113+56], %r237;
	ld.global.u32 	%r238, [%rd111+60];
	st.global.u32 	[%rd113+60], %r238;
	add.s32 	%r564, %r564, 16;
	setp.ne.s32 	%p23, %r564, %r12;
	mov.u32 	%r566, %r12;
	@%p23 bra 	$L__BB4_21;
$L__BB4_22:
	setp.eq.s32 	%p24, %r8, 0;
	@%p24 bra 	$L__BB4_32;
	setp.lt.u32 	%p25, %r9, 7;
	@%p25 bra 	$L__BB4_25;
	add.s32 	%r239, %r566, %r18;
	mul.wide.u32 	%rd114, %r566, 4;
	add.s64 	%rd115, %rd18, %rd114;
	ld.global.u32 	%r240, [%rd115];
	mul.wide.s32 	%rd116, %r239, 4;
	add.s64 	%rd117, %rd2, %rd116;
	st.global.u32 	[%rd117], %r240;
	ld.global.u32 	%r241, [%rd115+4];
	st.global.u32 	[%rd117+4], %r241;
	ld.global.u32 	%r242, [%rd115+8];
	st.global.u32 	[%rd117+8], %r242;
	ld.global.u32 	%r243, [%rd115+12];
	st.global.u32 	[%rd117+12], %r243;
	ld.global.u32 	%r244, [%rd115+16];
	st.global.u32 	[%rd117+16], %r244;
	ld.global.u32 	%r245, [%rd115+20];
	st.global.u32 	[%rd117+20], %r245;
	ld.global.u32 	%r246, [%rd115+24];
	st.global.u32 	[%rd117+24], %r246;
	ld.global.u32 	%r247, [%rd115+28];
	st.global.u32 	[%rd117+28], %r247;
	add.s32 	%r566, %r566, 8;
$L__BB4_25:
	setp.eq.s32 	%p26, %r10, 0;
	@%p26 bra 	$L__BB4_32;
	add.s32 	%r248, %r10, -1;
	setp.lt.u32 	%p27, %r248, 3;
	@%p27 bra 	$L__BB4_28;
	add.s32 	%r249, %r566, %r18;
	mul.wide.u32 	%rd118, %r566, 4;
	add.s64 	%rd119, %rd18, %rd118;
	ld.global.u32 	%r250, [%rd119];
	mul.wide.s32 	%rd120, %r249, 4;
	add.s64 	%rd121, %rd2, %rd120;
	st.global.u32 	[%rd121], %r250;
	ld.global.u32 	%r251, [%rd119+4];
	st.global.u32 	[%rd121+4], %r251;
	ld.global.u32 	%r252, [%rd119+8];
	st.global.u32 	[%rd121+8], %r252;
	ld.global.u32 	%r253, [%rd119+12];
	st.global.u32 	[%rd121+12], %r253;
	add.s32 	%r566, %r566, 4;
$L__BB4_28:
	setp.eq.s32 	%p28, %r11, 0;
	@%p28 bra 	$L__BB4_32;
	setp.eq.s32 	%p29, %r11, 1;
	add.s32 	%r254, %r566, %r18;
	mul.wide.u32 	%rd122, %r566, 4;
	add.s64 	%rd20, %rd18, %rd122;
	ld.global.u32 	%r255, [%rd20];
	mul.wide.s32 	%rd123, %r254, 4;
	add.s64 	%rd21, %rd2, %rd123;
	st.global.u32 	[%rd21], %r255;
	@%p29 bra 	$L__BB4_32;
	setp.eq.s32 	%p30, %r11, 2;
	ld.global.u32 	%r256, [%rd20+4];
	st.global.u32 	[%rd21+4], %r256;
	@%p30 bra 	$L__BB4_32;
	ld.global.u32 	%r257, [%rd20+8];
	st.global.u32 	[%rd21+8], %r257;
$L__BB4_32:
	setp.lt.u32 	%p31, %r7, 3;
	add.s32 	%r259, %r30, %r18;
	mul.wide.s32 	%rd124, %r30, 4;
	add.s64 	%rd22, %rd18, %rd124;
	ld.global.u32 	%r260, [%rd22];
	add.s32 	%r261, %r579, %r18;
	mul.wide.s32 	%rd125, %r261, 4;
	add.s64 	%rd23, %rd2, %rd125;
	st.global.u32 	[%rd23], %r260;
	mul.wide.s32 	%rd126, %r579, 4;
	add.s64 	%rd24, %rd18, %rd126;
	ld.global.u32 	%r262, [%rd24];
	mul.wide.s32 	%rd127, %r259, 4;
	add.s64 	%rd25, %rd2, %rd127;
	st.global.u32 	[%rd25], %r262;
	mov.f64 	%fd133, 0d0000000000000000;
	mov.b32 	%r570, 0;
	@%p31 bra 	$L__BB4_47;
	mov.f64 	%fd133, 0d0000000000000000;
	mov.b32 	%r568, 0;
$L__BB4_34:
	.pragma "nounroll";
	setp.eq.s32 	%p32, %r568, %r7;
	@%p32 bra 	$L__BB4_36;
	mul.wide.s32 	%rd128, %r568, 4;
	add.s64 	%rd129, %rd18, %rd128;
	ld.global.u32 	%r264, [%rd129];
	ld.global.u32 	%r265, [%rd129+4];
	mad.lo.s32 	%r266, %r264, %r165, %r265;
	mul.wide.s32 	%rd130, %r266, 8;
	add.s64 	%rd131, %rd5, %rd130;
	ld.global.f64 	%fd129, [%rd131];
	bra.uni 	$L__BB4_37;
$L__BB4_36:
	ld.global.u32 	%r267, [%rd17];
	ld.global.u32 	%r268, [%rd18];
	mad.lo.s32 	%r269, %r267, %r165, %r268;
	mul.wide.s32 	%rd132, %r269, 8;
	add.s64 	%rd133, %rd5, %rd132;
	ld.global.f64 	%fd129, [%rd133];
$L__BB4_37:
	add.f64 	%fd5, %fd133, %fd129;
	add.s32 	%r270, %r165, -2;
	setp.eq.s32 	%p33, %r568, %r270;
	mul.wide.s32 	%rd134, %r568, 4;
	add.s64 	%rd26, %rd18, %rd134;
	@%p33 bra 	$L__BB4_39;
	ld.global.u32 	%r271, [%rd26+4];
	ld.global.u32 	%r272, [%rd26+8];
	mad.lo.s32 	%r273, %r271, %r165, %r272;
	mul.wide.s32 	%rd135, %r273, 8;
	add.s64 	%rd136, %rd5, %rd135;
	ld.global.f64 	%fd130, [%rd136];
	bra.uni 	$L__BB4_40;
$L__BB4_39:
	ld.global.u32 	%r274, [%rd17];
	ld.global.u32 	%r275, [%rd18];
	mad.lo.s32 	%r276, %r274, %r165, %r275;
	mul.wide.s32 	%rd137, %r276, 8;
	add.s64 	%rd138, %rd5, %rd137;
	ld.global.f64 	%fd130, [%rd138];
$L__BB4_40:
	add.f64 	%fd9, %fd5, %fd130;
	add.s32 	%r277, %r165, -3;
	setp.eq.s32 	%p34, %r568, %r277;
	@%p34 bra 	$L__BB4_42;
	ld.global.u32 	%r278, [%rd26+8];
	ld.global.u32 	%r279, [%rd26+12];
	mad.lo.s32 	%r280, %r278, %r165, %r279;
	mul.wide.s32 	%rd139, %r280, 8;
	add.s64 	%rd140, %rd5, %rd139;
	ld.global.f64 	%fd131, [%rd140];
	bra.uni 	$L__BB4_43;
$L__BB4_42:
	ld.global.u32 	%r281, [%rd17];
	ld.global.u32 	%r282, [%rd18];
	mad.lo.s32 	%r283, %r281, %r165, %r282;
	mul.wide.s32 	%rd141, %r283, 8;
	add.s64 	%rd142, %rd5, %rd141;
	ld.global.f64 	%fd131, [%rd142];
$L__BB4_43:
	add.f64 	%fd13, %fd9, %fd131;
	add.s32 	%r284, %r165, -4;
	setp.eq.s32 	%p35, %r568, %r284;
	@%p35 bra 	$L__BB4_45;
	ld.global.u32 	%r285, [%rd26+12];
	ld.global.u32 	%r286, [%rd26+16];
	mad.lo.s32 	%r287, %r285, %r165, %r286;
	mul.wide.s32 	%rd143, %r287, 8;
	add.s64 	%rd144, %rd5, %rd143;
	ld.global.f64 	%fd132, [%rd144];
	bra.uni 	$L__BB4_46;
$L__BB4_45:
	ld.global.u32 	%r288, [%rd17];
	ld.global.u32 	%r289, [%rd18];
	mad.lo.s32 	%r290, %r288, %r165, %r289;
	mul.wide.s32 	%rd145, %r290, 8;
	add.s64 	%rd146, %rd5, %rd145;
	ld.global.f64 	%fd132, [%rd146];
$L__BB4_46:
	add.f64 	%fd133, %fd13, %fd132;
	add.s32 	%r568, %r568, 4;
	setp.ne.s32 	%p36, %r568, %r13;
	mov.u32 	%r570, %r13;
	@%p36 bra 	$L__BB4_34;
$L__BB4_47:
	setp.eq.s32 	%p37, %r11, 0;
	@%p37 bra 	$L__BB4_61;
	setp.eq.s32 	%p38, %r11, 1;
	@%p38 bra 	$L__BB4_56;
	setp.eq.s32 	%p39, %r570, %r7;
	@%p39 bra 	$L__BB4_51;
	mul.wide.u32 	%rd147, %r570, 4;
	add.s64 	%rd148, %rd18, %rd147;
	ld.global.u32 	%r291, [%rd148];
	ld.global.u32 	%r292, [%rd148+4];
	mad.lo.s32 	%r293, %r291, %r165, %r292;
	mul.wide.s32 	%rd149, %r293, 8;
	add.s64 	%rd150, %rd5, %rd149;
	ld.global.f64 	%fd135, [%rd150];
	bra.uni 	$L__BB4_52;
$L__BB4_51:
	ld.global.u32 	%r294, [%rd17];
	ld.global.u32 	%r295, [%rd18];
	mad.lo.s32 	%r296, %r294, %r165, %r295;
	mul.wide.s32 	%rd151, %r296, 8;
	add.s64 	%rd152, %rd5, %rd151;
	ld.global.f64 	%fd135, [%rd152];
$L__BB4_52:
	add.f64 	%fd23, %fd133, %fd135;
	add.s32 	%r297, %r165, -2;
	setp.eq.s32 	%p40, %r570, %r297;
	@%p40 bra 	$L__BB4_54;
	mul.wide.u32 	%rd153, %r570, 4;
	add.s64 	%rd154, %rd18, %rd153;
	ld.global.u32 	%r298, [%rd154+4];
	ld.global.u32 	%r299, [%rd154+8];
	mad.lo.s32 	%r300, %r298, %r165, %r299;
	mul.wide.s32 	%rd155, %r300, 8;
	add.s64 	%rd156, %rd5, %rd155;
	ld.global.f64 	%fd136, [%rd156];
	bra.uni 	$L__BB4_55;
$L__BB4_54:
	ld.global.u32 	%r301, [%rd17];
	ld.global.u32 	%r302, [%rd18];
	mad.lo.s32 	%r303, %r301, %r165, %r302;
	mul.wide.s32 	%rd157, %r303, 8;
	add.s64 	%rd158, %rd5, %rd157;
	ld.global.f64 	%fd136, [%rd158];
$L__BB4_55:
	add.f64 	%fd133, %fd23, %fd136;
	add.s32 	%r570, %r570, 2;
$L__BB4_56:
	setp.eq.s32 	%p41, %r14, 0;
	@%p41 bra 	$L__BB4_61;
	setp.eq.s32 	%p42, %r570, %r7;
	@%p42 bra 	$L__BB4_59;
	mul.wide.s32 	%rd159, %r570, 4;
	add.s64 	%rd160, %rd18, %rd159;
	ld.global.u32 	%r304, [%rd160];
	ld.global.u32 	%r305, [%rd160+4];
	mad.lo.s32 	%r306, %r304, %r165, %r305;
	mul.wide.s32 	%rd161, %r306, 8;
	add.s64 	%rd162, %rd5, %rd161;
	ld.global.f64 	%fd139, [%rd162];
	bra.uni 	$L__BB4_60;
$L__BB4_59:
	ld.global.u32 	%r307, [%rd17];
	ld.global.u32 	%r308, [%rd18];
	mad.lo.s32 	%r309, %r307, %r165, %r308;
	mul.wide.s32 	%rd163, %r309, 8;
	add.s64 	%rd164, %rd5, %rd163;
	ld.global.f64 	%fd139, [%rd164];
$L__BB4_60:
	add.f64 	%fd133, %fd133, %fd139;
$L__BB4_61:
	st.global.f64 	[%rd19], %fd133;
	ld.global.u32 	%r577, [%rd22];
	ld.global.u32 	%r44, [%rd24];
	setp.eq.s32 	%p43, %r579, %r7;
	add.s32 	%r310, %r579, 1;
	selp.b32 	%r45, 0, %r310, %p43;
	setp.eq.s32 	%p44, %r579, 0;
	selp.b32 	%r46, %r165, %r579, %p44;
	setp.eq.s32 	%p45, %r30, %r7;
	add.s32 	%r311, %r30, 1;
	selp.b32 	%r47, 0, %r311, %p45;
	setp.eq.s32 	%p46, %r30, 0;
	selp.b32 	%r48, %r165, %r30, %p46;
	and.pred  	%p47, %p46, %p43;
	sub.s32 	%r312, %r30, %r579;
	setp.eq.s32 	%p48, %r312, 1;
	or.pred  	%p49, %p47, %p48;
	@%p49 bra 	$L__BB4_65;
	and.pred  	%p52, %p44, %p45;
	sub.s32 	%r313, %r579, %r30;
	setp.eq.s32 	%p53, %r313, 1;
	or.pred  	%p54, %p52, %p53;
	@%p54 bra 	$L__BB4_64;
	mul.wide.s32 	%rd165, %r48, 4;
	add.s64 	%rd166, %rd18, %rd165;
	ld.global.u32 	%r314, [%rd166+-4];
	mul.lo.s32 	%r315, %r314, %r165;
	add.s32 	%r316, %r315, %r577;
	mul.wide.s32 	%rd167, %r316, 8;
	add.s64 	%rd168, %rd5, %rd167;
	ld.global.f64 	%fd94, [%rd168];
	sub.f64 	%fd95, %fd133, %fd94;
	add.s32 	%r317, %r315, %r44;
	mul.wide.s32 	%rd169, %r317, 8;
	add.s64 	%rd170, %rd5, %rd169;
	ld.global.f64 	%fd96, [%rd170];
	add.f64 	%fd97, %fd95, %fd96;
	mul.wide.s32 	%rd171, %r46, 4;
	add.s64 	%rd172, %rd18, %rd171;
	ld.global.u32 	%r318, [%rd172+-4];
	mul.lo.s32 	%r319, %r318, %r165;
	add.s32 	%r320, %r319, %r44;
	mul.wide.s32 	%rd173, %r320, 8;
	add.s64 	%rd174, %rd5, %rd173;
	ld.global.f64 	%fd98, [%rd174];
	sub.f64 	%fd99, %fd97, %fd98;
	add.s32 	%r321, %r319, %r577;
	mul.wide.s32 	%rd175, %r321, 8;
	add.s64 	%rd176, %rd5, %rd175;
	ld.global.f64 	%fd100, [%rd176];
	add.f64 	%fd141, %fd99, %fd100;
	mul.lo.s32 	%r571, %r577, %r165;
	mul.wide.s32 	%rd177, %r47, 4;
	add.s64 	%rd178, %rd18, %rd177;
	ld.global.u32 	%r575, [%rd178];
	mul.lo.s32 	%r572, %r44, %r165;
	mul.wide.s32 	%rd179, %r45, 4;
	add.s64 	%rd180, %rd18, %rd179;
	ld.global.u32 	%r573, [%rd180];
	mov.u32 	%r574, %r572;
	mov.u32 	%r576, %r571;
	mov.u32 	%r577, %r575;
	bra.uni 	$L__BB4_66;
$L__BB4_64:
	mul.wide.s32 	%rd181, %r48, 4;
	add.s64 	%rd182, %rd18, %rd181;
	ld.global.u32 	%r322, [%rd182+-4];
	mul.lo.s32 	%r574, %r322, %r165;
	mul.lo.s32 	%r572, %r44, %r165;
	mul.wide.s32 	%rd183, %r45, 4;
	add.s64 	%rd184, %rd18, %rd183;
	ld.global.u32 	%r573, [%rd184];
	mul.lo.s32 	%r571, %r577, %r165;
	mov.f64 	%fd141, %fd133;
	mov.u32 	%r575, %r44;
	mov.u32 	%r576, %r574;
	bra.uni 	$L__BB4_66;
$L__BB4_65:
	mul.wide.s32 	%rd185, %r46, 4;
	add.s64 	%rd186, %rd18, %rd185;
	ld.global.u32 	%r323, [%rd186+-4];
	mul.lo.s32 	%r574, %r323, %r165;
	mul.lo.s32 	%r572, %r577, %r165;
	mul.wide.s32 	%rd187, %r47, 4;
	add.s64 	%rd188, %rd18, %rd187;
	ld.global.u32 	%r573, [%rd188];
	mul.lo.s32 	%r571, %r44, %r165;
	mov.f64 	%fd141, %fd133;
	mov.u32 	%r575, %r577;
	mov.u32 	%r576, %r574;
	mov.u32 	%r577, %r44;
$L__BB4_66:
	add.s32 	%r324, %r577, %r576;
	add.s32 	%r325, %r575, %r574;
	add.s32 	%r326, %r573, %r572;
	mul.wide.s32 	%rd189, %r324, 8;
	add.s64 	%rd190, %rd5, %rd189;
	mul.wide.s32 	%rd191, %r325, 8;
	add.s64 	%rd192, %rd5, %rd191;
	ld.global.f64 	%fd101, [%rd190];
	mul.wide.s32 	%rd193, %r326, 8;
	add.s64 	%rd194, %rd5, %rd193;
	ld.global.f64 	%fd102, [%rd192];
	sub.f64 	%fd103, %fd141, %fd101;
	ld.global.f64 	%fd104, [%rd194];
	add.f64 	%fd105, %fd103, %fd102;
	sub.f64 	%fd106, %fd105, %fd104;
	add.s32 	%r327, %r573, %r571;
	mul.wide.s32 	%rd195, %r327, 8;
	add.s64 	%rd196, %rd5, %rd195;
	ld.global.f64 	%fd107, [%rd196];
	add.f64 	%fd37, %fd106, %fd107;
	setp.geu.f64 	%p55, %fd37, %fd133;
	mov.u32 	%r578, %r30;
	@%p55 bra 	$L__BB4_68;
	ld.global.u32 	%r329, [%rd25];
	st.global.u32 	[%rd22], %r329;
	ld.global.u32 	%r330, [%rd23];
	st.global.u32 	[%rd24], %r330;
	st.global.f64 	[%rd19], %fd37;
	mov.b32 	%r578, 0;
	mov.u32 	%r579, %r578;
$L__BB4_68:
	add.s32 	%r579, %r579, 1;
	setp.lt.s32 	%p56, %r579, %r165;
	@%p56 bra 	$L__BB4_18;
	add.s32 	%r578, %r578, 1;
	setp.lt.s32 	%p57, %r578, %r165;
	@%p57 bra 	$L__BB4_17;
	cvta.to.global.u64 	%rd27, %rd55;
	setp.lt.u32 	%p58, %r7, 15;
	mov.b32 	%r582, 0;
	@%p58 bra 	$L__BB4_73;
	mov.b32 	%r580, 0;
$L__BB4_72:
	.pragma "nounroll";
	add.s32 	%r333, %r580, %r18;
	mul.wide.u32 	%rd197, %r580, 4;
	add.s64 	%rd198, %rd18, %rd197;
	ld.global.u32 	%r334, [%rd198];
	mul.wide.s32 	%rd199, %r333, 4;
	add.s64 	%rd200, %rd27, %rd199;
	st.global.u32 	[%rd200], %r334;
	ld.global.u32 	%r335, [%rd198+4];
	st.global.u32 	[%rd200+4], %r335;
	ld.global.u32 	%r336, [%rd198+8];
	st.global.u32 	[%rd200+8], %r336;
	ld.global.u32 	%r337, [%rd198+12];
	st.global.u32 	[%rd200+12], %r337;
	ld.global.u32 	%r338, [%rd198+16];
	st.global.u32 	[%rd200+16], %r338;
	ld.global.u32 	%r339, [%rd198+20];
	st.global.u32 	[%rd200+20], %r339;
	ld.global.u32 	%r340, [%rd198+24];
	st.global.u32 	[%rd200+24], %r340;
	ld.global.u32 	%r341, [%rd198+28];
	st.global.u32 	[%rd200+28], %r341;
	ld.global.u32 	%r342, [%rd198+32];
	st.global.u32 	[%rd200+32], %r342;
	ld.global.u32 	%r343, [%rd198+36];
	st.global.u32 	[%rd200+36], %r343;
	ld.global.u32 	%r344, [%rd198+40];
	st.global.u32 	[%rd200+40], %r344;
	ld.global.u32 	%r345, [%rd198+44];
	st.global.u32 	[%rd200+44], %r345;
	ld.global.u32 	%r346, [%rd198+48];
	st.global.u32 	[%rd200+48], %r346;
	ld.global.u32 	%r347, [%rd198+52];
	st.global.u32 	[%rd200+52], %r347;
	ld.global.u32 	%r348, [%rd198+56];
	st.global.u32 	[%rd200+56], %r348;
	ld.global.u32 	%r349, [%rd198+60];
	st.global.u32 	[%rd200+60], %r349;
	add.s32 	%r580, %r580, 16;
	setp.ne.s32 	%p59, %r580, %r12;
	mov.u32 	%r582, %r12;
	@%p59 bra 	$L__BB4_72;
$L__BB4_73:
	setp.eq.s32 	%p60, %r8, 0;
	@%p60 bra 	$L__BB4_83;
	setp.lt.u32 	%p61, %r9, 7;
	@%p61 bra 	$L__BB4_76;
	add.s32 	%r350, %r582, %r18;
	mul.wide.u32 	%rd201, %r582, 4;
	add.s64 	%rd202, %rd18, %rd201;
	ld.global.u32 	%r351, [%rd202];
	mul.wide.s32 	%rd203, %r350, 4;
	add.s64 	%rd204, %rd27, %rd203;
	st.global.u32 	[%rd204], %r351;
	ld.global.u32 	%r352, [%rd202+4];
	st.global.u32 	[%rd204+4], %r352;
	ld.global.u32 	%r353, [%rd202+8];
	st.global.u32 	[%rd204+8], %r353;
	ld.global.u32 	%r354, [%rd202+12];
	st.global.u32 	[%rd204+12], %r354;
	ld.global.u32 	%r355, [%rd202+16];
	st.global.u32 	[%rd204+16], %r355;
	ld.global.u32 	%r356, [%rd202+20];
	st.global.u32 	[%rd204+20], %r356;
	ld.global.u32 	%r357, [%rd202+24];
	st.global.u32 	[%rd204+24], %r357;
	ld.global.u32 	%r358, [%rd202+28];
	st.global.u32 	[%rd204+28], %r358;
	add.s32 	%r582, %r582, 8;
$L__BB4_76:
	setp.eq.s32 	%p62, %r10, 0;
	@%p62 bra 	$L__BB4_83;
	add.s32 	%r359, %r10, -1;
	setp.lt.u32 	%p63, %r359, 3;
	@%p63 bra 	$L__BB4_79;
	add.s32 	%r360, %r582, %r18;
	mul.wide.u32 	%rd205, %r582, 4;
	add.s64 	%rd206, %rd18, %rd205;
	ld.global.u32 	%r361, [%rd206];
	mul.wide.s32 	%rd207, %r360, 4;
	add.s64 	%rd208, %rd27, %rd207;
	st.global.u32 	[%rd208], %r361;
	ld.global.u32 	%r362, [%rd206+4];
	st.global.u32 	[%rd208+4], %r362;
	ld.global.u32 	%r363, [%rd206+8];
	st.global.u32 	[%rd208+8], %r363;
	ld.global.u32 	%r364, [%rd206+12];
	st.global.u32 	[%rd208+12], %r364;
	add.s32 	%r582, %r582, 4;
$L__BB4_79:
	setp.eq.s32 	%p64, %r11, 0;
	@%p64 bra 	$L__BB4_83;
	setp.eq.s32 	%p65, %r11, 1;
	add.s32 	%r365, %r582, %r18;
	mul.wide.u32 	%rd209, %r582, 4;
	add.s64 	%rd28, %rd18, %rd209;
	ld.global.u32 	%r366, [%rd28];
	mul.wide.s32 	%rd210, %r365, 4;
	add.s64 	%rd29, %rd27, %rd210;
	st.global.u32 	[%rd29], %r366;
	@%p65 bra 	$L__BB4_83;
	setp.eq.s32 	%p66, %r11, 2;
	ld.global.u32 	%r367, [%rd28+4];
	st.global.u32 	[%rd29+4], %r367;
	@%p66 bra 	$L__BB4_83;
	ld.global.u32 	%r368, [%rd28+8];
	st.global.u32 	[%rd29+8], %r368;
$L__BB4_83:
	ld.global.f64 	%fd108, [%rd19];
	mul.wide.s32 	%rd211, %r17, 8;
	add.s64 	%rd212, %rd6, %rd211;
	st.global.f64 	[%rd212], %fd108;
	add.s32 	%r554, %r554, 1;
	setp.eq.s32 	%p67, %r554, %r162;
	@%p67 bra 	$L__BB4_95;
	bra.uni 	$L__BB4_4;
$L__BB4_84:
	and.b32  	%r80, %r162, 7;
	setp.lt.u32 	%p4, %r162, 8;
	mov.b32 	%r615, 0;
	@%p4 bra 	$L__BB4_87;
	and.b32  	%r615, %r162, 2147483640;
	mov.b32 	%r584, 0;
$L__BB4_86:
	.pragma "nounroll";
	shl.b32 	%r180, %r584, 7;
	add.s32 	%r181, %r180, %r5;
	add.s32 	%r182, %r181, %r4;
	mul.wide.s32 	%rd62, %r182, 8;
	add.s64 	%rd63, %rd3, %rd62;
	ld.global.f64 	%fd75, [%rd63];
	mul.wide.u32 	%rd64, %r181, 8;
	add.s64 	%rd65, %rd6, %rd64;
	st.global.f64 	[%rd65], %fd75;
	add.s32 	%r183, %r181, 128;
	ld.global.f64 	%fd76, [%rd63+1024];
	mul.wide.s32 	%rd66, %r183, 8;
	add.s64 	%rd67, %rd6, %rd66;
	st.global.f64 	[%rd67], %fd76;
	ld.global.f64 	%fd77, [%rd63+2048];
	st.global.f64 	[%rd67+1024], %fd77;
	ld.global.f64 	%fd78, [%rd63+3072];
	st.global.f64 	[%rd67+2048], %fd78;
	ld.global.f64 	%fd79, [%rd63+4096];
	st.global.f64 	[%rd67+3072], %fd79;
	ld.global.f64 	%fd80, [%rd63+5120];
	st.global.f64 	[%rd67+4096], %fd80;
	ld.global.f64 	%fd81, [%rd63+6144];
	st.global.f64 	[%rd67+5120], %fd81;
	ld.global.f64 	%fd82, [%rd63+7168];
	st.global.f64 	[%rd67+6144], %fd82;
	add.s32 	%r584, %r584, 8;
	setp.eq.s32 	%p5, %r584, %r615;
	@%p5 bra 	$L__BB4_87;
	bra.uni 	$L__BB4_86;
$L__BB4_87:
	setp.eq.s32 	%p6, %r80, 0;
	@%p6 bra 	$L__BB4_95;
	and.b32  	%r157, %r162, 3;
	setp.lt.u32 	%p7, %r80, 4;
	@%p7 bra 	$L__BB4_90;
	shl.b32 	%r184, %r615, 7;
	add.s32 	%r185, %r184, %r5;
	add.s32 	%r186, %r185, %r4;
	mul.wide.s32 	%rd68, %r186, 8;
	add.s64 	%rd69, %rd3, %rd68;
	ld.global.f64 	%fd83, [%rd69];
	mul.wide.s32 	%rd70, %r185, 8;
	add.s64 	%rd71, %rd6, %rd70;
	st.global.f64 	[%rd71], %fd83;
	ld.global.f64 	%fd84, [%rd69+1024];
	st.global.f64 	[%rd71+1024], %fd84;
	ld.global.f64 	%fd85, [%rd69+2048];
	st.global.f64 	[%rd71+2048], %fd85;
	ld.global.f64 	%fd86, [%rd69+3072];
	st.global.f64 	[%rd71+3072], %fd86;
	add.s32 	%r615, %r615, 4;
$L__BB4_90:
	setp.eq.s32 	%p8, %r157, 0;
	@%p8 bra 	$L__BB4_95;
	setp.eq.s32 	%p9, %r157, 1;
	@%p9 bra 	$L__BB4_93;
	shl.b32 	%r187, %r615, 7;
	add.s32 	%r188, %r187, %r5;
	add.s32 	%r189, %r188, %r4;
	mul.wide.s32 	%rd72, %r189, 8;
	add.s64 	%rd73, %rd3, %rd72;
	ld.global.f64 	%fd87, [%rd73];
	mul.wide.s32 	%rd74, %r188, 8;
	add.s64 	%rd75, %rd6, %rd74;
	st.global.f64 	[%rd75], %fd87;
	ld.global.f64 	%fd88, [%rd73+1024];
	st.global.f64 	[%rd75+1024], %fd88;
	add.s32 	%r615, %r615, 2;
$L__BB4_93:
	and.b32  	%r190, %r162, 1;
	setp.eq.b32 	%p10, %r190, 1;
	not.pred 	%p11, %p10;
	@%p11 bra 	$L__BB4_95;
	shl.b32 	%r191, %r615, 7;
	add.s32 	%r192, %r191, %r5;
	add.s32 	%r193, %r192, %r4;
	mul.wide.s32 	%rd76, %r193, 8;
	add.s64 	%rd77, %rd3, %rd76;
	ld.global.f64 	%fd89, [%rd77];
	mul.wide.s32 	%rd78, %r192, 8;
	add.s64 	%rd79, %rd6, %rd78;
	st.global.f64 	[%rd79], %fd89;
$L__BB4_95:
	ret;
$L__BB4_96:
	setp.lt.s32 	%p68, %r162, 1;
	@%p68 bra 	$L__BB4_95;
	mul.hi.u32 	%r370, %r163, 3;
	sub.s32 	%r371, %r163, %r370;
	shr.u32 	%r372, %r371, 1;
	add.s32 	%r373, %r372, %r370;
	shr.u32 	%r374, %r373, 30;
	mul.lo.s32 	%r375, %r374, 2147483647;
	sub.s32 	%r376, %r163, %r375;
	max.u32 	%r82, %r376, 1;
	add.s32 	%r83, %r165, -1;
	and.b32  	%r84, %r165, 15;
	and.b32  	%r85, %r165, 7;
	and.b32  	%r86, %r165, 3;
	and.b32  	%r87, %r165, 2147483632;
	and.b32  	%r88, %r165, 2147483644;
	mov.b32 	%r585, 0;
$L__BB4_98:
	shl.b32 	%r377, %r585, 7;
	mov.u32 	%r378, %tid.x;
	add.s32 	%r92, %r377, %r378;
	setp.ge.s32 	%p69, %r92, %r3;
	@%p69 bra 	$L__BB4_146;
	setp.lt.s32 	%p70, %r165, 1;
	add.s32 	%r379, %r92, %r4;
	cvt.s64.s32 	%rd30, %r379;
	cvta.to.global.u64 	%rd213, %rd56;
	mul.wide.s32 	%rd214, %r379, 8;
	add.s64 	%rd31, %rd213, %rd214;
	@%p70 bra 	$L__BB4_145;
	cvt.u32.u64 	%r93, %rd30;
	mul.lo.s32 	%r94, %r93, %r165;
	mov.b32 	%r591, 0;
	mov.u32 	%r590, %r82;
$L__BB4_101:
	mov.b32 	%r589, 0;
$L__BB4_102:
	setp.eq.s32 	%p71, %r93, 0;
	mov.b64 	%rd354, 1;
	@%p71 bra 	$L__BB4_107;
	mov.b64 	%rd353, 48271;
	mov.b64 	%rd354, 1;
	mov.u64 	%rd352, %rd30;
$L__BB4_104:
	and.b64  	%rd218, %rd352, 1;
	setp.eq.b64 	%p72, %rd218, 1;
	not.pred 	%p73, %p72;
	@%p73 bra 	$L__BB4_106;
	mul.lo.s64 	%rd219, %rd354, %rd353;
	mul.hi.u64 	%rd220, %rd219, 8589934597;
	sub.s64 	%rd221, %rd219, %rd220;
	shr.u64 	%rd222, %rd221, 1;
	add.s64 	%rd223, %rd222, %rd220;
	shr.u64 	%rd224, %rd223, 30;
	mul.lo.s64 	%rd225, %rd224, 2147483647;
	sub.s64 	%rd354, %rd219, %rd225;
$L__BB4_106:
	shr.u64 	%rd39, %rd352, 1;
	mul.lo.s64 	%rd226, %rd353, %rd353;
	mul.hi.u64 	%rd227, %rd226, -9223372032559808509;
	shr.u64 	%rd228, %rd227, 30;
	mul.lo.s64 	%rd229, %rd228, 2147483647;
	sub.s64 	%rd353, %rd226, %rd229;
	setp.gt.u64 	%p74, %rd352, 1;
	mov.u64 	%rd352, %rd39;
	@%p74 bra 	$L__BB4_104;
$L__BB4_107:
	cvt.u64.u32 	%rd230, %r590;
	mul.lo.s64 	%rd231, %rd354, %rd230;
	mul.hi.u64 	%rd232, %rd231, 8589934597;
	sub.s64 	%rd233, %rd231, %rd232;
	shr.u64 	%rd234, %rd233, 1;
	add.s64 	%rd235, %rd234, %rd232;
	shr.u64 	%rd236, %rd235, 30;
	cvt.u32.u64 	%r382, %rd236;
	mov.b64 	%rd237, 2147483647;
	cvt.u32.u64 	%r383, %rd237;
	mul.lo.s32 	%r384, %r382, %r383;
	cvt.u32.u64 	%r385, %rd231;
	sub.s32 	%r386, %r385, %r384;
	mul.hi.u32 	%r387, %r386, 1581746633;
	shr.u32 	%r388, %r387, 14;
	mul.lo.s32 	%r389, %r388, 44488;
	sub.s32 	%r390, %r386, %r389;
	mul.lo.s32 	%r391, %r390, 48271;
	mul.lo.s32 	%r392, %r388, 3399;
	setp.lt.u32 	%p75, %r391, %r392;
	xor.b32  	%r393, %r392, 2147483647;
	neg.s32 	%r394, %r392;
	selp.b32 	%r395, %r393, %r394, %p75;
	add.s32 	%r590, %r395, %r391;
	add.s32 	%r396, %r590, -1;
	cvt.rn.f32.u32 	%f3, %r396;
	mul.f32 	%f4, %f3, 0f30000000;
	setp.ltu.f32 	%p76, %f4, 0f3F000000;
	@%p76 bra 	$L__BB4_110;
	add.s32 	%r397, %r589, %r94;
	cvt.s64.s32 	%rd238, %r397;
	add.s64 	%rd42, %rd4, %rd238;
	ld.global.u8 	%rs3, [%rd42];
	setp.ne.s16 	%p77, %rs3, 0;
	@%p77 bra 	$L__BB4_110;
	add.s32 	%r398, %r591, %r94;
	mul.wide.s32 	%rd239, %r398, 4;
	add.s64 	%rd240, %rd1, %rd239;
	st.global.u32 	[%rd240], %r589;
	mov.b16 	%rs4, 1;
	st.global.u8 	[%rd42], %rs4;
	add.s32 	%r591, %r591, 1;
$L__BB4_110:
	add.s32 	%r589, %r589, 1;
	setp.eq.s32 	%p78, %r589, %r165;
	@%p78 bra 	$L__BB4_111;
	bra.uni 	$L__BB4_102;
$L__BB4_111:
	setp.lt.s32 	%p79, %r591, %r165;
	@%p79 bra 	$L__BB4_101;
	add.s32 	%r400, %r83, %r94;
	mul.wide.s32 	%rd241, %r400, 4;
	add.s64 	%rd32, %rd1, %rd241;
	mul.wide.s32 	%rd242, %r94, 4;
	add.s64 	%rd33, %rd1, %rd242;
	mov.b32 	%r609, 0;
$L__BB4_113:
	mov.b32 	%r610, 0;
$L__BB4_114:
	mov.u32 	%r106, %r609;
	setp.eq.s32 	%p80, %r106, %r610;
	mov.u32 	%r609, %r610;
	@%p80 bra 	$L__BB4_179;
	setp.lt.u32 	%p81, %r83, 15;
	mov.b32 	%r597, 0;
	@%p81 bra 	$L__BB4_118;
	mov.b32 	%r595, 0;
$L__BB4_117:
	.pragma "nounroll";
	add.s32 	%r404, %r595, %r94;
	mul.wide.u32 	%rd243, %r595, 4;
	add.s64 	%rd244, %rd33, %rd243;
	ld.global.u32 	%r405, [%rd244];
	mul.wide.s32 	%rd245, %r404, 4;
	add.s64 	%rd246, %rd2, %rd245;
	st.global.u32 	[%rd246], %r405;
	ld.global.u32 	%r406, [%rd244+4];
	st.global.u32 	[%rd246+4], %r406;
	ld.global.u32 	%r407, [%rd244+8];
	st.global.u32 	[%rd246+8], %r407;
	ld.global.u32 	%r408, [%rd244+12];
	st.global.u32 	[%rd246+12], %r408;
	ld.global.u32 	%r409, [%rd244+16];
	st.global.u32 	[%rd246+16], %r409;
	ld.global.u32 	%r410, [%rd244+20];
	st.global.u32 	[%rd246+20], %r410;
	ld.global.u32 	%r411, [%rd244+24];
	st.global.u32 	[%rd246+24], %r411;
	ld.global.u32 	%r412, [%rd244+28];
	st.global.u32 	[%rd246+28], %r412;
	ld.global.u32 	%r413, [%rd244+32];
	st.global.u32 	[%rd246+32], %r413;
	ld.global.u32 	%r414, [%rd244+36];
	st.global.u32 	[%rd246+36], %r414;
	ld.global.u32 	%r415, [%rd244+40];
	st.global.u32 	[%rd246+40], %r415;
	ld.global.u32 	%r416, [%rd244+44];
	st.global.u32 	[%rd246+44], %r416;
	ld.global.u32 	%r417, [%rd244+48];
	st.global.u32 	[%rd246+48], %r417;
	ld.global.u32 	%r418, [%rd244+52];
	st.global.u32 	[%rd246+52], %r418;
	ld.global.u32 	%r419, [%rd244+56];
	st.global.u32 	[%rd246+56], %r419;
	ld.global.u32 	%r420, [%rd244+60];
	st.global.u32 	[%rd246+60], %r420;
	add.s32 	%r595, %r595, 16;
	setp.ne.s32 	%p82, %r595, %r87;
	mov.u32 	%r597, %r87;
	@%p82 bra 	$L__BB4_117;
$L__BB4_118:
	setp.eq.s32 	%p83, %r84, 0;
	@%p83 bra 	$L__BB4_128;
	add.s32 	%r421, %r84, -1;
	setp.lt.u32 	%p84, %r421, 7;
	@%p84 bra 	$L__BB4_121;
	add.s32 	%r422, %r597, %r94;
	mul.wide.u32 	%rd247, %r597, 4;
	add.s64 	%rd248, %rd33, %rd247;
	ld.global.u32 	%r423, [%rd248];
	mul.wide.s32 	%rd249, %r422, 4;
	add.s64 	%rd250, %rd2, %rd249;
	st.global.u32 	[%rd250], %r423;
	ld.global.u32 	%r424, [%rd248+4];
	st.global.u32 	[%rd250+4], %r424;
	ld.global.u32 	%r425, [%rd248+8];
	st.global.u32 	[%rd250+8], %r425;
	ld.global.u32 	%r426, [%rd248+12];
	st.global.u32 	[%rd250+12], %r426;
	ld.global.u32 	%r427, [%rd248+16];
	st.global.u32 	[%rd250+16], %r427;
	ld.global.u32 	%r428, [%rd248+20];
	st.global.u32 	[%rd250+20], %r428;
	ld.global.u32 	%r429, [%rd248+24];
	st.global.u32 	[%rd250+24], %r429;
	ld.global.u32 	%r430, [%rd248+28];
	st.global.u32 	[%rd250+28], %r430;
	add.s32 	%r597, %r597, 8;
$L__BB4_121:
	setp.eq.s32 	%p85, %r85, 0;
	@%p85 bra 	$L__BB4_128;
	add.s32 	%r431, %r85, -1;
	setp.lt.u32 	%p86, %r431, 3;
	@%p86 bra 	$L__BB4_124;
	add.s32 	%r432, %r597, %r94;
	mul.wide.u32 	%rd251, %r597, 4;
	add.s64 	%rd252, %rd33, %rd251;
	ld.global.u32 	%r433, [%rd252];
	mul.wide.s32 	%rd253, %r432, 4;
	add.s64 	%rd254, %rd2, %rd253;
	st.global.u32 	[%rd254], %r433;
	ld.global.u32 	%r434, [%rd252+4];
	st.global.u32 	[%rd254+4], %r434;
	ld.global.u32 	%r435, [%rd252+8];
	st.global.u32 	[%rd254+8], %r435;
	ld.global.u32 	%r436, [%rd252+12];
	st.global.u32 	[%rd254+12], %r436;
	add.s32 	%r597, %r597, 4;
$L__BB4_124:
	setp.eq.s32 	%p87, %r86, 0;
	@%p87 bra 	$L__BB4_128;
	setp.eq.s32 	%p88, %r86, 1;
	add.s32 	%r437, %r597, %r94;
	mul.wide.u32 	%rd255, %r597, 4;
	add.s64 	%rd44, %rd33, %rd255;
	ld.global.u32 	%r438, [%rd44];
	mul.wide.s32 	%rd256, %r437, 4;
	add.s64 	%rd45, %rd2, %rd256;
	st.global.u32 	[%rd45], %r438;
	@%p88 bra 	$L__BB4_128;
	setp.eq.s32 	%p89, %r86, 2;
	ld.global.u32 	%r439, [%rd44+4];
	st.global.u32 	[%rd45+4], %r439;
	@%p89 bra 	$L__BB4_128;
	ld.global.u32 	%r440, [%rd44+8];
	st.global.u32 	[%rd45+8], %r440;
$L__BB4_128:
	setp.lt.u32 	%p90, %r83, 3;
	add.s32 	%r442, %r106, %r94;
	mul.wide.s32 	%rd257, %r106, 4;
	add.s64 	%rd46, %rd33, %rd257;
	ld.global.u32 	%r443, [%rd46];
	add.s32 	%r444, %r610, %r94;
	mul.wide.s32 	%rd258, %r444, 4;
	add.s64 	%rd47, %rd2, %rd258;
	st.global.u32 	[%rd47], %r443;
	mul.wide.s32 	%rd259, %r610, 4;
	add.s64 	%rd48, %rd33, %rd259;
	ld.global.u32 	%r445, [%rd48];
	mul.wide.s32 	%rd260, %r442, 4;
	add.s64 	%rd49, %rd2, %rd260;
	st.global.u32 	[%rd49], %r445;
	mov.f64 	%fd147, 0d0000000000000000;
	mov.b32 	%r601, 0;
	@%p90 bra 	$L__BB4_158;
	mov.f64 	%fd147, 0d0000000000000000;
	mov.b32 	%r599, 0;
$L__BB4_130:
	.pragma "nounroll";
	setp.ne.s32 	%p91, %r599, %r83;
	@%p91 bra 	$L__BB4_147;
	ld.global.u32 	%r450, [%rd32];
	ld.global.u32 	%r451, [%rd33];
	mad.lo.s32 	%r452, %r450, %r165, %r451;
	mul.wide.s32 	%rd265, %r452, 8;
	add.s64 	%rd266, %rd5, %rd265;
	ld.global.f64 	%fd143, [%rd266];
	bra.uni 	$L__BB4_148;
$L__BB4_132:
	cvta.to.global.u64 	%rd43, %rd55;
	setp.lt.u32 	%p119, %r83, 15;
	mov.b32 	%r613, 0;
	@%p119 bra 	$L__BB4_135;
	mov.b32 	%r611, 0;
$L__BB4_134:
	.pragma "nounroll";
	add.s32 	%r517, %r611, %r94;
	mul.wide.u32 	%rd330, %r611, 4;
	add.s64 	%rd331, %rd33, %rd330;
	ld.global.u32 	%r518, [%rd331];
	mul.wide.s32 	%rd332, %r517, 4;
	add.s64 	%rd333, %rd43, %rd332;
	st.global.u32 	[%rd333], %r518;
	ld.global.u32 	%r519, [%rd331+4];
	st.global.u32 	[%rd333+4], %r519;
	ld.global.u32 	%r520, [%rd331+8];
	st.global.u32 	[%rd333+8], %r520;
	ld.global.u32 	%r521, [%rd331+12];
	st.global.u32 	[%rd333+12], %r521;
	ld.global.u32 	%r522, [%rd331+16];
	st.global.u32 	[%rd333+16], %r522;
	ld.global.u32 	%r523, [%rd331+20];
	st.global.u32 	[%rd333+20], %r523;
	ld.global.u32 	%r524, [%rd331+24];
	st.global.u32 	[%rd333+24], %r524;
	ld.global.u32 	%r525, [%rd331+28];
	st.global.u32 	[%rd333+28], %r525;
	ld.global.u32 	%r526, [%rd331+32];
	st.global.u32 	[%rd333+32], %r526;
	ld.global.u32 	%r527, [%rd331+36];
	st.global.u32 	[%rd333+36], %r527;
	ld.global.u32 	%r528, [%rd331+40];
	st.global.u32 	[%rd333+40], %r528;
	ld.global.u32 	%r529, [%rd331+44];
	st.global.u32 	[%rd333+44], %r529;
	ld.global.u32 	%r530, [%rd331+48];
	st.global.u32 	[%rd333+48], %r530;
	ld.global.u32 	%r531, [%rd331+52];
	st.global.u32 	[%rd333+52], %r531;
	ld.global.u32 	%r532, [%rd331+56];
	st.global.u32 	[%rd333+56], %r532;
	ld.global.u32 	%r533, [%rd331+60];
	st.global.u32 	[%rd333+60], %r533;
	add.s32 	%r611, %r611, 16;
	setp.ne.s32 	%p120, %r611, %r87;
	mov.u32 	%r613, %r87;
	@%p120 bra 	$L__BB4_134;
$L__BB4_135:
	setp.eq.s32 	%p121, %r84, 0;
	@%p121 bra 	$L__BB4_145;
	add.s32 	%r534, %r84, -1;
	setp.lt.u32 	%p122, %r534, 7;
	@%p122 bra 	$L__BB4_138;
	add.s32 	%r535, %r613, %r94;
	mul.wide.u32 	%rd334, %r613, 4;
	add.s64 	%rd335, %rd33, %rd334;
	ld.global.u32 	%r536, [%rd335];
	mul.wide.s32 	%rd336, %r535, 4;
	add.s64 	%rd337, %rd43, %rd336;
	st.global.u32 	[%rd337], %r536;
	ld.global.u32 	%r537, [%rd335+4];
	st.global.u32 	[%rd337+4], %r537;
	ld.global.u32 	%r538, [%rd335+8];
	st.global.u32 	[%rd337+8], %r538;
	ld.global.u32 	%r539, [%rd335+12];
	st.global.u32 	[%rd337+12], %r539;
	ld.global.u32 	%r540, [%rd335+16];
	st.global.u32 	[%rd337+16], %r540;
	ld.global.u32 	%r541, [%rd335+20];
	st.global.u32 	[%rd337+20], %r541;
	ld.global.u32 	%r542, [%rd335+24];
	st.global.u32 	[%rd337+24], %r542;
	ld.global.u32 	%r543, [%rd335+28];
	st.global.u32 	[%rd337+28], %r543;
	add.s32 	%r613, %r613, 8;
$L__BB4_138:
	setp.eq.s32 	%p123, %r85, 0;
	@%p123 bra 	$L__BB4_145;
	add.s32 	%r544, %r85, -1;
	setp.lt.u32 	%p124, %r544, 3;
	@%p124 bra 	$L__BB4_141;
	add.s32 	%r545, %r613, %r94;
	mul.wide.u32 	%rd338, %r613, 4;
	add.s64 	%rd339, %rd33, %rd338;
	ld.global.u32 	%r546, [%rd339];
	mul.wide.s32 	%rd340, %r545, 4;
	add.s64 	%rd341, %rd43, %rd340;
	st.global.u32 	[%rd341], %r546;
	ld.global.u32 	%r547, [%rd339+4];
	st.global.u32 	[%rd341+4], %r547;
	ld.global.u32 	%r548, [%rd339+8];
	st.global.u32 	[%rd341+8], %r548;
	ld.global.u32 	%r549, [%rd339+12];
	st.global.u32 	[%rd341+12], %r549;
	add.s32 	%r613, %r613, 4;
$L__BB4_141:
	setp.eq.s32 	%p125, %r86, 0;
	@%p125 bra 	$L__BB4_145;
	setp.eq.s32 	%p126, %r86, 1;
	add.s32 	%r550, %r613, %r94;
	mul.wide.u32 	%rd342, %r613, 4;
	add.s64 	%rd51, %rd33, %rd342;
	ld.global.u32 	%r551, [%rd51];
	mul.wide.s32 	%rd343, %r550, 4;
	add.s64 	%rd52, %rd43, %rd343;
	st.global.u32 	[%rd52], %r551;
	@%p126 bra 	$L__BB4_145;
	setp.eq.s32 	%p127, %r86, 2;
	ld.global.u32 	%r552, [%rd51+4];
	st.global.u32 	[%rd52+4], %r552;
	@%p127 bra 	$L__BB4_145;
	ld.global.u32 	%r553, [%rd51+8];
	st.global.u32 	[%rd52+8], %r553;
$L__BB4_145:
	ld.global.f64 	%fd127, [%rd31];
	mul.wide.s32 	%rd344, %r92, 8;
	add.s64 	%rd345, %rd6, %rd344;
	st.global.f64 	[%rd345], %fd127;
$L__BB4_146:
	add.s32 	%r585, %r585, 1;
	setp.eq.s32 	%p128, %r585, %r162;
	@%p128 bra 	$L__BB4_95;
	bra.uni 	$L__BB4_98;
$L__BB4_147:
	mul.wide.s32 	%rd261, %r599, 4;
	add.s64 	%rd262, %rd33, %rd261;
	ld.global.u32 	%r447, [%rd262];
	ld.global.u32 	%r448, [%rd262+4];
	mad.lo.s32 	%r449, %r447, %r165, %r448;
	mul.wide.s32 	%rd263, %r449, 8;
	add.s64 	%rd264, %rd5, %rd263;
	ld.global.f64 	%fd143, [%rd264];
$L__BB4_148:
	add.f64 	%fd42, %fd147, %fd143;
	add.s32 	%r453, %r165, -2;
	setp.eq.s32 	%p92, %r599, %r453;
	mul.wide.s32 	%rd267, %r599, 4;
	add.s64 	%rd50, %rd33, %rd267;
	@%p92 bra 	$L__BB4_150;
	ld.global.u32 	%r454, [%rd50+4];
	ld.global.u32 	%r455, [%rd50+8];
	mad.lo.s32 	%r456, %r454, %r165, %r455;
	mul.wide.s32 	%rd268, %r456, 8;
	add.s64 	%rd269, %rd5, %rd268;
	ld.global.f64 	%fd144, [%rd269];
	bra.uni 	$L__BB4_151;
$L__BB4_150:
	ld.global.u32 	%r457, [%rd32];
	ld.global.u32 	%r458, [%rd33];
	mad.lo.s32 	%r459, %r457, %r165, %r458;
	mul.wide.s32 	%rd270, %r459, 8;
	add.s64 	%rd271, %rd5, %rd270;
	ld.global.f64 	%fd144, [%rd271];
$L__BB4_151:
	add.f64 	%fd46, %fd42, %fd144;
	add.s32 	%r460, %r165, -3;
	setp.eq.s32 	%p93, %r599, %r460;
	@%p93 bra 	$L__BB4_153;
	ld.global.u32 	%r461, [%rd50+8];
	ld.global.u32 	%r462, [%rd50+12];
	mad.lo.s32 	%r463, %r461, %r165, %r462;
	mul.wide.s32 	%rd272, %r463, 8;
	add.s64 	%rd273, %rd5, %rd272;
	ld.global.f64 	%fd145, [%rd273];
	bra.uni 	$L__BB4_154;
$L__BB4_153:
	ld.global.u32 	%r464, [%rd32];
	ld.global.u32 	%r465, [%rd33];
	mad.lo.s32 	%r466, %r464, %r165, %r465;
	mul.wide.s32 	%rd274, %r466, 8;
	add.s64 	%rd275, %rd5, %rd274;
	ld.global.f64 	%fd145, [%rd275];
$L__BB4_154:
	add.f64 	%fd50, %fd46, %fd145;
	add.s32 	%r467, %r165, -4;
	setp.eq.s32 	%p94, %r599, %r467;
	@%p94 bra 	$L__BB4_156;
	ld.global.u32 	%r468, [%rd50+12];
	ld.global.u32 	%r469, [%rd50+16];
	mad.lo.s32 	%r470, %r468, %r165, %r469;
	mul.wide.s32 	%rd276, %r470, 8;
	add.s64 	%rd277, %rd5, %rd276;
	ld.global.f64 	%fd146, [%rd277];
	bra.uni 	$L__BB4_157;
$L__BB4_156:
	ld.global.u32 	%r471, [%rd32];
	ld.global.u32 	%r472, [%rd33];
	mad.lo.s32 	%r473, %r471, %r165, %r472;
	mul.wide.s32 	%rd278, %r473, 8;
	add.s64 	%rd279, %rd5, %rd278;
	ld.global.f64 	%fd146, [%rd279];
$L__BB4_157:
	add.f64 	%fd147, %fd50, %fd146;
	add.s32 	%r599, %r599, 4;
	setp.ne.s32 	%p95, %r599, %r88;
	mov.u32 	%r601, %r88;
	@%p95 bra 	$L__BB4_130;
$L__BB4_158:
	setp.eq.s32 	%p96, %r86, 0;
	@%p96 bra 	$L__BB4_172;
	setp.eq.s32 	%p97, %r86, 1;
	@%p97 bra 	$L__BB4_167;
	setp.eq.s32 	%p98, %r601, %r83;
	@%p98 bra 	$L__BB4_162;
	mul.wide.u32 	%rd280, %r601, 4;
	add.s64 	%rd281, %rd33, %rd280;
	ld.global.u32 	%r474, [%rd281];
	ld.global.u32 	%r475, [%rd281+4];
	mad.lo.s32 	%r476, %r474, %r165, %r475;
	mul.wide.s32 	%rd282, %r476, 8;
	add.s64 	%rd283, %rd5, %rd282;
	ld.global.f64 	%fd149, [%rd283];
	bra.uni 	$L__BB4_163;
$L__BB4_162:
	ld.global.u32 	%r477, [%rd32];
	ld.global.u32 	%r478, [%rd33];
	mad.lo.s32 	%r479, %r477, %r165, %r478;
	mul.wide.s32 	%rd284, %r479, 8;
	add.s64 	%rd285, %rd5, %rd284;
	ld.global.f64 	%fd149, [%rd285];
$L__BB4_163:
	add.f64 	%fd60, %fd147, %fd149;
	add.s32 	%r480, %r165, -2;
	setp.eq.s32 	%p99, %r601, %r480;
	@%p99 bra 	$L__BB4_165;
	mul.wide.u32 	%rd286, %r601, 4;
	add.s64 	%rd287, %rd33, %rd286;
	ld.global.u32 	%r481, [%rd287+4];
	ld.global.u32 	%r482, [%rd287+8];
	mad.lo.s32 	%r483, %r481, %r165, %r482;
	mul.wide.s32 	%rd288, %r483, 8;
	add.s64 	%rd289, %rd5, %rd288;
	ld.global.f64 	%fd150, [%rd289];
	bra.uni 	$L__BB4_166;
$L__BB4_165:
	ld.global.u32 	%r484, [%rd32];
	ld.global.u32 	%r485, [%rd33];
	mad.lo.s32 	%r486, %r484, %r165, %r485;
	mul.wide.s32 	%rd290, %r486, 8;
	add.s64 	%rd291, %rd5, %rd290;
	ld.global.f64 	%fd150, [%rd291];
$L__BB4_166:
	add.f64 	%fd147, %fd60, %fd150;
	add.s32 	%r601, %r601, 2;
$L__BB4_167:
	and.b32  	%r487, %r165, 1;
	setp.eq.b32 	%p100, %r487, 1;
	not.pred 	%p101, %p100;
	@%p101 bra 	$L__BB4_172;
	setp.eq.s32 	%p102, %r601, %r83;
	@%p102 bra 	$L__BB4_170;
	mul.wide.s32 	%rd292, %r601, 4;
	add.s64 	%rd293, %rd33, %rd292;
	ld.global.u32 	%r488, [%rd293];
	ld.global.u32 	%r489, [%rd293+4];
	mad.lo.s32 	%r490, %r488, %r165, %r489;
	mul.wide.s32 	%rd294, %r490, 8;
	add.s64 	%rd295, %rd5, %rd294;
	ld.global.f64 	%fd153, [%rd295];
	bra.uni 	$L__BB4_171;
$L__BB4_170:
	ld.global.u32 	%r491, [%rd32];
	ld.global.u32 	%r492, [%rd33];
	mad.lo.s32 	%r493, %r491, %r165, %r492;
	mul.wide.s32 	%rd296, %r493, 8;
	add.s64 	%rd297, %rd5, %rd296;
	ld.global.f64 	%fd153, [%rd297];
$L__BB4_171:
	add.f64 	%fd147, %fd147, %fd153;
$L__BB4_172:
	st.global.f64 	[%rd31], %fd147;
	ld.global.u32 	%r119, [%rd46];
	ld.global.u32 	%r608, [%rd48];
	setp.eq.s32 	%p103, %r610, %r83;
	add.s32 	%r494, %r610, 1;
	selp.b32 	%r121, 0, %r494, %p103;
	setp.eq.s32 	%p104, %r610, 0;
	selp.b32 	%r122, %r165, %r610, %p104;
	setp.eq.s32 	%p105, %r106, %r83;
	add.s32 	%r495, %r106, 1;
	selp.b32 	%r123, 0, %r495, %p105;
	setp.eq.s32 	%p106, %r106, 0;
	selp.b32 	%r124, %r165, %r106, %p106;
	and.pred  	%p107, %p106, %p103;
	not.pred 	%p108, %p107;
	sub.s32 	%r496, %r106, %r610;
	setp.ne.s32 	%p109, %r496, 1;
	and.pred  	%p110, %p108, %p109;
	@%p110 bra 	$L__BB4_174;
	mul.wide.s32 	%rd318, %r122, 4;
	add.s64 	%rd319, %rd33, %rd318;
	ld.global.u32 	%r507, [%rd319+-4];
	mul.lo.s32 	%r605, %r507, %r165;
	mul.lo.s32 	%r603, %r119, %r165;
	mul.wide.s32 	%rd320, %r123, 4;
	add.s64 	%rd321, %rd33, %rd320;
	ld.global.u32 	%r604, [%rd321];
	mul.lo.s32 	%r602, %r608, %r165;
	mov.f64 	%fd155, %fd147;
	mov.u32 	%r606, %r119;
	mov.u32 	%r607, %r605;
	bra.uni 	$L__BB4_177;
$L__BB4_174:
	setp.ne.s32 	%p111, %r106, %r83;
	setp.ne.s32 	%p112, %r610, 0;
	or.pred  	%p113, %p112, %p111;
	sub.s32 	%r497, %r610, %r106;
	setp.ne.s32 	%p114, %r497, 1;
	and.pred  	%p115, %p113, %p114;
	@%p115 bra 	$L__BB4_176;
	mul.wide.s32 	%rd314, %r124, 4;
	add.s64 	%rd315, %rd33, %rd314;
	ld.global.u32 	%r506, [%rd315+-4];
	mul.lo.s32 	%r605, %r506, %r165;
	mul.lo.s32 	%r603, %r608, %r165;
	mul.wide.s32 	%rd316, %r121, 4;
	add.s64 	%rd317, %rd33, %rd316;
	ld.global.u32 	%r604, [%rd317];
	mul.lo.s32 	%r602, %r119, %r165;
	mov.f64 	%fd155, %fd147;
	mov.u32 	%r606, %r608;
	mov.u32 	%r607, %r605;
	mov.u32 	%r608, %r119;
	bra.uni 	$L__BB4_177;
$L__BB4_176:
	mul.wide.s32 	%rd298, %r124, 4;
	add.s64 	%rd299, %rd33, %rd298;
	ld.global.u32 	%r498, [%rd299+-4];
	mul.lo.s32 	%r499, %r498, %r165;
	add.s32 	%r500, %r499, %r119;
	mul.wide.s32 	%rd300, %r500, 8;
	add.s64 	%rd301, %rd5, %rd300;
	ld.global.f64 	%fd113, [%rd301];
	sub.f64 	%fd114, %fd147, %fd113;
	add.s32 	%r501, %r499, %r608;
	mul.wide.s32 	%rd302, %r501, 8;
	add.s64 	%rd303, %rd5, %rd302;
	ld.global.f64 	%fd115, [%rd303];
	add.f64 	%fd116, %fd114, %fd115;
	mul.wide.s32 	%rd304, %r122, 4;
	add.s64 	%rd305, %rd33, %rd304;
	ld.global.u32 	%r502, [%rd305+-4];
	mul.lo.s32 	%r503, %r502, %r165;
	add.s32 	%r504, %r503, %r608;
	mul.wide.s32 	%rd306, %r504, 8;
	add.s64 	%rd307, %rd5, %rd306;
	ld.global.f64 	%fd117, [%rd307];
	sub.f64 	%fd118, %fd116, %fd117;
	add.s32 	%r505, %r503, %r119;
	mul.wide.s32 	%rd308, %r505, 8;
	add.s64 	%rd309, %rd5, %rd308;
	ld.global.f64 	%fd119, [%rd309];
	add.f64 	%fd155, %fd118, %fd119;
	mul.lo.s32 	%r602, %r119, %r165;
	mul.wide.s32 	%rd310, %r123, 4;
	add.s64 	%rd311, %rd33, %rd310;
	ld.global.u32 	%r606, [%rd311];
	mul.lo.s32 	%r603, %r608, %r165;
	mul.wide.s32 	%rd312, %r121, 4;
	add.s64 	%rd313, %rd33, %rd312;
	ld.global.u32 	%r604, [%rd313];
	mov.u32 	%r605, %r603;
	mov.u32 	%r607, %r602;
	mov.u32 	%r608, %r606;
$L__BB4_177:
	add.s32 	%r508, %r608, %r607;
	add.s32 	%r509, %r606, %r605;
	add.s32 	%r510, %r604, %r603;
	mul.wide.s32 	%rd322, %r508, 8;
	add.s64 	%rd323, %rd5, %rd322;
	mul.wide.s32 	%rd324, %r509, 8;
	add.s64 	%rd325, %rd5, %rd324;
	ld.global.f64 	%fd120, [%rd323];
	mul.wide.s32 	%rd326, %r510, 8;
	add.s64 	%rd327, %rd5, %rd326;
	ld.global.f64 	%fd121, [%rd325];
	sub.f64 	%fd122, %fd155, %fd120;
	ld.global.f64 	%fd123, [%rd327];
	add.f64 	%fd124, %fd122, %fd121;
	sub.f64 	%fd125, %fd124, %fd123;
	add.s32 	%r511, %r604, %r602;
	mul.wide.s32 	%rd328, %r511, 8;
	add.s64 	%rd329, %rd5, %rd328;
	ld.global.f64 	%fd126, [%rd329];
	add.f64 	%fd74, %fd125, %fd126;
	setp.geu.f64 	%p116, %fd74, %fd147;
	mov.u32 	%r609, %r106;
	@%p116 bra 	$L__BB4_179;
	ld.global.u32 	%r513, [%rd49];
	st.global.u32 	[%rd46], %r513;
	ld.global.u32 	%r514, [%rd47];
	st.global.u32 	[%rd48], %r514;
	st.global.f64 	[%rd31], %fd74;
	mov.b32 	%r609, 0;
	mov.u32 	%r610, %r609;
$L__BB4_179:
	add.s32 	%r610, %r610, 1;
	setp.lt.s32 	%p117, %r610, %r165;
	@%p117 bra 	$L__BB4_114;
	add.s32 	%r609, %r609, 1;
	setp.lt.s32 	%p118, %r609, %r165;
	@%p118 bra 	$L__BB4_113;
	bra.uni 	$L__BB4_132;

}
	// .globl	_ZN3cub18CUB_300001_SM_10006detail9transform16transform_kernelINS2_10policy_hubILb1EN4cuda3std3__45tupleIJN6thrust24THRUST_300001_SM_1000_NS17counting_iteratorIiNSA_11use_defaultESC_SC_EEEEEE10policy1000El10raw_accessNSA_6detail15normal_iteratorINSA_10device_ptrIdEEEEJSD_EEEvT0_iT1_T2_DpNS2_10kernel_argIT3_EE
.visible .entry _ZN3cub18CUB_300001_SM_10006detail9transform16transform_kernelINS2_10policy_hubILb1EN4cuda3std3__45tupleIJN6thrust24THRUST_300001_SM_1000_NS17counting_iteratorIiNSA_11use_defaultESC_SC_EEEEEE10policy1000El10raw_accessNSA_6detail15normal_iteratorINSA_10device_ptrIdEEEEJSD_EEEvT0_iT1_T2_DpNS2_10kernel_argIT3_EE(
	.param .u64 _ZN3cub18CUB_300001_SM_10006detail9transform16transform_kernelINS2_10policy_hubILb1EN4cuda3std3__45tupleIJN6thrust24THRUST_300001_SM_1000_NS17counting_iteratorIiNSA_11use_defaultESC_SC_EEEEEE10policy1000El10raw_accessNSA_6detail15normal_iteratorINSA_10device_ptrIdEEEEJSD_EEEvT0_iT1_T2_DpNS2_10kernel_argIT3_EE_param_0,
	.param .u32 _ZN3cub18CUB_300001_SM_10006detail9transform16transform_kernelINS2_10policy_hubILb1EN4cuda3std3__45tupleIJN6thrust24THRUST_300001_SM_1000_NS17counting_iteratorIiNSA_11use_defaultESC_SC_EEEEEE10policy1000El10raw_accessNSA_6detail15normal_iteratorINSA_10device_ptrIdEEEEJSD_EEEvT0_iT1_T2_DpNS2_10kernel_argIT3_EE_param_1,
	.param .align 8 .b8 _ZN3cub18CUB_300001_SM_10006detail9transform16transform_kernelINS2_10policy_hubILb1EN4cuda3std3__45tupleIJN6thrust24THRUST_300001_SM_1000_NS17counting_iteratorIiNSA_11use_defaultESC_SC_EEEEEE10policy1000El10raw_accessNSA_6detail15normal_iteratorINSA_10device_ptrIdEEEEJSD_EEEvT0_iT1_T2_DpNS2_10kernel_argIT3_EE_param_2[64],
	.param .align 8 .b8 _ZN3cub18CUB_300001_SM_10006detail9transform16transform_kernelINS2_10policy_hubILb1EN4cuda3std3__45tupleIJN6thrust24THRUST_300001_SM_1000_NS17counting_iteratorIiNSA_11use_defaultESC_SC_EEEEEE10policy1000El10raw_accessNSA_6detail15normal_iteratorINSA_10device_ptrIdEEEEJSD_EEEvT0_iT1_T2_DpNS2_10kernel_argIT3_EE_param_3[8],
	.param .align 8 .b8 _ZN3cub18CUB_300001_SM_10006detail9transform16transform_kernelINS2_10policy_hubILb1EN4cuda3std3__45tupleIJN6thrust24THRUST_300001_SM_1000_NS17counting_iteratorIiNSA_11use_defaultESC_SC_EEEEEE10policy1000El10raw_accessNSA_6detail15normal_iteratorINSA_10device_ptrIdEEEEJSD_EEEvT0_iT1_T2_DpNS2_10kernel_argIT3_EE_param_4[16]
)
.maxntid 128
{
	.reg .pred 	%p<130>;
	.reg .b16 	%rs<5>;
	.reg .b32 	%r<611>;
	.reg .b32 	%f<5>;
	.reg .b64 	%rd<352>;
	.reg .b64 	%fd<146>;

	ld.param.u32 	%r166, [_ZN3cub18CUB_300001_SM_10006detail9transform16transform_kernelINS2_10policy_hubILb1EN4cuda3std3__45tupleIJN6thrust24THRUST_300001_SM_1000_NS17counting_iteratorIiNSA_11use_defaultESC_SC_EEEEEE10policy1000El10raw_accessNSA_6detail15normal_iteratorINSA_10device_ptrIdEEEEJSD_EEEvT0_iT1_T2_DpNS2_10kernel_argIT3_EE_param_2+32];
	ld.param.u64 	%rd57, [_ZN3cub18CUB_300001_SM_10006detail9transform16transform_kernelINS2_10policy_hubILb1EN4cuda3std3__45tupleIJN6thrust24THRUST_300001_SM_1000_NS17counting_iteratorIiNSA_11use_defaultESC_SC_EEEEEE10policy1000El10raw_accessNSA_6detail15normal_iteratorINSA_10device_ptrIdEEEEJSD_EEEvT0_iT1_T2_DpNS2_10kernel_argIT3_EE_param_2+16];
	ld.param.u32 	%r167, [_ZN3cub18CUB_300001_SM_10006detail9transform16transform_kernelINS2_10policy_hubILb1EN4cuda3std3__45tupleIJN6thrust24THRUST_300001_SM_1000_NS17counting_iteratorIiNSA_11use_defaultESC_SC_EEEEEE10policy1000El10raw_accessNSA_6detail15normal_iteratorINSA_10device_ptrIdEEEEJSD_EEEvT0_iT1_T2_DpNS2_10kernel_argIT3_EE_param_4];
	ld.param.u64 	%rd61, [_ZN3cub18CUB_300001_SM_10006detail9transform16transform_kernelINS2_10policy_hubILb1EN4cuda3std3__45tupleIJN6thrust24THRUST_300001_SM_1000_NS17counting_iteratorIiNSA_11use_defaultESC_SC_EEEEEE10policy1000El10raw_accessNSA_6detail15normal_iteratorINSA_10device_ptrIdEEEEJSD_EEEvT0_iT1_T2_DpNS2_10kernel_argIT3_EE_param_0];
	ld.param.u64 	%rd60, [_ZN3cub18CUB_300001_SM_10006detail9transform16transform_kernelINS2_10policy_hubILb1EN4cuda3std3__45tupleIJN6thrust24THRUST_300001_SM_1000_NS17counting_iteratorIiNSA_11use_defaultESC_SC_EEEEEE10policy1000El10raw_accessNSA_6detail15normal_iteratorINSA_10device_ptrIdEEEEJSD_EEEvT0_iT1_T2_DpNS2_10kernel_argIT3_EE_param_2+56];
	ld.param.u64 	%rd59, [_ZN3cub18CUB_300001_SM_10006detail9transform16transform_kernelINS2_10policy_hubILb1EN4cuda3std3__45tupleIJN6thrust24THRUST_300001_SM_1000_NS17counting_iteratorIiNSA_11use_defaultESC_SC_EEEEEE10policy1000El10raw_accessNSA_6detail15normal_iteratorINSA_10device_ptrIdEEEEJSD_EEEvT0_iT1_T2_DpNS2_10kernel_argIT3_EE_param_2+48];
	ld.param.u64 	%rd58, [_ZN3cub18CUB_300001_SM_10006detail9transform16transform_kernelINS2_10policy_hubILb1EN4cuda3std3__45tupleIJN6thrust24THRUST_300001_SM_1000_NS17counting_iteratorIiNSA_11use_defaultESC_SC_EEEEEE10policy1000El10raw_accessNSA_6detail15normal_iteratorINSA_10device_ptrIdEEEEJSD_EEEvT0_iT1_T2_DpNS2_10kernel_argIT3_EE_param_2+40];
	ld.param.u64 	%rd56, [_ZN3cub18CUB_300001_SM_10006detail9transform16transform_kernelINS2_10policy_hubILb1EN4cuda3std3__45tupleIJN6thrust24THRUST_300001_SM_1000_NS17counting_iteratorIiNSA_11use_defaultESC_SC_EEEEEE10policy1000El10raw_accessNSA_6detail15normal_iteratorINSA_10device_ptrIdEEEEJSD_EEEvT0_iT1_T2_DpNS2_10kernel_argIT3_EE_param_2+8];
	ld.param.u64 	%rd55, [_ZN3cub18CUB_300001_SM_10006detail9transform16transform_kernelINS2_10policy_hubILb1EN4cuda3std3__45tupleIJN6thrust24THRUST_300001_SM_1000_NS17counting_iteratorIiNSA_11use_defaultESC_SC_EEEEEE10policy1000El10raw_accessNSA_6detail15normal_iteratorINSA_10device_ptrIdEEEEJSD_EEEvT0_iT1_T2_DpNS2_10kernel_argIT3_EE_param_2];
	ld.param.u64 	%rd62, [_ZN3cub18CUB_300001_SM_10006detail9transform16transform_kernelINS2_10policy_hubILb1EN4cuda3std3__45tupleIJN6thrust24THRUST_300001_SM_1000_NS17counting_iteratorIiNSA_11use_defaultESC_SC_EEEEEE10policy1000El10raw_accessNSA_6detail15normal_iteratorINSA_10device_ptrIdEEEEJSD_EEEvT0_iT1_T2_DpNS2_10kernel_argIT3_EE_param_3];
	ld.param.u32 	%r163, [_ZN3cub18CUB_300001_SM_10006detail9transform16transform_kernelINS2_10policy_hubILb1EN4cuda3std3__45tupleIJN6thrust24THRUST_300001_SM_1000_NS17counting_iteratorIiNSA_11use_defaultESC_SC_EEEEEE10policy1000El10raw_accessNSA_6detail15normal_iteratorINSA_10device_ptrIdEEEEJSD_EEEvT0_iT1_T2_DpNS2_10kernel_argIT3_EE_param_1];
	ld.param.v2.u32 	{%r164, %r165}, [_ZN3cub18CUB_300001_SM_10006detail9transform16transform_kernelINS2_10policy_hubILb1EN4cuda3std3__45tupleIJN6thrust24THRUST_300001_SM_1000_NS17counting_iteratorIiNSA_11use_defaultESC_SC_EEEEEE10policy1000El10raw_accessNSA_6detail15normal_iteratorINSA_10device_ptrIdEEEEJSD_EEEvT0_iT1_T2_DpNS2_10kernel_argIT3_EE_param_2+24];
	cvta.to.global.u64 	%rd63, %rd62;
	cvta.to.global.u64 	%rd1, %rd55;
	cvta.to.global.u64 	%rd2, %rd56;
	cvta.to.global.u64 	%rd3, %rd58;
	cvta.to.global.u64 	%rd4, %rd59;
	cvta.to.global.u64 	%rd5, %rd60;
	shl.b32 	%r168, %r163, 7;
	mov.u32 	%r169, %ctaid.x;
	cvt.u64.u32 	%rd64, %r169;
	cvt.s64.s32 	%rd65, %r168;
	mul.lo.s64 	%rd66, %rd65, %rd64;
	sub.s64 	%rd67, %rd61, %rd66;
	min.s64 	%rd68, %rd67, %rd65;
	cvt.u32.u64 	%r3, %rd68;
	cvt.u32.u64 	%r170, %rd66;
	add.s32 	%r4, %r167, %r170;
	shl.b64 	%rd69, %rd66, 3;
	add.s64 	%rd6, %rd63, %rd69;
	setp.eq.s32 	%p1, %r168, %r3;
	@%p1 bra 	$L__BB5_103;
	setp.lt.s32 	%p2, %r163, 1;
	@%p2 bra 	$L__BB5_102;
	mov.u32 	%r5, %tid.x;
	mul.hi.u32 	%r171, %r164, 3;
	sub.s32 	%r172, %r164, %r171;
	shr.u32 	%r173, %r172, 1;
	add.s32 	%r174, %r173, %r171;
	shr.u32 	%r175, %r174, 30;
	mul.lo.s32 	%r176, %r175, 2147483647;
	sub.s32 	%r6, %r164, %r176;
	setp.lt.s32 	%p3, %r166, 1;
	add.s32 	%r7, %r166, -1;
	@%p3 bra 	$L__BB5_86;
	and.b32  	%r8, %r166, 15;
	and.b32  	%r9, %r166, 7;
	and.b32  	%r10, %r166, 3;
	and.b32  	%r11, %r166, 2147483632;
	and.b32  	%r12, %r166, 2147483644;
	max.u32 	%r13, %r6, 1;
	mov.b32 	%r547, 0;
$L__BB5_4:
	shl.b32 	%r188, %r547, 7;
	add.s32 	%r15, %r188, %r5;
	setp.ge.s32 	%p13, %r15, %r3;
	@%p13 bra 	$L__BB5_85;
	add.s32 	%r190, %r15, %r4;
	cvt.s64.s32 	%rd7, %r190;
	mul.lo.s32 	%r16, %r190, %r166;
	mov.b32 	%r550, 0;
	mov.u32 	%r552, %r13;
$L__BB5_6:
	mov.b32 	%r551, 0;
$L__BB5_7:
	cvt.u32.u64 	%r192, %rd7;
	setp.eq.s32 	%p14, %r192, 0;
	mov.b64 	%rd345, 1;
	@%p14 bra 	$L__BB5_12;
	mov.b64 	%rd344, 48271;
	mov.b64 	%rd345, 1;
	mov.u64 	%rd343, %rd7;
$L__BB5_9:
	and.b64  	%rd79, %rd343, 1;
	setp.eq.b64 	%p15, %rd79, 1;
	not.pred 	%p16, %p15;
	@%p16 bra 	$L__BB5_11;
	mul.lo.s64 	%rd80, %rd345, %rd344;
	mul.hi.u64 	%rd81, %rd80, 8589934597;
	sub.s64 	%rd82, %rd80, %rd81;
	shr.u64 	%rd83, %rd82, 1;
	add.s64 	%rd84, %rd83, %rd81;
	shr.u64 	%rd85, %rd84, 30;
	mul.lo.s64 	%rd86, %rd85, 2147483647;
	sub.s64 	%rd345, %rd80, %rd86;
$L__BB5_11:
	shr.u64 	%rd13, %rd343, 1;
	mul.lo.s64 	%rd87, %rd344, %rd344;
	mul.hi.u64 	%rd88, %rd87, -9223372032559808509;
	shr.u64 	%rd89, %rd88, 30;
	mul.lo.s64 	%rd90, %rd89, 2147483647;
	sub.s64 	%rd344, %rd87, %rd90;
	setp.gt.u64 	%p17, %rd343, 1;
	mov.u64 	%rd343, %rd13;
	@%p17 bra 	$L__BB5_9;
$L__BB5_12:
	cvt.u64.u32 	%rd91, %r552;
	mul.lo.s64 	%rd92, %rd345, %rd91;
	mul.hi.u64 	%rd93, %rd92, 8589934597;
	sub.s64 	%rd94, %rd92, %rd93;
	shr.u64 	%rd95, %rd94, 1;
	add.s64 	%rd96, %rd95, %rd93;
	shr.u64 	%rd97, %rd96, 30;
	cvt.u32.u64 	%r193, %rd97;
	mov.b64 	%rd98, 2147483647;
	cvt.u32.u64 	%r194, %rd98;
	mul.lo.s32 	%r195, %r193, %r194;
	cvt.u32.u64 	%r196, %rd92;
	sub.s32 	%r197, %r196, %r195;
	mul.hi.u32 	%r198, %r197, 1581746633;
	shr.u32 	%r199, %r198, 14;
	mul.lo.s32 	%r200, %r199, 44488;
	sub.s32 	%r201, %r197, %r200;
	mul.lo.s32 	%r202, %r201, 48271;
	mul.lo.s32 	%r203, %r199, 3399;
	setp.lt.u32 	%p18, %r202, %r203;
	xor.b32  	%r204, %r203, 2147483647;
	neg.s32 	%r205, %r203;
	selp.b32 	%r206, %r204, %r205, %p18;
	add.s32 	%r552, %r206, %r202;
	add.s32 	%r207, %r552, -1;
	cvt.rn.f32.u32 	%f1, %r207;
	mul.f32 	%f2, %f1, 0f30000000;
	setp.ltu.f32 	%p19, %f2, 0f3F000000;
	@%p19 bra 	$L__BB5_15;
	add.s32 	%r208, %r551, %r16;
	cvt.s64.s32 	%rd99, %r208;
	add.s64 	%rd16, %rd4, %rd99;
	ld.global.u8 	%rs1, [%rd16];
	setp.ne.s16 	%p20, %rs1, 0;
	@%p20 bra 	$L__BB5_15;
	add.s32 	%r209, %r550, %r16;
	mul.wide.s32 	%rd100, %r209, 4;
	add.s64 	%rd101, %rd1, %rd100;
	st.global.u32 	[%rd101], %r551;
	mov.b16 	%rs2, 1;
	st.global.u8 	[%rd16], %rs2;
	add.s32 	%r550, %r550, 1;
$L__BB5_15:
	add.s32 	%r551, %r551, 1;
	setp.ne.s32 	%p21, %r551, %r166;
	@%p21 bra 	$L__BB5_7;
	setp.lt.s32 	%p22, %r550, %r166;
	@%p22 bra 	$L__BB5_6;
	add.s32 	%r211, %r7, %r16;
	mul.wide.s32 	%rd102, %r211, 4;
	add.s64 	%rd17, %rd1, %rd102;
	mul.wide.s32 	%rd103, %r16, 4;
	add.s64 	%rd18, %rd1, %rd103;
	cvta.to.global.u64 	%rd104, %rd58;
	shl.b64 	%rd105, %rd7, 3;
	add.s64 	%rd19, %rd104, %rd105;
	mov.b32 	%r571, 0;
$L__BB5_18:
	mov.b32 	%r572, 0;
$L__BB5_19:
	mov.u32 	%r28, %r571;
	setp.eq.s32 	%p23, %r28, %r572;
	mov.u32 	%r571, %r572;
	@%p23 bra 	$L__BB5_69;
	setp.lt.u32 	%p24, %r7, 15;
	mov.b32 	%r559, 0;
	@%p24 bra 	$L__BB5_23;
	mov.b32 	%r557, 0;
$L__BB5_22:
	.pragma "nounroll";
	add.s32 	%r215, %r557, %r16;
	mul.wide.u32 	%rd106, %r557, 4;
	add.s64 	%rd107, %rd18, %rd106;
	ld.global.u32 	%r216, [%rd107];
	mul.wide.s32 	%rd108, %r215, 4;
	add.s64 	%rd109, %rd2, %rd108;
	st.global.u32 	[%rd109], %r216;
	ld.global.u32 	%r217, [%rd107+4];
	st.global.u32 	[%rd109+4], %r217;
	ld.global.u32 	%r218, [%rd107+8];
	st.global.u32 	[%rd109+8], %r218;
	ld.global.u32 	%r219, [%rd107+12];
	st.global.u32 	[%rd109+12], %r219;
	ld.global.u32 	%r220, [%rd107+16];
	st.global.u32 	[%rd109+16], %r220;
	ld.global.u32 	%r221, [%rd107+20];
	st.global.u32 	[%rd109+20], %r221;
	ld.global.u32 	%r222, [%rd107+24];
	st.global.u32 	[%rd109+24], %r222;
	ld.global.u32 	%r223, [%rd107+28];
	st.global.u32 	[%rd109+28], %r223;
	ld.global.u32 	%r224, [%rd107+32];
	st.global.u32 	[%rd109+32], %r224;
	ld.global.u32 	%r225, [%rd107+36];
	st.global.u32 	[%rd109+36], %r225;
	ld.global.u32 	%r226, [%rd107+40];
	st.global.u32 	[%rd109+40], %r226;
	ld.global.u32 	%r227, [%rd107+44];
	st.global.u32 	[%rd109+44], %r227;
	ld.global.u32 	%r228, [%rd107+48];
	st.global.u32 	[%rd109+48], %r228;
	ld.global.u32 	%r229, [%rd107+52];
	st.global.u32 	[%rd109+52], %r229;
	ld.global.u32 	%r230, [%rd107+56];
	st.global.u32 	[%rd109+56], %r230;
	ld.global.u32 	%r231, [%rd107+60];
	st.global.u32 	[%rd109+60], %r231;
	add.s32 	%r557, %r557, 16;
	setp.ne.s32 	%p25, %r557, %r11;
	mov.u32 	%r559, %r11;
	@%p25 bra 	$L__BB5_22;
$L__BB5_23:
	setp.eq.s32 	%p26, %r8, 0;
	@%p26 bra 	$L__BB5_33;
	add.s32 	%r232, %r8, -1;
	setp.lt.u32 	%p27, %r232, 7;
	@%p27 bra 	$L__BB5_26;
	add.s32 	%r233, %r559, %r16;
	mul.wide.u32 	%rd110, %r559, 4;
	add.s64 	%rd111, %rd18, %rd110;
	ld.global.u32 	%r234, [%rd111];
	mul.wide.s32 	%rd112, %r233, 4;
	add.s64 	%rd113, %rd2, %rd112;
	st.global.u32 	[%rd113], %r234;
	ld.global.u32 	%r235, [%rd111+4];
	st.global.u32 	[%rd113+4], %r235;
	ld.global.u32 	%r236, [%rd111+8];
	st.global.u32 	[%rd113+8], %r236;
	ld.global.u32 	%r237, [%rd111+12];
	st.global.u32 	[%rd113+12], %r237;
	ld.global.u32 	%r238, [%rd111+16];
	st.global.u32 	[%rd113+16], %r238;
	ld.global.u32 	%r239, [%rd111+20];
	st.global.u32 	[%rd113+20], %r239;
	ld.global.u32 	%r240, [%rd111+24];
	st.global.u32 	[%rd113+24], %r240;
	ld.global.u32 	%r241, [%rd111+28];
	st.global.u32 	[%rd113+28], %r241;
	add.s32 	%r559, %r559, 8;
$L__BB5_26:
	setp.eq.s32 	%p28, %r9, 0;
	@%p28 bra 	$L__BB5_33;
	add.s32 	%r242, %r9, -1;
	setp.lt.u32 	%p29, %r242, 3;
	@%p29 bra 	$L__BB5_29;
	add.s32 	%r243, %r559, %r16;
	mul.wide.u32 	%rd114, %r559, 4;
	add.s64 	%rd115, %rd18, %rd114;
	ld.global.u32 	%r244, [%rd115];
	mul.wide.s32 	%rd116, %r243, 4;
	add.s64 	%rd117, %rd2, %rd116;
	st.global.u32 	[%rd117], %r244;
	ld.global.u32 	%r245, [%rd115+4];
	st.global.u32 	[%rd117+4], %r245;
	ld.global.u32 	%r246, [%rd115+8];
	st.global.u32 	[%rd117+8], %r246;
	ld.global.u32 	%r247, [%rd115+12];
	st.global.u32 	[%rd117+12], %r247;
	add.s32 	%r559, %r559, 4;
$L__BB5_29:
	setp.eq.s32 	%p30, %r10, 0;
	@%p30 bra 	$L__BB5_33;
	setp.eq.s32 	%p31, %r10, 1;
	add.s32 	%r248, %r559, %r16;
	mul.wide.u32 	%rd118, %r559, 4;
	add.s64 	%rd20, %rd18, %rd118;
	ld.global.u32 	%r249, [%rd20];
	mul.wide.s32 	%rd119, %r248, 4;
	add.s64 	%rd21, %rd2, %rd119;
	st.global.u32 	[%rd21], %r249;
	@%p31 bra 	$L__BB5_33;
	setp.eq.s32 	%p32, %r10, 2;
	ld.global.u32 	%r250, [%rd20+4];
	st.global.u32 	[%rd21+4], %r250;
	@%p32 bra 	$L__BB5_33;
	ld.global.u32 	%r251, [%rd20+8];
	st.global.u32 	[%rd21+8], %r251;
$L__BB5_33:
	setp.lt.u32 	%p33, %r7, 3;
	add.s32 	%r253, %r28, %r16;
	mul.wide.s32 	%rd120, %r28, 4;
	add.s64 	%rd22, %rd18, %rd120;
	ld.global.u32 	%r254, [%rd22];
	add.s32 	%r255, %r572, %r16;
	mul.wide.s32 	%rd121, %r255, 4;
	add.s64 	%rd23, %rd2, %rd121;
	st.global.u32 	[%rd23], %r254;
	mul.wide.s32 	%rd122, %r572, 4;
	add.s64 	%rd24, %rd18, %rd122;
	ld.global.u32 	%r256, [%rd24];
	mul.wide.s32 	%rd123, %r253, 4;
	add.s64 	%rd25, %rd2, %rd123;
	st.global.u32 	[%rd25], %r256;
	mov.f64 	%fd123, 0d0000000000000000;
	mov.b32 	%r563, 0;
	@%p33 bra 	$L__BB5_48;
	mov.f64 	%fd123, 0d0000000000000000;
	mov.b32 	%r561, 0;
$L__BB5_35:
	.pragma "nounroll";
	setp.eq.s32 	%p34, %r561, %r7;
	@%p34 bra 	$L__BB5_37;
	mul.wide.s32 	%rd124, %r561, 4;
	add.s64 	%rd125, %rd18, %rd124;
	ld.global.u32 	%r258, [%rd125];
	ld.global.u32 	%r259, [%rd125+4];
	mad.lo.s32 	%r260, %r258, %r166, %r259;
	mul.wide.s32 	%rd126, %r260, 8;
	add.s64 	%rd127, %rd5, %rd126;
	ld.global.f64 	%fd119, [%rd127];
	bra.uni 	$L__BB5_38;
$L__BB5_37:
	ld.global.u32 	%r261, [%rd17];
	ld.global.u32 	%r262, [%rd18];
	mad.lo.s32 	%r263, %r261, %r166, %r262;
	mul.wide.s32 	%rd128, %r263, 8;
	add.s64 	%rd129, %rd5, %rd128;
	ld.global.f64 	%fd119, [%rd129];
$L__BB5_38:
	add.f64 	%fd5, %fd123, %fd119;
	add.s32 	%r264, %r166, -2;
	setp.eq.s32 	%p35, %r561, %r264;
	mul.wide.s32 	%rd130, %r561, 4;
	add.s64 	%rd26, %rd18, %rd130;
	@%p35 bra 	$L__BB5_40;
	ld.global.u32 	%r265, [%rd26+4];
	ld.global.u32 	%r266, [%rd26+8];
	mad.lo.s32 	%r267, %r265, %r166, %r266;
	mul.wide.s32 	%rd131, %r267, 8;
	add.s64 	%rd132, %rd5, %rd131;
	ld.global.f64 	%fd120, [%rd132];
	bra.uni 	$L__BB5_41;
$L__BB5_40:
	ld.global.u32 	%r268, [%rd17];
	ld.global.u32 	%r269, [%rd18];
	mad.lo.s32 	%r270, %r268, %r166, %r269;
	mul.wide.s32 	%rd133, %r270, 8;
	add.s64 	%rd134, %rd5, %rd133;
	ld.global.f64 	%fd120, [%rd134];
$L__BB5_41:
	add.f64 	%fd9, %fd5, %fd120;
	add.s32 	%r271, %r166, -3;
	setp.eq.s32 	%p36, %r561, %r271;
	@%p36 bra 	$L__BB5_43;
	ld.global.u32 	%r272, [%rd26+8];
	ld.global.u32 	%r273, [%rd26+12];
	mad.lo.s32 	%r274, %r272, %r166, %r273;
	mul.wide.s32 	%rd135, %r274, 8;
	add.s64 	%rd136, %rd5, %rd135;
	ld.global.f64 	%fd121, [%rd136];
	bra.uni 	$L__BB5_44;
$L__BB5_43:
	ld.global.u32 	%r275, [%rd17];
	ld.global.u32 	%r276, [%rd18];
	mad.lo.s32 	%r277, %r275, %r166, %r276;
	mul.wide.s32 	%rd137, %r277, 8;
	add.s64 	%rd138, %rd5, %rd137;
	ld.global.f64 	%fd121, [%rd138];
$L__BB5_44:
	add.f64 	%fd13, %fd9, %fd121;
	add.s32 	%r278, %r166, -4;
	setp.eq.s32 	%p37, %r561, %r278;
	@%p37 bra 	$L__BB5_46;
	ld.global.u32 	%r279, [%rd26+12];
	ld.global.u32 	%r280, [%rd26+16];
	mad.lo.s32 	%r281, %r279, %r166, %r280;
	mul.wide.s32 	%rd139, %r281, 8;
	add.s64 	%rd140, %rd5, %rd139;
	ld.global.f64 	%fd122, [%rd140];
	bra.uni 	$L__BB5_47;
$L__BB5_46:
	ld.global.u32 	%r282, [%rd17];
	ld.global.u32 	%r283, [%rd18];
	mad.lo.s32 	%r284, %r282, %r166, %r283;
	mul.wide.s32 	%rd141, %r284, 8;
	add.s64 	%rd142, %rd5, %rd141;
	ld.global.f64 	%fd122, [%rd142];
$L__BB5_47:
	add.f64 	%fd123, %fd13, %fd122;
	add.s32 	%r561, %r561, 4;
	setp.ne.s32 	%p38, %r561, %r12;
	mov.u32 	%r563, %r12;
	@%p38 bra 	$L__BB5_35;
$L__BB5_48:
	setp.eq.s32 	%p39, %r10, 0;
	@%p39 bra 	$L__BB5_62;
	setp.eq.s32 	%p40, %r10, 1;
	@%p40 bra 	$L__BB5_57;
	setp.eq.s32 	%p41, %r563, %r7;
	@%p41 bra 	$L__BB5_52;
	mul.wide.u32 	%rd143, %r563, 4;
	add.s64 	%rd144, %rd18, %rd143;
	ld.global.u32 	%r285, [%rd144];
	ld.global.u32 	%r286, [%rd144+4];
	mad.lo.s32 	%r287, %r285, %r166, %r286;
	mul.wide.s32 	%rd145, %r287, 8;
	add.s64 	%rd146, %rd5, %rd145;
	ld.global.f64 	%fd125, [%rd146];
	bra.uni 	$L__BB5_53;
$L__BB5_52:
	ld.global.u32 	%r288, [%rd17];
	ld.global.u32 	%r289, [%rd18];
	mad.lo.s32 	%r290, %r288, %r166, %r289;
	mul.wide.s32 	%rd147, %r290, 8;
	add.s64 	%rd148, %rd5, %rd147;
	ld.global.f64 	%fd125, [%rd148];
$L__BB5_53:
	add.f64 	%fd23, %fd123, %fd125;
	add.s32 	%r291, %r166, -2;
	setp.eq.s32 	%p42, %r563, %r291;
	@%p42 bra 	$L__BB5_55;
	mul.wide.u32 	%rd149, %r563, 4;
	add.s64 	%rd150, %rd18, %rd149;
	ld.global.u32 	%r292, [%rd150+4];
	ld.global.u32 	%r293, [%rd150+8];
	mad.lo.s32 	%r294, %r292, %r166, %r293;
	mul.wide.s32 	%rd151, %r294, 8;
	add.s64 	%rd152, %rd5, %rd151;
	ld.global.f64 	%fd126, [%rd152];
	bra.uni 	$L__BB5_56;
$L__BB5_55:
	ld.global.u32 	%r295, [%rd17];
	ld.global.u32 	%r296, [%rd18];
	mad.lo.s32 	%r297, %r295, %r166, %r296;
	mul.wide.s32 	%rd153, %r297, 8;
	add.s64 	%rd154, %rd5, %rd153;
	ld.global.f64 	%fd126, [%rd154];
$L__BB5_56:
	add.f64 	%fd123, %fd23, %fd126;
	add.s32 	%r563, %r563, 2;
$L__BB5_57:
	and.b32  	%r298, %r166, 1;
	setp.eq.b32 	%p43, %r298, 1;
	not.pred 	%p44, %p43;
	@%p44 bra 	$L__BB5_62;
	setp.eq.s32 	%p45, %r563, %r7;
	@%p45 bra 	$L__BB5_60;
	mul.wide.s32 	%rd155, %r563, 4;
	add.s64 	%rd156, %rd18, %rd155;
	ld.global.u32 	%r299, [%rd156];
	ld.global.u32 	%r300, [%rd156+4];
	mad.lo.s32 	%r301, %r299, %r166, %r300;
	mul.wide.s32 	%rd157, %r301, 8;
	add.s64 	%rd158, %rd5, %rd157;
	ld.global.f64 	%fd129, [%rd158];
	bra.uni 	$L__BB5_61;
$L__BB5_60:
	ld.global.u32 	%r302, [%rd17];
	ld.global.u32 	%r303, [%rd18];
	mad.lo.s32 	%r304, %r302, %r166, %r303;
	mul.wide.s32 	%rd159, %r304, 8;
	add.s64 	%rd160, %rd5, %rd159;
	ld.global.f64 	%fd129, [%rd160];
$L__BB5_61:
	add.f64 	%fd123, %fd123, %fd129;
$L__BB5_62:
	st.global.f64 	[%rd19], %fd123;
	ld.global.u32 	%r570, [%rd22];
	ld.global.u32 	%r42, [%rd24];
	setp.eq.s32 	%p46, %r572, %r7;
	add.s32 	%r305, %r572, 1;
	selp.b32 	%r43, 0, %r305, %p46;
	setp.eq.s32 	%p47, %r572, 0;
	selp.b32 	%r44, %r166, %r572, %p47;
	setp.eq.s32 	%p48, %r28, %r7;
	add.s32 	%r306, %r28, 1;
	selp.b32 	%r45, 0, %r306, %p48;
	setp.eq.s32 	%p49, %r28, 0;
	selp.b32 	%r46, %r166, %r28, %p49;
	and.pred  	%p50, %p49, %p46;
	sub.s32 	%r307, %r28, %r572;
	setp.eq.s32 	%p51, %r307, 1;
	or.pred  	%p52, %p50, %p51;
	@%p52 bra 	$L__BB5_66;
	and.pred  	%p55, %p47, %p48;
	sub.s32 	%r308, %r572, %r28;
	setp.eq.s32 	%p56, %r308, 1;
	or.pred  	%p57, %p55, %p56;
	@%p57 bra 	$L__BB5_65;
	mul.wide.s32 	%rd161, %r46, 4;
	add.s64 	%rd162, %rd18, %rd161;
	ld.global.u32 	%r309, [%rd162+-4];
	mul.lo.s32 	%r310, %r309, %r166;
	add.s32 	%r311, %r310, %r570;
	mul.wide.s32 	%rd163, %r311, 8;
	add.s64 	%rd164, %rd5, %rd163;
	ld.global.f64 	%fd84, [%rd164];
	sub.f64 	%fd85, %fd123, %fd84;
	add.s32 	%r312, %r310, %r42;
	mul.wide.s32 	%rd165, %r312, 8;
	add.s64 	%rd166, %rd5, %rd165;
	ld.global.f64 	%fd86, [%rd166];
	add.f64 	%fd87, %fd85, %fd86;
	mul.wide.s32 	%rd167, %r44, 4;
	add.s64 	%rd168, %rd18, %rd167;
	ld.global.u32 	%r313, [%rd168+-4];
	mul.lo.s32 	%r314, %r313, %r166;
	add.s32 	%r315, %r314, %r42;
	mul.wide.s32 	%rd169, %r315, 8;
	add.s64 	%rd170, %rd5, %rd169;
	ld.global.f64 	%fd88, [%rd170];
	sub.f64 	%fd89, %fd87, %fd88;
	add.s32 	%r316, %r314, %r570;
	mul.wide.s32 	%rd171, %r316, 8;
	add.s64 	%rd172, %rd5, %rd171;
	ld.global.f64 	%fd90, [%rd172];
	add.f64 	%fd131, %fd89, %fd90;
	mul.lo.s32 	%r564, %r570, %r166;
	mul.wide.s32 	%rd173, %r45, 4;
	add.s64 	%rd174, %rd18, %rd173;
	ld.global.u32 	%r568, [%rd174];
	mul.lo.s32 	%r565, %r42, %r166;
	mul.wide.s32 	%rd175, %r43, 4;
	add.s64 	%rd176, %rd18, %rd175;
	ld.global.u32 	%r566, [%rd176];
	mov.u32 	%r567, %r565;
	mov.u32 	%r569, %r564;
	mov.u32 	%r570, %r568;
	bra.uni 	$L__BB5_67;
$L__BB5_65:
	mul.wide.s32 	%rd177, %r46, 4;
	add.s64 	%rd178, %rd18, %rd177;
	ld.global.u32 	%r317, [%rd178+-4];
	mul.lo.s32 	%r567, %r317, %r166;
	mul.lo.s32 	%r565, %r42, %r166;
	mul.wide.s32 	%rd179, %r43, 4;
	add.s64 	%rd180, %rd18, %rd179;
	ld.global.u32 	%r566, [%rd180];
	mul.lo.s32 	%r564, %r570, %r166;
	mov.f64 	%fd131, %fd123;
	mov.u32 	%r568, %r42;
	mov.u32 	%r569, %r567;
	bra.uni 	$L__BB5_67;
$L__BB5_66:
	mul.wide.s32 	%rd181, %r44, 4;
	add.s64 	%rd182, %rd18, %rd181;
	ld.global.u32 	%r318, [%rd182+-4];
	mul.lo.s32 	%r567, %r318, %r166;
	mul.lo.s32 	%r565, %r570, %r166;
	mul.wide.s32 	%rd183, %r45, 4;
	add.s64 	%rd184, %rd18, %rd183;
	ld.global.u32 	%r566, [%rd184];
	mul.lo.s32 	%r564, %r42, %r166;
	mov.f64 	%fd131, %fd123;
	mov.u32 	%r568, %r570;
	mov.u32 	%r569, %r567;
	mov.u32 	%r570, %r42;
$L__BB5_67:
	add.s32 	%r319, %r570, %r569;
	add.s32 	%r320, %r568, %r567;
	add.s32 	%r321, %r566, %r565;
	mul.wide.s32 	%rd185, %r319, 8;
	add.s64 	%rd186, %rd5, %rd185;
	mul.wide.s32 	%rd187, %r320, 8;
	add.s64 	%rd188, %rd5, %rd187;
	ld.global.f64 	%fd91, [%rd186];
	mul.wide.s32 	%rd189, %r321, 8;
	add.s64 	%rd190, %rd5, %rd189;
	ld.global.f64 	%fd92, [%rd188];
	sub.f64 	%fd93, %fd131, %fd91;
	ld.global.f64 	%fd94, [%rd190];
	add.f64 	%fd95, %fd93, %fd92;
	sub.f64 	%fd96, %fd95, %fd94;
	add.s32 	%r322, %r566, %r564;
	mul.wide.s32 	%rd191, %r322, 8;
	add.s64 	%rd192, %rd5, %rd191;
	ld.global.f64 	%fd97, [%rd192];
	add.f64 	%fd37, %fd96, %fd97;
	setp.geu.f64 	%p58, %fd37, %fd123;
	mov.u32 	%r571, %r28;
	@%p58 bra 	$L__BB5_69;
	ld.global.u32 	%r324, [%rd25];
	st.global.u32 	[%rd22], %r324;
	ld.global.u32 	%r325, [%rd23];
	st.global.u32 	[%rd24], %r325;
	st.global.f64 	[%rd19], %fd37;
	mov.b32 	%r571, 0;
	mov.u32 	%r572, %r571;
$L__BB5_69:
	add.s32 	%r572, %r572, 1;
	setp.lt.s32 	%p59, %r572, %r166;
	@%p59 bra 	$L__BB5_19;
	add.s32 	%r571, %r571, 1;
	setp.lt.s32 	%p60, %r571, %r166;
	@%p60 bra 	$L__BB5_18;
	cvta.to.global.u64 	%rd27, %rd57;
	setp.lt.u32 	%p61, %r7, 15;
	mov.b32 	%r575, 0;
	@%p61 bra 	$L__BB5_74;
	mov.b32 	%r573, 0;
$L__BB5_73:
	.pragma "nounroll";
	add.s32 	%r328, %r573, %r16;
	mul.wide.u32 	%rd193, %r573, 4;
	add.s64 	%rd194, %rd18, %rd193;
	ld.global.u32 	%r329, [%rd194];
	mul.wide.s32 	%rd195, %r328, 4;
	add.s64 	%rd196, %rd27, %rd195;
	st.global.u32 	[%rd196], %r329;
	ld.global.u32 	%r330, [%rd194+4];
	st.global.u32 	[%rd196+4], %r330;
	ld.global.u32 	%r331, [%rd194+8];
	st.global.u32 	[%rd196+8], %r331;
	ld.global.u32 	%r332, [%rd194+12];
	st.global.u32 	[%rd196+12], %r332;
	ld.global.u32 	%r333, [%rd194+16];
	st.global.u32 	[%rd196+16], %r333;
	ld.global.u32 	%r334, [%rd194+20];
	st.global.u32 	[%rd196+20], %r334;
	ld.global.u32 	%r335, [%rd194+24];
	st.global.u32 	[%rd196+24], %r335;
	ld.global.u32 	%r336, [%rd194+28];
	st.global.u32 	[%rd196+28], %r336;
	ld.global.u32 	%r337, [%rd194+32];
	st.global.u32 	[%rd196+32], %r337;
	ld.global.u32 	%r338, [%rd194+36];
	st.global.u32 	[%rd196+36], %r338;
	ld.global.u32 	%r339, [%rd194+40];
	st.global.u32 	[%rd196+40], %r339;
	ld.global.u32 	%r340, [%rd194+44];
	st.global.u32 	[%rd196+44], %r340;
	ld.global.u32 	%r341, [%rd194+48];
	st.global.u32 	[%rd196+48], %r341;
	ld.global.u32 	%r342, [%rd194+52];
	st.global.u32 	[%rd196+52], %r342;
	ld.global.u32 	%r343, [%rd194+56];
	st.global.u32 	[%rd196+56], %r343;
	ld.global.u32 	%r344, [%rd194+60];
	st.global.u32 	[%rd196+60], %r344;
	add.s32 	%r573, %r573, 16;
	setp.ne.s32 	%p62, %r573, %r11;
	mov.u32 	%r575, %r11;
	@%p62 bra 	$L__BB5_73;
$L__BB5_74:
	setp.eq.s32 	%p63, %r8, 0;
	@%p63 bra 	$L__BB5_84;
	add.s32 	%r345, %r8, -1;
	setp.lt.u32 	%p64, %r345, 7;
	@%p64 bra 	$L__BB5_77;
	add.s32 	%r346, %r575, %r16;
	mul.wide.u32 	%rd197, %r575, 4;
	add.s64 	%rd198, %rd18, %rd197;
	ld.global.u32 	%r347, [%rd198];
	mul.wide.s32 	%rd199, %r346, 4;
	add.s64 	%rd200, %rd27, %rd199;
	st.global.u32 	[%rd200], %r347;
	ld.global.u32 	%r348, [%rd198+4];
	st.global.u32 	[%rd200+4], %r348;
	ld.global.u32 	%r349, [%rd198+8];
	st.global.u32 	[%rd200+8], %r349;
	ld.global.u32 	%r350, [%rd198+12];
	st.global.u32 	[%rd200+12], %r350;
	ld.global.u32 	%r351, [%rd198+16];
	st.global.u32 	[%rd200+16], %r351;
	ld.global.u32 	%r352, [%rd198+20];
	st.global.u32 	[%rd200+20], %r352;
	ld.global.u32 	%r353, [%rd198+24];
	st.global.u32 	[%rd200+24], %r353;
	ld.global.u32 	%r354, [%rd198+28];
	st.global.u32 	[%rd200+28], %r354;
	add.s32 	%r575, %r575, 8;
$L__BB5_77:
	setp.eq.s32 	%p65, %r9, 0;
	@%p65 bra 	$L__BB5_84;
	add.s32 	%r355, %r9, -1;
	setp.lt.u32 	%p66, %r355, 3;
	@%p66 bra 	$L__BB5_80;
	add.s32 	%r356, %r575, %r16;
	mul.wide.u32 	%rd201, %r575, 4;
	add.s64 	%rd202, %rd18, %rd201;
	ld.global.u32 	%r357, [%rd202];
	mul.wide.s32 	%rd203, %r356, 4;
	add.s64 	%rd204, %rd27, %rd203;
	st.global.u32 	[%rd204], %r357;
	ld.global.u32 	%r358, [%rd202+4];
	st.global.u32 	[%rd204+4], %r358;
	ld.global.u32 	%r359, [%rd202+8];
	st.global.u32 	[%rd204+8], %r359;
	ld.global.u32 	%r360, [%rd202+12];
	st.global.u32 	[%rd204+12], %r360;
	add.s32 	%r575, %r575, 4;
$L__BB5_80:
	setp.eq.s32 	%p67, %r10, 0;
	@%p67 bra 	$L__BB5_84;
	setp.eq.s32 	%p68, %r10, 1;
	add.s32 	%r361, %r575, %r16;
	mul.wide.u32 	%rd205, %r575, 4;
	add.s64 	%rd28, %rd18, %rd205;
	ld.global.u32 	%r362, [%rd28];
	mul.wide.s32 	%rd206, %r361, 4;
	add.s64 	%rd29, %rd27, %rd206;
	st.global.u32 	[%rd29], %r362;
	@%p68 bra 	$L__BB5_84;
	setp.eq.s32 	%p69, %r10, 2;
	ld.global.u32 	%r363, [%rd28+4];
	st.global.u32 	[%rd29+4], %r363;
	@%p69 bra 	$L__BB5_84;
	ld.global.u32 	%r364, [%rd28+8];
	st.global.u32 	[%rd29+8], %r364;
$L__BB5_84:
	ld.global.f64 	%fd98, [%rd19];
	mul.wide.s32 	%rd207, %r15, 8;
	add.s64 	%rd208, %rd6, %rd207;
	st.global.f64 	[%rd208], %fd98;
$L__BB5_85:
	add.s32 	%r547, %r547, 1;
	setp.eq.s32 	%p70, %r547, %r163;
	@%p70 bra 	$L__BB5_102;
	bra.uni 	$L__BB5_4;
$L__BB5_86:
	and.b32  	%r78, %r163, 3;
	setp.lt.u32 	%p4, %r163, 4;
	mov.b32 	%r608, 0;
	@%p4 bra 	$L__BB5_97;
	and.b32  	%r608, %r163, 2147483644;
	mov.b32 	%r607, 0;
$L__BB5_88:
	shl.b32 	%r179, %r607, 7;
	add.s32 	%r155, %r179, %r5;
	setp.ge.s32 	%p5, %r155, %r3;
	add.s32 	%r180, %r155, %r4;
	mul.wide.s32 	%rd70, %r180, 8;
	add.s64 	%rd53, %rd3, %rd70;
	mul.wide.s32 	%rd71, %r155, 8;
	add.s64 	%rd54, %rd6, %rd71;
	@%p5 bra 	$L__BB5_90;
	ld.global.f64 	%fd75, [%rd53];
	st.global.f64 	[%rd54], %fd75;
$L__BB5_90:
	add.s32 	%r181, %r155, 128;
	setp.ge.s32 	%p6, %r181, %r3;
	@%p6 bra 	$L__BB5_92;
	ld.global.f64 	%fd76, [%rd53+1024];
	st.global.f64 	[%rd54+1024], %fd76;
$L__BB5_92:
	add.s32 	%r182, %r155, 256;
	setp.ge.s32 	%p7, %r182, %r3;
	@%p7 bra 	$L__BB5_94;
	ld.global.f64 	%fd77, [%rd53+2048];
	st.global.f64 	[%rd54+2048], %fd77;
$L__BB5_94:
	add.s32 	%r183, %r155, 384;
	setp.ge.s32 	%p8, %r183, %r3;
	@%p8 bra 	$L__BB5_96;
	ld.global.f64 	%fd78, [%rd53+3072];
	st.global.f64 	[%rd54+3072], %fd78;
$L__BB5_96:
	add.s32 	%r607, %r607, 4;
	setp.ne.s32 	%p9, %r607, %r608;
	@%p9 bra 	$L__BB5_88;
$L__BB5_97:
	setp.eq.s32 	%p10, %r78, 0;
	@%p10 bra 	$L__BB5_102;
	mov.b32 	%r610, 0;
$L__BB5_99:
	.pragma "nounroll";
	shl.b32 	%r185, %r608, 7;
	add.s32 	%r160, %r185, %r5;
	setp.ge.s32 	%p11, %r160, %r3;
	@%p11 bra 	$L__BB5_101;
	add.s32 	%r186, %r160, %r4;
	mul.wide.s32 	%rd72, %r186, 8;
	add.s64 	%rd73, %rd3, %rd72;
	ld.global.f64 	%fd79, [%rd73];
	mul.wide.s32 	%rd74, %r160, 8;
	add.s64 	%rd75, %rd6, %rd74;
	st.global.f64 	[%rd75], %fd79;
$L__BB5_101:
	add.s32 	%r608, %r608, 1;
	add.s32 	%r610, %r610, 1;
	setp.ne.s32 	%p12, %r610, %r78;
	@%p12 bra 	$L__BB5_99;
$L__BB5_102:
	ret;
$L__BB5_103:
	setp.lt.s32 	%p71, %r163, 1;
	@%p71 bra 	$L__BB5_102;
	mul.hi.u32 	%r366, %r164, 3;
	sub.s32 	%r367, %r164, %r366;
	shr.u32 	%r368, %r367, 1;
	add.s32 	%r369, %r368, %r366;
	shr.u32 	%r370, %r369, 30;
	mul.lo.s32 	%r371, %r370, 2147483647;
	sub.s32 	%r372, %r164, %r371;
	max.u32 	%r80, %r372, 1;
	add.s32 	%r81, %r166, -1;
	and.b32  	%r82, %r166, 15;
	add.s32 	%r83, %r82, -1;
	and.b32  	%r84, %r166, 7;
	and.b32  	%r85, %r166, 3;
	and.b32  	%r86, %r166, 2147483632;
	and.b32  	%r87, %r166, 2147483644;
	and.b32  	%r88, %r166, 1;
	mov.b32 	%r577, 0;
$L__BB5_105:
	setp.lt.s32 	%p72, %r166, 1;
	shl.b32 	%r373, %r577, 7;
	mov.u32 	%r374, %tid.x;
	add.s32 	%r90, %r373, %r374;
	add.s32 	%r375, %r90, %r4;
	cvt.s64.s32 	%rd30, %r375;
	cvta.to.global.u64 	%rd209, %rd58;
	mul.wide.s32 	%rd210, %r375, 8;
	add.s64 	%rd31, %rd209, %rd210;
	@%p72 bra 	$L__BB5_151;
	cvt.u32.u64 	%r91, %rd30;
	mul.lo.s32 	%r92, %r91, %r166;
	mov.b32 	%r583, 0;
	mov.u32 	%r582, %r80;
$L__BB5_107:
	mov.b32 	%r581, 0;
$L__BB5_108:
	setp.eq.s32 	%p73, %r91, 0;
	mov.b64 	%rd350, 1;
	@%p73 bra 	$L__BB5_113;
	mov.b64 	%rd349, 48271;
	mov.b64 	%rd350, 1;
	mov.u64 	%rd348, %rd30;
$L__BB5_110:
	and.b64  	%rd214, %rd348, 1;
	setp.eq.b64 	%p74, %rd214, 1;
	not.pred 	%p75, %p74;
	@%p75 bra 	$L__BB5_112;
	mul.lo.s64 	%rd215, %rd350, %rd349;
	mul.hi.u64 	%rd216, %rd215, 8589934597;
	sub.s64 	%rd217, %rd215, %rd216;
	shr.u64 	%rd218, %rd217, 1;
	add.s64 	%rd219, %rd218, %rd216;
	shr.u64 	%rd220, %rd219, 30;
	mul.lo.s64 	%rd221, %rd220, 2147483647;
	sub.s64 	%rd350, %rd215, %rd221;
$L__BB5_112:
	shr.u64 	%rd39, %rd348, 1;
	mul.lo.s64 	%rd222, %rd349, %rd349;
	mul.hi.u64 	%rd223, %rd222, -9223372032559808509;
	shr.u64 	%rd224, %rd223, 30;
	mul.lo.s64 	%rd225, %rd224, 2147483647;
	sub.s64 	%rd349, %rd222, %rd225;
	setp.gt.u64 	%p76, %rd348, 1;
	mov.u64 	%rd348, %rd39;
	@%p76 bra 	$L__BB5_110;
$L__BB5_113:
	cvt.u64.u32 	%rd226, %r582;
	mul.lo.s64 	%rd227, %rd350, %rd226;
	mul.hi.u64 	%rd228, %rd227, 8589934597;
	sub.s64 	%rd229, %rd227, %rd228;
	shr.u64 	%rd230, %rd229, 1;
	add.s64 	%rd231, %rd230, %rd228;
	shr.u64 	%rd232, %rd231, 30;
	cvt.u32.u64 	%r378, %rd232;
	mov.b64 	%rd233, 2147483647;
	cvt.u32.u64 	%r379, %rd233;
	mul.lo.s32 	%r380, %r378, %r379;
	cvt.u32.u64 	%r381, %rd227;
	sub.s32 	%r382, %r381, %r380;
	mul.hi.u32 	%r383, %r382, 1581746633;
	shr.u32 	%r384, %r383, 14;
	mul.lo.s32 	%r385, %r384, 44488;
	sub.s32 	%r386, %r382, %r385;
	mul.lo.s32 	%r387, %r386, 48271;
	mul.lo.s32 	%r388, %r384, 3399;
	setp.lt.u32 	%p77, %r387, %r388;
	xor.b32  	%r389, %r388, 2147483647;
	neg.s32 	%r390, %r388;
	selp.b32 	%r391, %r389, %r390, %p77;
	add.s32 	%r582, %r391, %r387;
	add.s32 	%r392, %r582, -1;
	cvt.rn.f32.u32 	%f3, %r392;
	mul.f32 	%f4, %f3, 0f30000000;
	setp.ltu.f32 	%p78, %f4, 0f3F000000;
	@%p78 bra 	$L__BB5_116;
	add.s32 	%r393, %r581, %r92;
	cvt.s64.s32 	%rd234, %r393;
	add.s64 	%rd42, %rd4, %rd234;
	ld.global.u8 	%rs3, [%rd42];
	setp.ne.s16 	%p79, %rs3, 0;
	@%p79 bra 	$L__BB5_116;
	add.s32 	%r394, %r583, %r92;
	mul.wide.s32 	%rd235, %r394, 4;
	add.s64 	%rd236, %rd1, %rd235;
	st.global.u32 	[%rd236], %r581;
	mov.b16 	%rs4, 1;
	st.global.u8 	[%rd42], %rs4;
	add.s32 	%r583, %r583, 1;
$L__BB5_116:
	add.s32 	%r581, %r581, 1;
	setp.eq.s32 	%p80, %r581, %r166;
	@%p80 bra 	$L__BB5_117;
	bra.uni 	$L__BB5_108;
$L__BB5_117:
	setp.lt.s32 	%p81, %r583, %r166;
	@%p81 bra 	$L__BB5_107;
	add.s32 	%r396, %r81, %r92;
	mul.wide.s32 	%rd237, %r396, 4;
	add.s64 	%rd32, %rd1, %rd237;
	mul.wide.s32 	%rd238, %r92, 4;
	add.s64 	%rd33, %rd1, %rd238;
	mov.b32 	%r601, 0;
$L__BB5_119:
	mov.b32 	%r602, 0;
$L__BB5_120:
	mov.u32 	%r104, %r601;
	setp.eq.s32 	%p82, %r104, %r602;
	mov.u32 	%r601, %r602;
	@%p82 bra 	$L__BB5_184;
	setp.lt.u32 	%p83, %r81, 15;
	mov.b32 	%r589, 0;
	@%p83 bra 	$L__BB5_124;
	mov.b32 	%r587, 0;
$L__BB5_123:
	.pragma "nounroll";
	add.s32 	%r400, %r587, %r92;
	mul.wide.u32 	%rd239, %r587, 4;
	add.s64 	%rd240, %rd33, %rd239;
	ld.global.u32 	%r401, [%rd240];
	mul.wide.s32 	%rd241, %r400, 4;
	add.s64 	%rd242, %rd2, %rd241;
	st.global.u32 	[%rd242], %r401;
	ld.global.u32 	%r402, [%rd240+4];
	st.global.u32 	[%rd242+4], %r402;
	ld.global.u32 	%r403, [%rd240+8];
	st.global.u32 	[%rd242+8], %r403;
	ld.global.u32 	%r404, [%rd240+12];
	st.global.u32 	[%rd242+12], %r404;
	ld.global.u32 	%r405, [%rd240+16];
	st.global.u32 	[%rd242+16], %r405;
	ld.global.u32 	%r406, [%rd240+20];
	st.global.u32 	[%rd242+20], %r406;
	ld.global.u32 	%r407, [%rd240+24];
	st.global.u32 	[%rd242+24], %r407;
	ld.global.u32 	%r408, [%rd240+28];
	st.global.u32 	[%rd242+28], %r408;
	ld.global.u32 	%r409, [%rd240+32];
	st.global.u32 	[%rd242+32], %r409;
	ld.global.u32 	%r410, [%rd240+36];
	st.global.u32 	[%rd242+36], %r410;
	ld.global.u32 	%r411, [%rd240+40];
	st.global.u32 	[%rd242+40], %r411;
	ld.global.u32 	%r412, [%rd240+44];
	st.global.u32 	[%rd242+44], %r412;
	ld.global.u32 	%r413, [%rd240+48];
	st.global.u32 	[%rd242+48], %r413;
	ld.global.u32 	%r414, [%rd240+52];
	st.global.u32 	[%rd242+52], %r414;
	ld.global.u32 	%r415, [%rd240+56];
	st.global.u32 	[%rd242+56], %r415;
	ld.global.u32 	%r416, [%rd240+60];
	st.global.u32 	[%rd242+60], %r416;
	add.s32 	%r587, %r587, 16;
	setp.ne.s32 	%p84, %r587, %r86;
	mov.u32 	%r589, %r86;
	@%p84 bra 	$L__BB5_123;
$L__BB5_124:
	setp.eq.s32 	%p85, %r82, 0;
	@%p85 bra 	$L__BB5_134;
	setp.lt.u32 	%p86, %r83, 7;
	@%p86 bra 	$L__BB5_127;
	add.s32 	%r417, %r589, %r92;
	mul.wide.u32 	%rd243, %r589, 4;
	add.s64 	%rd244, %rd33, %rd243;
	ld.global.u32 	%r418, [%rd244];
	mul.wide.s32 	%rd245, %r417, 4;
	add.s64 	%rd246, %rd2, %rd245;
	st.global.u32 	[%rd246], %r418;
	ld.global.u32 	%r419, [%rd244+4];
	st.global.u32 	[%rd246+4], %r419;
	ld.global.u32 	%r420, [%rd244+8];
	st.global.u32 	[%rd246+8], %r420;
	ld.global.u32 	%r421, [%rd244+12];
	st.global.u32 	[%rd246+12], %r421;
	ld.global.u32 	%r422, [%rd244+16];
	st.global.u32 	[%rd246+16], %r422;
	ld.global.u32 	%r423, [%rd244+20];
	st.global.u32 	[%rd246+20], %r423;
	ld.global.u32 	%r424, [%rd244+24];
	st.global.u32 	[%rd246+24], %r424;
	ld.global.u32 	%r425, [%rd244+28];
	st.global.u32 	[%rd246+28], %r425;
	add.s32 	%r589, %r589, 8;
$L__BB5_127:
	setp.eq.s32 	%p87, %r84, 0;
	@%p87 bra 	$L__BB5_134;
	add.s32 	%r426, %r84, -1;
	setp.lt.u32 	%p88, %r426, 3;
	@%p88 bra 	$L__BB5_130;
	add.s32 	%r427, %r589, %r92;
	mul.wide.u32 	%rd247, %r589, 4;
	add.s64 	%rd248, %rd33, %rd247;
	ld.global.u32 	%r428, [%rd248];
	mul.wide.s32 	%rd249, %r427, 4;
	add.s64 	%rd250, %rd2, %rd249;
	st.global.u32 	[%rd250], %r428;
	ld.global.u32 	%r429, [%rd248+4];
	st.global.u32 	[%rd250+4], %r429;
	ld.global.u32 	%r430, [%rd248+8];
	st.global.u32 	[%rd250+8], %r430;
	ld.global.u32 	%r431, [%rd248+12];
	st.global.u32 	[%rd250+12], %r431;
	add.s32 	%r589, %r589, 4;
$L__BB5_130:
	setp.eq.s32 	%p89, %r85, 0;
	@%p89 bra 	$L__BB5_134;
	setp.eq.s32 	%p90, %r85, 1;
	add.s32 	%r432, %r589, %r92;
	mul.wide.u32 	%rd251, %r589, 4;
	add.s64 	%rd44, %rd33, %rd251;
	ld.global.u32 	%r433, [%rd44];
	mul.wide.s32 	%rd252, %r432, 4;
	add.s64 	%rd45, %rd2, %rd252;
	st.global.u32 	[%rd45], %r433;
	@%p90 bra 	$L__BB5_134;
	setp.eq.s32 	%p91, %r85, 2;
	ld.global.u32 	%r434, [%rd44+4];
	st.global.u32 	[%rd45+4], %r434;
	@%p91 bra 	$L__BB5_134;
	ld.global.u32 	%r435, [%rd44+8];
	st.global.u32 	[%rd45+8], %r435;
$L__BB5_134:
	setp.lt.u32 	%p92, %r81, 3;
	add.s32 	%r437, %r104, %r92;
	mul.wide.s32 	%rd253, %r104, 4;
	add.s64 	%rd46, %rd33, %rd253;
	ld.global.u32 	%r438, [%rd46];
	add.s32 	%r439, %r602, %r92;
	mul.wide.s32 	%rd254, %r439, 4;
	add.s64 	%rd47, %rd2, %rd254;
	st.global.u32 	[%rd47], %r438;
	mul.wide.s32 	%rd255, %r602, 4;
	add.s64 	%rd48, %rd33, %rd255;
	ld.global.u32 	%r440, [%rd48];
	mul.wide.s32 	%rd256, %r437, 4;
	add.s64 	%rd49, %rd2, %rd256;
	st.global.u32 	[%rd49], %r440;
	mov.f64 	%fd137, 0d0000000000000000;
	mov.b32 	%r593, 0;
	@%p92 bra 	$L__BB5_163;
	mov.f64 	%fd137, 0d0000000000000000;
	mov.b32 	%r591, 0;
$L__BB5_136:
	.pragma "nounroll";
	setp.ne.s32 	%p93, %r591, %r81;
	@%p93 bra 	$L__BB5_152;
	ld.global.u32 	%r445, [%rd32];
	ld.global.u32 	%r446, [%rd33];
	mad.lo.s32 	%r447, %r445, %r166, %r446;
	mul.wide.s32 	%rd261, %r447, 8;
	add.s64 	%rd262, %rd5, %rd261;
	ld.global.f64 	%fd133, [%rd262];
	bra.uni 	$L__BB5_153;
$L__BB5_138:
	cvta.to.global.u64 	%rd43, %rd57;
	setp.lt.u32 	%p120, %r81, 15;
	mov.b32 	%r605, 0;
	@%p120 bra 	$L__BB5_141;
	mov.b32 	%r603, 0;
$L__BB5_140:
	.pragma "nounroll";
	add.s32 	%r511, %r603, %r92;
	mul.wide.u32 	%rd326, %r603, 4;
	add.s64 	%rd327, %rd33, %rd326;
	ld.global.u32 	%r512, [%rd327];
	mul.wide.s32 	%rd328, %r511, 4;
	add.s64 	%rd329, %rd43, %rd328;
	st.global.u32 	[%rd329], %r512;
	ld.global.u32 	%r513, [%rd327+4];
	st.global.u32 	[%rd329+4], %r513;
	ld.global.u32 	%r514, [%rd327+8];
	st.global.u32 	[%rd329+8], %r514;
	ld.global.u32 	%r515, [%rd327+12];
	st.global.u32 	[%rd329+12], %r515;
	ld.global.u32 	%r516, [%rd327+16];
	st.global.u32 	[%rd329+16], %r516;
	ld.global.u32 	%r517, [%rd327+20];
	st.global.u32 	[%rd329+20], %r517;
	ld.global.u32 	%r518, [%rd327+24];
	st.global.u32 	[%rd329+24], %r518;
	ld.global.u32 	%r519, [%rd327+28];
	st.global.u32 	[%rd329+28], %r519;
	ld.global.u32 	%r520, [%rd327+32];
	st.global.u32 	[%rd329+32], %r520;
	ld.global.u32 	%r521, [%rd327+36];
	st.global.u32 	[%rd329+36], %r521;
	ld.global.u32 	%r522, [%rd327+40];
	st.global.u32 	[%rd329+40], %r522;
	ld.global.u32 	%r523, [%rd327+44];
	st.global.u32 	[%rd329+44], %r523;
	ld.global.u32 	%r524, [%rd327+48];
	st.global.u32 	[%rd329+48], %r524;
	ld.global.u32 	%r525, [%rd327+52];
	st.global.u32 	[%rd329+52], %r525;
	ld.global.u32 	%r526, [%rd327+56];
	st.global.u32 	[%rd329+56], %r526;
	ld.global.u32 	%r527, [%rd327+60];
	st.global.u32 	[%rd329+60], %r527;
	add.s32 	%r603, %r603, 16;
	setp.ne.s32 	%p121, %r603, %r86;
	mov.u32 	%r605, %r86;
	@%p121 bra 	$L__BB5_140;
$L__BB5_141:
	setp.eq.s32 	%p122, %r82, 0;
	@%p122 bra 	$L__BB5_151;
	setp.lt.u32 	%p123, %r83, 7;
	@%p123 bra 	$L__BB5_144;
	add.s32 	%r528, %r605, %r92;
	mul.wide.u32 	%rd330, %r605, 4;
	add.s64 	%rd331, %rd33, %rd330;
	ld.global.u32 	%r529, [%rd331];
	mul.wide.s32 	%rd332, %r528, 4;
	add.s64 	%rd333, %rd43, %rd332;
	st.global.u32 	[%rd333], %r529;
	ld.global.u32 	%r530, [%rd331+4];
	st.global.u32 	[%rd333+4], %r530;
	ld.global.u32 	%r531, [%rd331+8];
	st.global.u32 	[%rd333+8], %r531;
	ld.global.u32 	%r532, [%rd331+12];
	st.global.u32 	[%rd333+12], %r532;
	ld.global.u32 	%r533, [%rd331+16];
	st.global.u32 	[%rd333+16], %r533;
	ld.global.u32 	%r534, [%rd331+20];
	st.global.u32 	[%rd333+20], %r534;
	ld.global.u32 	%r535, [%rd331+24];
	st.global.u32 	[%rd333+24], %r535;
	ld.global.u32 	%r536, [%rd331+28];
	st.global.u32 	[%rd333+28], %r536;
	add.s32 	%r605, %r605, 8;
$L__BB5_144:
	setp.eq.s32 	%p124, %r84, 0;
	@%p124 bra 	$L__BB5_151;
	add.s32 	%r537, %r84, -1;
	setp.lt.u32 	%p125, %r537, 3;
	@%p125 bra 	$L__BB5_147;
	add.s32 	%r538, %r605, %r92;
	mul.wide.u32 	%rd334, %r605, 4;
	add.s64 	%rd335, %rd33, %rd334;
	ld.global.u32 	%r539, [%rd335];
	mul.wide.s32 	%rd336, %r538, 4;
	add.s64 	%rd337, %rd43, %rd336;
	st.global.u32 	[%rd337], %r539;
	ld.global.u32 	%r540, [%rd335+4];
	st.global.u32 	[%rd337+4], %r540;
	ld.global.u32 	%r541, [%rd335+8];
	st.global.u32 	[%rd337+8], %r541;
	ld.global.u32 	%r542, [%rd335+12];
	st.global.u32 	[%rd337+12], %r542;
	add.s32 	%r605, %r605, 4;
$L__BB5_147:
	setp.eq.s32 	%p126, %r85, 0;
	@%p126 bra 	$L__BB5_151;
	setp.eq.s32 	%p127, %r85, 1;
	add.s32 	%r543, %r605, %r92;
	mul.wide.u32 	%rd338, %r605, 4;
	add.s64 	%rd51, %rd33, %rd338;
	ld.global.u32 	%r544, [%rd51];
	mul.wide.s32 	%rd339, %r543, 4;
	add.s64 	%rd52, %rd43, %rd339;
	st.global.u32 	[%rd52], %r544;
	@%p127 bra 	$L__BB5_151;
	setp.eq.s32 	%p128, %r85, 2;
	ld.global.u32 	%r545, [%rd51+4];
	st.global.u32 	[%rd52+4], %r545;
	@%p128 bra 	$L__BB5_151;
	ld.global.u32 	%r546, [%rd51+8];
	st.global.u32 	[%rd52+8], %r546;
$L__BB5_151:
	ld.global.f64 	%fd117, [%rd31];
	mul.wide.s32 	%rd340, %r90, 8;
	add.s64 	%rd341, %rd6, %rd340;
	st.global.f64 	[%rd341], %fd117;
	add.s32 	%r577, %r577, 1;
	setp.eq.s32 	%p129, %r577, %r163;
	@%p129 bra 	$L__BB5_102;
	bra.uni 	$L__BB5_105;
$L__BB5_152:
	mul.wide.s32 	%rd257, %r591, 4;
	add.s64 	%rd258, %rd33, %rd257;
	ld.global.u32 	%r442, [%rd258];
	ld.global.u32 	%r443, [%rd258+4];
	mad.lo.s32 	%r444, %r442, %r166, %r443;
	mul.wide.s32 	%rd259, %r444, 8;
	add.s64 	%rd260, %rd5, %rd259;
	ld.global.f64 	%fd133, [%rd260];
$L__BB5_153:
	add.f64 	%fd42, %fd137, %fd133;
	add.s32 	%r448, %r166, -2;
	setp.eq.s32 	%p94, %r591, %r448;
	mul.wide.s32 	%rd263, %r591, 4;
	add.s64 	%rd50, %rd33, %rd263;
	@%p94 bra 	$L__BB5_155;
	ld.global.u32 	%r449, [%rd50+4];
	ld.global.u32 	%r450, [%rd50+8];
	mad.lo.s32 	%r451, %r449, %r166, %r450;
	mul.wide.s32 	%rd264, %r451, 8;
	add.s64 	%rd265, %rd5, %rd264;
	ld.global.f64 	%fd134, [%rd265];
	bra.uni 	$L__BB5_156;
$L__BB5_155:
	ld.global.u32 	%r452, [%rd32];
	ld.global.u32 	%r453, [%rd33];
	mad.lo.s32 	%r454, %r452, %r166, %r453;
	mul.wide.s32 	%rd266, %r454, 8;
	add.s64 	%rd267, %rd5, %rd266;
	ld.global.f64 	%fd134, [%rd267];
$L__BB5_156:
	add.f64 	%fd46, %fd42, %fd134;
	add.s32 	%r455, %r166, -3;
	setp.eq.s32 	%p95, %r591, %r455;
	@%p95 bra 	$L__BB5_158;
	ld.global.u32 	%r456, [%rd50+8];
	ld.global.u32 	%r457, [%rd50+12];
	mad.lo.s32 	%r458, %r456, %r166, %r457;
	mul.wide.s32 	%rd268, %r458, 8;
	add.s64 	%rd269, %rd5, %rd268;
	ld.global.f64 	%fd135, [%rd269];
	bra.uni 	$L__BB5_159;
$L__BB5_158:
	ld.global.u32 	%r459, [%rd32];
	ld.global.u32 	%r460, [%rd33];
	mad.lo.s32 	%r461, %r459, %r166, %r460;
	mul.wide.s32 	%rd270, %r461, 8;
	add.s64 	%rd271, %rd5, %rd270;
	ld.global.f64 	%fd135, [%rd271];
$L__BB5_159:
	add.f64 	%fd50, %fd46, %fd135;
	add.s32 	%r462, %r166, -4;
	setp.eq.s32 	%p96, %r591, %r462;
	@%p96 bra 	$L__BB5_161;
	ld.global.u32 	%r463, [%rd50+12];
	ld.global.u32 	%r464, [%rd50+16];
	mad.lo.s32 	%r465, %r463, %r166, %r464;
	mul.wide.s32 	%rd272, %r465, 8;
	add.s64 	%rd273, %rd5, %rd272;
	ld.global.f64 	%fd136, [%rd273];
	bra.uni 	$L__BB5_162;
$L__BB5_161:
	ld.global.u32 	%r466, [%rd32];
	ld.global.u32 	%r467, [%rd33];
	mad.lo.s32 	%r468, %r466, %r166, %r467;
	mul.wide.s32 	%rd274, %r468, 8;
	add.s64 	%rd275, %rd5, %rd274;
	ld.global.f64 	%fd136, [%rd275];
$L__BB5_162:
	add.f64 	%fd137, %fd50, %fd136;
	add.s32 	%r591, %r591, 4;
	setp.ne.s32 	%p97, %r591, %r87;
	mov.u32 	%r593, %r87;
	@%p97 bra 	$L__BB5_136;
$L__BB5_163:
	setp.eq.s32 	%p98, %r85, 0;
	@%p98 bra 	$L__BB5_177;
	setp.eq.s32 	%p99, %r85, 1;
	@%p99 bra 	$L__BB5_172;
	setp.eq.s32 	%p100, %r593, %r81;
	@%p100 bra 	$L__BB5_167;
	mul.wide.u32 	%rd276, %r593, 4;
	add.s64 	%rd277, %rd33, %rd276;
	ld.global.u32 	%r469, [%rd277];
	ld.global.u32 	%r470, [%rd277+4];
	mad.lo.s32 	%r471, %r469, %r166, %r470;
	mul.wide.s32 	%rd278, %r471, 8;
	add.s64 	%rd279, %rd5, %rd278;
	ld.global.f64 	%fd139, [%rd279];
	bra.uni 	$L__BB5_168;
$L__BB5_167:
	ld.global.u32 	%r472, [%rd32];
	ld.global.u32 	%r473, [%rd33];
	mad.lo.s32 	%r474, %r472, %r166, %r473;
	mul.wide.s32 	%rd280, %r474, 8;
	add.s64 	%rd281, %rd5, %rd280;
	ld.global.f64 	%fd139, [%rd281];
$L__BB5_168:
	add.f64 	%fd60, %fd137, %fd139;
	add.s32 	%r475, %r166, -2;
	setp.eq.s32 	%p101, %r593, %r475;
	@%p101 bra 	$L__BB5_170;
	mul.wide.u32 	%rd282, %r593, 4;
	add.s64 	%rd283, %rd33, %rd282;
	ld.global.u32 	%r476, [%rd283+4];
	ld.global.u32 	%r477, [%rd283+8];
	mad.lo.s32 	%r478, %r476, %r166, %r477;
	mul.wide.s32 	%rd284, %r478, 8;
	add.s64 	%rd285, %rd5, %rd284;
	ld.global.f64 	%fd140, [%rd285];
	bra.uni 	$L__BB5_171;
$L__BB5_170:
	ld.global.u32 	%r479, [%rd32];
	ld.global.u32 	%r480, [%rd33];
	mad.lo.s32 	%r481, %r479, %r166, %r480;
	mul.wide.s32 	%rd286, %r481, 8;
	add.s64 	%rd287, %rd5, %rd286;
	ld.global.f64 	%fd140, [%rd287];
$L__BB5_171:
	add.f64 	%fd137, %fd60, %fd140;
	add.s32 	%r593, %r593, 2;
$L__BB5_172:
	setp.eq.s32 	%p102, %r88, 0;
	@%p102 bra 	$L__BB5_177;
	setp.eq.s32 	%p103, %r593, %r81;
	@%p103 bra 	$L__BB5_175;
	mul.wide.s32 	%rd288, %r593, 4;
	add.s64 	%rd289, %rd33, %rd288;
	ld.global.u32 	%r482, [%rd289];
	ld.global.u32 	%r483, [%rd289+4];
	mad.lo.s32 	%r484, %r482, %r166, %r483;
	mul.wide.s32 	%rd290, %r484, 8;
	add.s64 	%rd291, %rd5, %rd290;
	ld.global.f64 	%fd143, [%rd291];
	bra.uni 	$L__BB5_176;
$L__BB5_175:
	ld.global.u32 	%r485, [%rd32];
	ld.global.u32 	%r486, [%rd33];
	mad.lo.s32 	%r487, %r485, %r166, %r486;
	mul.wide.s32 	%rd292, %r487, 8;
	add.s64 	%rd293, %rd5, %rd292;
	ld.global.f64 	%fd143, [%rd293];
$L__BB5_176:
	add.f64 	%fd137, %fd137, %fd143;
$L__BB5_177:
	st.global.f64 	[%rd31], %fd137;
	ld.global.u32 	%r117, [%rd46];
	ld.global.u32 	%r600, [%rd48];
	setp.eq.s32 	%p104, %r602, %r81;
	add.s32 	%r488, %r602, 1;
	selp.b32 	%r119, 0, %r488, %p104;
	setp.eq.s32 	%p105, %r602, 0;
	selp.b32 	%r120, %r166, %r602, %p105;
	setp.eq.s32 	%p106, %r104, %r81;
	add.s32 	%r489, %r104, 1;
	selp.b32 	%r121, 0, %r489, %p106;
	setp.eq.s32 	%p107, %r104, 0;
	selp.b32 	%r122, %r166, %r104, %p107;
	and.pred  	%p108, %p107, %p104;
	not.pred 	%p109, %p108;
	sub.s32 	%r490, %r104, %r602;
	setp.ne.s32 	%p110, %r490, 1;
	and.pred  	%p111, %p109, %p110;
	@%p111 bra 	$L__BB5_179;
	mul.wide.s32 	%rd314, %r120, 4;
	add.s64 	%rd315, %rd33, %rd314;
	ld.global.u32 	%r501, [%rd315+-4];
	mul.lo.s32 	%r597, %r501, %r166;
	mul.lo.s32 	%r595, %r117, %r166;
	mul.wide.s32 	%rd316, %r121, 4;
	add.s64 	%rd317, %rd33, %rd316;
	ld.global.u32 	%r596, [%rd317];
	mul.lo.s32 	%r594, %r600, %r166;
	mov.f64 	%fd145, %fd137;
	mov.u32 	%r598, %r117;
	mov.u32 	%r599, %r597;
	bra.uni 	$L__BB5_182;
$L__BB5_179:
	setp.ne.s32 	%p112, %r104, %r81;
	setp.ne.s32 	%p113, %r602, 0;
	or.pred  	%p114, %p113, %p112;
	sub.s32 	%r491, %r602, %r104;
	setp.ne.s32 	%p115, %r491, 1;
	and.pred  	%p116, %p114, %p115;
	@%p116 bra 	$L__BB5_181;
	mul.wide.s32 	%rd310, %r122, 4;
	add.s64 	%rd311, %rd33, %rd310;
	ld.global.u32 	%r500, [%rd311+-4];
	mul.lo.s32 	%r597, %r500, %r166;
	mul.lo.s32 	%r595, %r600, %r166;
	mul.wide.s32 	%rd312, %r119, 4;
	add.s64 	%rd313, %rd33, %rd312;
	ld.global.u32 	%r596, [%rd313];
	mul.lo.s32 	%r594, %r117, %r166;
	mov.f64 	%fd145, %fd137;
	mov.u32 	%r598, %r600;
	mov.u32 	%r599, %r597;
	mov.u32 	%r600, %r117;
	bra.uni 	$L__BB5_182;
$L__BB5_181:
	mul.wide.s32 	%rd294, %r122, 4;
	add.s64 	%rd295, %rd33, %rd294;
	ld.global.u32 	%r492, [%rd295+-4];
	mul.lo.s32 	%r493, %r492, %r166;
	add.s32 	%r494, %r493, %r117;
	mul.wide.s32 	%rd296, %r494, 8;
	add.s64 	%rd297, %rd5, %rd296;
	ld.global.f64 	%fd103, [%rd297];
	sub.f64 	%fd104, %fd137, %fd103;
	add.s32 	%r495, %r493, %r600;
	mul.wide.s32 	%rd298, %r495, 8;
	add.s64 	%rd299, %rd5, %rd298;
	ld.global.f64 	%fd105, [%rd299];
	add.f64 	%fd106, %fd104, %fd105;
	mul.wide.s32 	%rd300, %r120, 4;
	add.s64 	%rd301, %rd33, %rd300;
	ld.global.u32 	%r496, [%rd301+-4];
	mul.lo.s32 	%r497, %r496, %r166;
	add.s32 	%r498, %r497, %r600;
	mul.wide.s32 	%rd302, %r498, 8;
	add.s64 	%rd303, %rd5, %rd302;
	ld.global.f64 	%fd107, [%rd303];
	sub.f64 	%fd108, %fd106, %fd107;
	add.s32 	%r499, %r497, %r117;
	mul.wide.s32 	%rd304, %r499, 8;
	add.s64 	%rd305, %rd5, %rd304;
	ld.global.f64 	%fd109, [%rd305];
	add.f64 	%fd145, %fd108, %fd109;
	mul.lo.s32 	%r594, %r117, %r166;
	mul.wide.s32 	%rd306, %r121, 4;
	add.s64 	%rd307, %rd33, %rd306;
	ld.global.u32 	%r598, [%rd307];
	mul.lo.s32 	%r595, %r600, %r166;
	mul.wide.s32 	%rd308, %r119, 4;
	add.s64 	%rd309, %rd33, %rd308;
	ld.global.u32 	%r596, [%rd309];
	mov.u32 	%r597, %r595;
	mov.u32 	%r599, %r594;
	mov.u32 	%r600, %r598;
$L__BB5_182:
	add.s32 	%r502, %r600, %r599;
	add.s32 	%r503, %r598, %r597;
	add.s32 	%r504, %r596, %r595;
	mul.wide.s32 	%rd318, %r502, 8;
	add.s64 	%rd319, %rd5, %rd318;
	mul.wide.s32 	%rd320, %r503, 8;
	add.s64 	%rd321, %rd5, %rd320;
	ld.global.f64 	%fd110, [%rd319];
	mul.wide.s32 	%rd322, %r504, 8;
	add.s64 	%rd323, %rd5, %rd322;
	ld.global.f64 	%fd111, [%rd321];
	sub.f64 	%fd112, %fd145, %fd110;
	ld.global.f64 	%fd113, [%rd323];
	add.f64 	%fd114, %fd112, %fd111;
	sub.f64 	%fd115, %fd114, %fd113;
	add.s32 	%r505, %r596, %r594;
	mul.wide.s32 	%rd324, %r505, 8;
	add.s64 	%rd325, %rd5, %rd324;
	ld.global.f64 	%fd116, [%rd325];
	add.f64 	%fd74, %fd115, %fd116;
	setp.geu.f64 	%p117, %fd74, %fd137;
	mov.u32 	%r601, %r104;
	@%p117 bra 	$L__BB5_184;
	ld.global.u32 	%r507, [%rd49];
	st.global.u32 	[%rd46], %r507;
	ld.global.u32 	%r508, [%rd47];
	st.global.u32 	[%rd48], %r508;
	st.global.f64 	[%rd31], %fd74;
	mov.b32 	%r601, 0;
	mov.u32 	%r602, %r601;
$L__BB5_184:
	add.s32 	%r602, %r602, 1;
	setp.lt.s32 	%p118, %r602, %r166;
	@%p118 bra 	$L__BB5_120;
	add.s32 	%r601, %r601, 1;
	setp.lt.s32 	%p119, %r601, %r166;
	@%p119 bra 	$L__BB5_119;
	bra.uni 	$L__BB5_138;

}


// ===== COMPILED SASS (sm_100) =====

	.target	sm_100

	.elftype	@"ET_EXEC"


//--------------------- .note.nv.tkinfo           --------------------------
	.section	.note.nv.tkinfo,"",@"SHT_NOTE"
	.sectionflags	@"SHF_NOTE_NV_TKINFO"
	.tkinfo
        /*0018*/ 	.word	0x00000002
        /*0030*/ 	.string	""
        /*0030*/ 	.string	"ptxas"
        /*0030*/ 	.string	"Cuda compilation tools, release 13.0, V13.0.88"
        /*0030*/ 	.string	"Build cuda_13.0.r13.0/compiler.36424714_0"
        /*0030*/ 	.string	"-arch sm_100 -m 64 "



//--------------------- .note.nv.cuinfo           --------------------------
	.section	.note.nv.cuinfo,"",@"SHT_NOTE"
	.sectionflags	@"SHF_NOTE_NV_CUINFO"
        /*0018*/ 	.short	0x0002
        /*001a*/ 	.short	0x0064
        /*001c*/ 	.short	0x0082
	.zero		2


//--------------------- .nv.info                  --------------------------
	.section	.nv.info,"",@"SHT_CUDA_INFO"
	.align	4


	//----- nvinfo : EIATTR_REGCOUNT
	.align		4
        /*0000*/ 	.byte	0x04, 0x2f
        /*0002*/ 	.short	(.L_44 - .L_43)
	.align		4
.L_43:
        /*0004*/ 	.word	index@(_ZN3cub18CUB_300001_SM_10006detail11EmptyKernelIvEEvv)
        /*0008*/ 	.word	0x00000004


	//----- nvinfo : EIATTR_FRAME_SIZE
	.align		4
.L_44:
        /*000c*/ 	.byte	0x04, 0x11
        /*000e*/ 	.short	(.L_46 - .L_45)
	.align		4
.L_45:
        /*0010*/ 	.word	index@(_ZN3cub18CUB_300001_SM_10006detail11EmptyKernelIvEEvv)
        /*0014*/ 	.word	0x00000000


	//----- nvinfo : EIATTR_REGCOUNT
	.align		4
.L_46:
        /*0018*/ 	.byte	0x04, 0x2f
        /*001a*/ 	.short	(.L_48 - .L_47)
	.align		4
.L_47:
        /*001c*/ 	.word	index@(_ZN3cub18CUB_300001_SM_10006detail8for_each13static_kernelINS2_12policy_hub_t12policy_500_tEmN6thrust24THRUST_300001_SM_1000_NS8cuda_cub20__uninitialized_fill7functorINS7_10device_ptrIiEEiEEEEvT0_T1_)
        /*0020*/ 	.word	0x00000008


	//----- nvinfo : EIATTR_FRAME_SIZE
	.align		4
.L_48:
        /*0024*/ 	.byte	0x04, 0x11
        /*0026*/ 	.short	(.L_50 - .L_49)
	.align		4
.L_49:
        /*0028*/ 	.word	index@(_ZN3cub18CUB_300001_SM_10006detail8for_each13static_kernelINS2_12policy_hub_t12policy_500_tEmN6thrust24THRUST_300001_SM_1000_NS8cuda_cub20__uninitialized_fill7functorINS7_10device_ptrIiEEiEEEEvT0_T1_)
        /*002c*/ 	.word	0x00000000


	//----- nvinfo : EIATTR_REGCOUNT
	.align		4
.L_50:
        /*0030*/ 	.byte	0x04, 0x2f
        /*0032*/ 	.short	(.L_52 - .L_51)
	.align		4
.L_51:
        /*0034*/ 	.word	index@(_ZN3cub18CUB_300001_SM_10006detail8for_each13static_kernelINS2_12policy_hub_t12policy_500_tEmN6thrust24THRUST_300001_SM_1000_NS8cuda_cub20__uninitialized_fill7functorINS7_10device_ptrIdEEdEEEEvT0_T1_)
        /*0038*/ 	.word	0x00000009


	//----- nvinfo : EIATTR_FRAME_SIZE
	.align		4
.L_52:
        /*003c*/ 	.byte	0x04, 0x11
        /*003e*/ 	.short	(.L_54 - .L_53)
	.align		4
.L_53:
        /*0040*/ 	.word	index@(_ZN3cub18CUB_300001_SM_10006detail8for_each13static_kernelINS2_12policy_hub_t12policy_500_tEmN6thrust24THRUST_300001_SM_1000_NS8cuda_cub20__uninitialized_fill7functorINS7_10device_ptrIdEEdEEEEvT0_T1_)
        /*0044*/ 	.word	0x00000000


	//----- nvinfo : EIATTR_REGCOUNT
	.align		4
.L_54:
        /*0048*/ 	.byte	0x04, 0x2f
        /*004a*/ 	.short	(.L_56 - .L_55)
	.align		4
.L_55:
        /*004c*/ 	.word	index@(_ZN3cub18CUB_300001_SM_10006detail8for_each13static_kernelINS2_12policy_hub_t12policy_500_tEmN6thrust24THRUST_300001_SM_1000_NS8cuda_cub20__uninitialized_fill7functorINS7_10device_ptrIbEEbEEEEvT0_T1_)
        /*0050*/ 	.word	0x0000000a


	//----- nvinfo : EIATTR_FRAME_SIZE
	.align		4
.L_56:
        /*0054*/ 	.byte	0x04, 0x11
        /*0056*/ 	.short	(.L_58 - .L_57)
	.align		4
.L_57:
        /*0058*/ 	.word	index@(_ZN3cub18CUB_300001_SM_10006detail8for_each13static_kernelINS2_12policy_hub_t12policy_500_tEmN6thrust24THRUST_300001_SM_1000_NS8cuda_cub20__uninitialized_fill7functorINS7_10device_ptrIbEEbEEEEvT0_T1_)
        /*005c*/ 	.word	0x00000000


	//----- nvinfo : EIATTR_REGCOUNT
	.align		4
.L_58:
        /*0060*/ 	.byte	0x04, 0x2f
        /*0062*/ 	.short	(.L_60 - .L_59)
	.align		4
.L_59:
        /*0064*/ 	.word	index@(_ZN3cub18CUB_300001_SM_10006detail9transform16transform_kernelINS2_10policy_hubILb1EN4cuda3std3__45tupleIJN6thrust24THRUST_300001_SM_1000_NS17counting_iteratorIiNSA_11use_defaultESC_SC_EEEEEE10policy1000Ei10raw_accessNSA_6detail15normal_iteratorINSA_10device_ptrIdEEEEJSD_EEEvT0_iT1_T2_DpNS2_10kernel_argIT3_EE)
        /*0068*/ 	.word	0x00000020


	//----- nvinfo : EIATTR_FRAME_SIZE
	.align		4
.L_60:
        /*006c*/ 	.byte	0x04, 0x11
        /*006e*/ 	.short	(.L_62 - .L_61)
	.align		4
.L_61:
        /*0070*/ 	.word	index@(_ZN3cub18CUB_300001_SM_10006detail9transform16transform_kernelINS2_10policy_hubILb1EN4cuda3std3__45tupleIJN6thrust24THRUST_300001_SM_1000_NS17counting_iteratorIiNSA_11use_defaultESC_SC_EEEEEE10policy1000Ei10raw_accessNSA_6detail15normal_iteratorINSA_10device_ptrIdEEEEJSD_EEEvT0_iT1_T2_DpNS2_10kernel_argIT3_EE)
        /*0074*/ 	.word	0x00000018


	//----- nvinfo : EIATTR_REGCOUNT
	.align		4
.L_62:
        /*0078*/ 	.byte	0x04, 0x2f
        /*007a*/ 	.short	(.L_64 - .L_63)
	.align		4
.L_63:
        /*007c*/ 	.word	index@(_ZN3cub18CUB_300001_SM_10006detail9transform16transform_kernelINS2_10policy_hubILb1EN4cuda3std3__45tupleIJN6thrust24THRUST_300001_SM_1000_NS17counting_iteratorIiNSA_11use_defaultESC_SC_EEEEEE10policy1000El10raw_accessNSA_6detail15normal_iteratorINSA_10device_ptrIdEEEEJSD_EEEvT0_iT1_T2_DpNS2_10kernel_argIT3_EE)
        /*0080*/ 	.word	0x00000028


	//----- nvinfo : EIATTR_FRAME_SIZE
	.align		4
.L_64:
        /*0084*/ 	.byte	0x04, 0x11
        /*0086*/ 	.short	(.L_66 - .L_65)
	.align		4
.L_65:
        /*0088*/ 	.word	index@(_ZN3cub18CUB_300001_SM_10006detail9transform16transform_kernelINS2_10policy_hubILb1EN4cuda3std3__45tupleIJN6thrust24THRUST_300001_SM_1000_NS17counting_iteratorIiNSA_11use_defaultESC_SC_EEEEEE10policy1000El10raw_accessNSA_6detail15normal_iteratorINSA_10device_ptrIdEEEEJSD_EEEvT0_iT1_T2_DpNS2_10kernel_argIT3_EE)
        /*008c*/ 	.word	0x00000000


	//----- nvinfo : EIATTR_MIN_STACK_SIZE
	.align		4
.L_66:
        /*0090*/ 	.byte	0x04, 0x12
        /*0092*/ 	.short	(.L_68 - .L_67)
	.align		4
.L_67:
        /*0094*/ 	.word	index@(_ZN3cub18CUB_300001_SM_10006detail9transform16transform_kernelINS2_10policy_hubILb1EN4cuda3std3__45tupleIJN6thrust24THRUST_300001_SM_1000_NS17counting_iteratorIiNSA_11use_defaultESC_SC_EEEEEE10policy1000El10raw_accessNSA_6detail15normal_iteratorINSA_10device_ptrIdEEEEJSD_EEEvT0_iT1_T2_DpNS2_10kernel_argIT3_EE)
        /*0098*/ 	.word	0x00000000


	//----- nvinfo : EIATTR_MIN_STACK_SIZE
	.align		4
.L_68:
        /*009c*/ 	.byte	0x04, 0x12
        /*009e*/ 	.short	(.L_70 - .L_69)
	.align		4
.L_69:
        /*00a0*/ 	.word	index@(_ZN3cub18CUB_300001_SM_10006detail9transform16transform_kernelINS2_10policy_hubILb1EN4cuda3std3__45tupleIJN6thrust24THRUST_300001_SM_1000_NS17counting_iteratorIiNSA_11use_defaultESC_SC_EEEEEE10policy1000Ei10raw_accessNSA_6detail15normal_iteratorINSA_10device_ptrIdEEEEJSD_EEEvT0_iT1_T2_DpNS2_10kernel_argIT3_EE)
        /*00a4*/ 	.word	0x00000018


	//----- nvinfo : EIATTR_MIN_STACK_SIZE
	.align		4
.L_70:
        /*00a8*/ 	.byte	0x04, 0x12
        /*00aa*/ 	.short	(.L_72 - .L_71)
	.align		4
.L_71:
        /*00ac*/ 	.word	index@(_ZN3cub18CUB_300001_SM_10006detail8for_each13static_kernelINS2_12policy_hub_t12policy_500_tEmN6thrust24THRUST_300001_SM_1000_NS8cuda_cub20__uninitialized_fill7functorINS7_10device_ptrIbEEbEEEEvT0_T1_)
        /*00b0*/ 	.word	0x00000000


	//----- nvinfo : EIATTR_MIN_STACK_SIZE
	.align		4
.L_72:
        /*00b4*/ 	.byte	0x04, 0x12
        /*00b6*/ 	.short	(.L_74 - .L_73)
	.align		4
.L_73:
        /*00b8*/ 	.word	index@(_ZN3cub18CUB_300001_SM_10006detail8for_each13static_kernelINS2_12policy_hub_t12policy_500_tEmN6thrust24THRUST_300001_SM_1000_NS8cuda_cub20__uninitialized_fill7functorINS7_10device_ptrIdEEdEEEEvT0_T1_)
        /*00bc*/ 	.word	0x00000000


	//----- nvinfo : EIATTR_MIN_STACK_SIZE
	.align		4
.L_74:
        /*00c0*/ 	.byte	0x04, 0x12
        /*00c2*/ 	.short	(.L_76 - .L_75)
	.align		4
.L_75:
        /*00c4*/ 	.word	index@(_ZN3cub18CUB_300001_SM_10006detail8for_each13static_kernelINS2_12policy_hub_t12policy_500_tEmN6thrust24THRUST_300001_SM_1000_NS8cuda_cub20__uninitialized_fill7functorINS7_10device_ptrIiEEiEEEEvT0_T1_)
        /*00c8*/ 	.word	0x00000000


	//----- nvinfo : EIATTR_MIN_STACK_SIZE
	.align		4
.L_76:
        /*00cc*/ 	.byte	0x04, 0x12
        /*00ce*/ 	.short	(.L_78 - .L_77)
	.align		4
.L_77:
        /*00d0*/ 	.word	index@(_ZN3cub18CUB_300001_SM_10006detail11EmptyKernelIvEEvv)
        /*00d4*/ 	.word	0x00000000
.L_78:


//--------------------- .nv.compat                --------------------------
	.section	.nv.compat,"",@"SHT_CUDA_COMPAT_INFO"
	.align	4
        /*0000*/ 	.byte	0x02, 0x09, 0x00, 0x00, 0x02, 0x02, 0x01, 0x00, 0x02, 0x05, 0x05, 0x00, 0x03, 0x07, 0x01, 0x01
        /*0010*/ 	.byte	0x02, 0x03, 0x00, 0x00, 0x02, 0x06, 0x01, 0x00, 0x04, 0x0b, 0x08, 0x00, 0x01, 0x00, 0x00, 0x00
        /*0020*/ 	.byte	0x00, 0x00, 0x00, 0x00


//--------------------- .nv.info._ZN3cub18CUB_300001_SM_10006detail9transform16transform_kernelINS2_10policy_hubILb1EN4cuda3std3__45tupleIJN6thrust24THRUST_300001_SM_1000_NS17counting_iteratorIiNSA_11use_defaultESC_SC_EEEEEE10policy1000El10raw_accessNSA_6detail15normal_iteratorINSA_10device_ptrIdEEEEJSD_EEEvT0_iT1_T2_DpNS2_10kernel_argIT3_EE --------------------------
	.section	.nv.info._ZN3cub18CUB_300001_SM_10006detail9transform16transform_kernelINS2_10policy_hubILb1EN4cuda3std3__45tupleIJN6thrust24THRUST_300001_SM_1000_NS17counting_iteratorIiNSA_11use_defaultESC_SC_EEEEEE10policy1000El10raw_accessNSA_6detail15normal_iteratorINSA_10device_ptrIdEEEEJSD_EEEvT0_iT1_T2_DpNS2_10kernel_argIT3_EE,"",@"SHT_CUDA_INFO"
	.sectionflags	@""
	.align	4


	//----- nvinfo : EIATTR_CUDA_API_VERSION
	.align		4
        /*0000*/ 	.byte	0x04, 0x37
        /*0002*/ 	.short	(.L_80 - .L_79)
.L_79:
        /*0004*/ 	.word	0x00000082


	//----- nvinfo : EIATTR_KPARAM_INFO
	.align		4
.L_80:
        /*0008*/ 	.byte	0x04, 0x17
        /*000a*/ 	.short	(.L_82 - .L_81)
.L_81:
        /*000c*/ 	.word	0x00000000
        /*0010*/ 	.short	0x0004
        /*0012*/ 	.short	0x0058
        /*0014*/ 	.byte	0x00, 0xf0, 0x41, 0x00


	//----- nvinfo : EIATTR_KPARAM_INFO
	.align		4
.L_82:
        /*0018*/ 	.byte	0x04, 0x17
        /*001a*/ 	.short	(.L_84 - .L_83)
.L_83:
        /*001c*/ 	.word	0x00000000
        /*0020*/ 	.short	0x0003
        /*0022*/ 	.short	0x0050
        /*0024*/ 	.byte	0x00, 0xf0, 0x21, 0x00


	//----- nvinfo : EIATTR_KPARAM_INFO
	.align		4
.L_84:
        /*0028*/ 	.byte	0x04, 0x17
        /*002a*/ 	.short	(.L_86 - .L_85)
.L_85:
        /*002c*/ 	.word	0x00000000
        /*0030*/ 	.short	0x0002
        /*0032*/ 	.short	0x0010
        /*0034*/ 	.byte	0x00, 0xf0, 0x01, 0x01


	//----- nvinfo : EIATTR_KPARAM_INFO
	.align		4
.L_86:
        /*0038*/ 	.byte	0x04, 0x17
        /*003a*/ 	.short	(.L_88 - .L_87)
.L_87:
        /*003c*/ 	.word	0x00000000
        /*0040*/ 	.short	0x0001
        /*0042*/ 	.short	0x0008
        /*0044*/ 	.byte	0x00, 0xf0, 0x11, 0x00


	//----- nvinfo : EIATTR_KPARAM_INFO
	.align		4
.L_88:
        /*0048*/ 	.byte	0x04, 0x17
        /*004a*/ 	.short	(.L_90 - .L_89)
.L_89:
        /*004c*/ 	.word	0x00000000
        /*0050*/ 	.short	0x0000
        /*0052*/ 	.short	0x0000
        /*0054*/ 	.byte	0x00, 0xf0, 0x21, 0x00


	//----- nvinfo : EIATTR_SPARSE_MMA_MASK
	.align		4
.L_90:
        /*0058*/ 	.byte	0x03, 0x50
        /*005a*/ 	.short	0x0000


	//----- nvinfo : EIATTR_MAXREG_COUNT
	.align		4
        /*005c*/ 	.byte	0x03, 0x1b
        /*005e*/ 	.short	0x00ff


	//----- nvinfo : EIATTR_MERCURY_ISA_VERSION
	.align		4
        /*0060*/ 	.byte	0x03, 0x5f
        /*0062*/ 	.short	0x0101


	//----- nvinfo : EIATTR_VRC_CTA_INIT_COUNT
	.align		4
        /*0064*/ 	.byte	0x02, 0x4a
	.zero		1
	.zero		1


	//----- nvinfo : EIATTR_EXIT_INSTR_OFFSETS
	.align		4
        /*0068*/ 	.byte	0x04, 0x1c
        /*006a*/ 	.short	(.L_92 - .L_91)


	//   ....[0]....
.L_91:
        /*006c*/ 	.word	0x00000140


	//   ....[1]....
        /*0070*/ 	.word	0x00002980


	//   ....[2]....
        /*0074*/ 	.word	0x000038f0


	//   ....[3]....
        /*0078*/ 	.word	0x000039d0


	//   ....[4]....
        /*007c*/ 	.word	0x000039f0


	//   ....[5]....
        /*0080*/ 	.word	0x00006260


	//----- nvinfo : EIATTR_MAX_THREADS
	.align		4
.L_92:
        /*0084*/ 	.byte	0x04, 0x05
        /*0086*/ 	.short	(.L_94 - .L_93)
.L_93:
        /*0088*/ 	.word	0x00000080
        /*008c*/ 	.word	0x00000001
        /*0090*/ 	.word	0x00000001


	//----- nvinfo : EIATTR_CRS_STACK_SIZE
	.align		4
.L_94:
        /*0094*/ 	.byte	0x04, 0x1e
        /*0096*/ 	.short	(.L_96 - .L_95)
.L_95:
        /*0098*/ 	.word	0x00000000


	//----- nvinfo : EIATTR_CBANK_PARAM_SIZE
	.align		4
.L_96:
        /*009c*/ 	.byte	0x03, 0x19
        /*009e*/ 	.short	0x0068


	//----- nvinfo : EIATTR_PARAM_CBANK
	.align		4
        /*00a0*/ 	.byte	0x04, 0x0a
        /*00a2*/ 	.short	(.L_98 - .L_97)
	.align		4
.L_97:
        /*00a4*/ 	.word	index@(.nv.constant0._ZN3cub18CUB_300001_SM_10006detail9transform16transform_kernelINS2_10policy_hubILb1EN4cuda3std3__45tupleIJN6thrust24THRUST_300001_SM_1000_NS17counting_iteratorIiNSA_11use_defaultESC_SC_EEEEEE10policy1000El10raw_accessNSA_6detail15normal_iteratorINSA_10device_ptrIdEEEEJSD_EEEvT0_iT1_T2_DpNS2_10kernel_argIT3_EE)
        /*00a8*/ 	.short	0x0380
        /*00aa*/ 	.short	0x0068


	//----- nvinfo : EIATTR_SW_WAR
	.align		4
.L_98:
        /*00ac*/ 	.byte	0x04, 0x36
        /*00ae*/ 	.short	(.L_100 - .L_99)
.L_99:
        /*00b0*/ 	.word	0x00000008
.L_100:


//--------------------- .nv.info._ZN3cub18CUB_300001_SM_10006detail9transform16transform_kernelINS2_10policy_hubILb1EN4cuda3std3__45tupleIJN6thrust24THRUST_300001_SM_1000_NS17counting_iteratorIiNSA_11use_defaultESC_SC_EEEEEE10policy1000Ei10raw_accessNSA_6detail15normal_iteratorINSA_10device_ptrIdEEEEJSD_EEEvT0_iT1_T2_DpNS2_10kernel_argIT3_EE --------------------------
	.section	.nv.info._ZN3cub18CUB_300001_SM_10006detail9transform16transform_kernelINS2_10policy_hubILb1EN4cuda3std3__45tupleIJN6thrust24THRUST_300001_SM_1000_NS17counting_iteratorIiNSA_11use_defaultESC_SC_EEEEEE10policy1000Ei10raw_accessNSA_6detail15normal_iteratorINSA_10device_ptrIdEEEEJSD_EEEvT0_iT1_T2_DpNS2_10kernel_argIT3_EE,"",@"SHT_CUDA_INFO"
	.sectionflags	@""
	.align	4


	//----- nvinfo : EIATTR_CUDA_API_VERSION
	.align		4
        /*0000*/ 	.byte	0x04, 0x37
        /*0002*/ 	.short	(.L_102 - .L_101)
.L_101:
        /*0004*/ 	.word	0x00000082


	//----- nvinfo : EIATTR_KPARAM_INFO
	.align		4
.L_102:
        /*0008*/ 	.byte	0x04, 0x17
        /*000a*/ 	.short	(.L_104 - .L_103)
.L_103:
        /*000c*/ 	.word	0x00000000
        /*0010*/ 	.short	0x0004
        /*0012*/ 	.short	0x0050
        /*0014*/ 	.byte	0x00, 0xf0, 0x41, 0x00


	//----- nvinfo : EIATTR_KPARAM_INFO
	.align		4
.L_104:
        /*0018*/ 	.byte	0x04, 0x17
        /*001a*/ 	.short	(.L_106 - .L_105)
.L_105:
        /*001c*/ 	.word	0x00000000
        /*0020*/ 	.short	0x0003
        /*0022*/ 	.short	0x0048
        /*0024*/ 	.byte	0x00, 0xf0, 0x21, 0x00


	//----- nvinfo : EIATTR_KPARAM_INFO
	.align		4
.L_106:
        /*0028*/ 	.byte	0x04, 0x17
        /*002a*/ 	.short	(.L_108 - .L_107)
.L_107:
        /*002c*/ 	.word	0x00000000
        /*0030*/ 	.short	0x0002
        /*0032*/ 	.short	0x0008
        /*0034*/ 	.byte	0x00, 0xf0, 0x01, 0x01


	//----- nvinfo : EIATTR_KPARAM_INFO
	.align		4
.L_108:
        /*0038*/ 	.byte	0x04, 0x17
        /*003a*/ 	.short	(.L_110 - .L_109)
.L_109:
        /*003c*/ 	.word	0x00000000
        /*0040*/ 	.short	0x0001
        /*0042*/ 	.short	0x0004
        /*0044*/ 	.byte	0x00, 0xf0, 0x11, 0x00


	//----- nvinfo : EIATTR_KPARAM_INFO
	.align		4
.L_110:
        /*0048*/ 	.byte	0x04, 0x17
        /*004a*/ 	.short	(.L_112 - .L_111)
.L_111:
        /*004c*/ 	.word	0x00000000
        /*0050*/ 	.short	0x0000
        /*0052*/ 	.short	0x0000
        /*0054*/ 	.byte	0x00, 0xf0, 0x11, 0x00


	//----- nvinfo : EIATTR_SPARSE_MMA_MASK
	.align		4
.L_112:
        /*0058*/ 	.byte	0x03, 0x50
        /*005a*/ 	.short	0x0000


	//----- nvinfo : EIATTR_MAXREG_COUNT
	.align		4
        /*005c*/ 	.byte	0x03, 0x1b
        /*005e*/ 	.short	0x00ff


	//----- nvinfo : EIATTR_ANNOTATIONS
	.align		4
        /*0060*/ 	.byte	0x04, 0x55
        /*0062*/ 	.short	(.L_114 - .L_113)


	//   ....[0]....
.L_113:
        /*0064*/ 	.word	0x00000001
        /*0068*/ 	.byte	0x80, 0x0a, 0x00, 0x00, 0x01, 0x00, 0x00, 0x00, 0x20, 0x12, 0x00, 0x00, 0x01, 0x00, 0x00, 0x00
        /*0078*/ 	.byte	0xf0, 0x19, 0x00, 0x00, 0x01, 0x00, 0x00, 0x00, 0x90, 0x1b, 0x00, 0x00, 0x01, 0x00, 0x00, 0x00
        /*0088*/ 	.byte	0xd0, 0x1c, 0x00, 0x00, 0x01, 0x00, 0x00, 0x00, 0x90, 0x20, 0x00, 0x00, 0x01, 0x00, 0x00, 0x00
        /*0098*/ 	.byte	0xa0, 0x20, 0x00, 0x00, 0x01, 0x00, 0x00, 0x00, 0x80, 0x28, 0x00, 0x00, 0x01, 0x00, 0x00, 0x00
        /*00a8*/ 	.byte	0x10, 0x40, 0x00, 0x00, 0x01, 0x00, 0x00, 0x00, 0x10, 0x4c, 0x00, 0x00, 0x01, 0x00, 0x00, 0x00
        /*00b8*/ 	.byte	0x50, 0x4d, 0x00, 0x00, 0x01, 0x00, 0x00, 0x00, 0x90, 0x4f, 0x00, 0x00


	//----- nvinfo : EIATTR_MERCURY_ISA_VERSION
	.align		4
.L_114:
        /*00c4*/ 	.byte	0x03, 0x5f
        /*00c6*/ 	.short	0x0101


	//----- nvinfo : EIATTR_VRC_CTA_INIT_COUNT
	.align		4
        /*00c8*/ 	.byte	0x02, 0x4a
	.zero		1
	.zero		1


	//----- nvinfo : EIATTR_EXIT_INSTR_OFFSETS
	.align		4
        /*00cc*/ 	.byte	0x04, 0x1c
        /*00ce*/ 	.short	(.L_116 - .L_115)


	//   ....[0]....
.L_115:
        /*00d0*/ 	.word	0x00000100


	//   ....[1]....
        /*00d4*/ 	.word	0x00002950


	//   ....[2]....
        /*00d8*/ 	.word	0x00002c00


	//   ....[3]....
        /*00dc*/ 	.word	0x00002d40


	//   ....[4]....
        /*00e0*/ 	.word	0x00002e40


	//   ....[5]....
        /*00e4*/ 	.word	0x00002ec0


	//   ....[6]....
        /*00e8*/ 	.word	0x00002ef0


	//   ....[7]....
        /*00ec*/ 	.word	0x00005970


	//----- nvinfo : EIATTR_MAX_THREADS
	.align		4
.L_116:
        /*00f0*/ 	.byte	0x04, 0x05
        /*00f2*/ 	.short	(.L_118 - .L_117)
.L_117:
        /*00f4*/ 	.word	0x00000080
        /*00f8*/ 	.word	0x00000001
        /*00fc*/ 	.word	0x00000001


	//----- nvinfo : EIATTR_CRS_STACK_SIZE
	.align		4
.L_118:
        /*0100*/ 	.byte	0x04, 0x1e
        /*0102*/ 	.short	(.L_120 - .L_119)
.L_119:
        /*0104*/ 	.word	0x00000000


	//----- nvinfo : EIATTR_CBANK_PARAM_SIZE
	.align		4
.L_120:
        /*0108*/ 	.byte	0x03, 0x19
        /*010a*/ 	.short	0x0060


	//----- nvinfo : EIATTR_PARAM_CBANK
	.align		4
        /*010c*/ 	.byte	0x04, 0x0a
        /*010e*/ 	.short	(.L_122 - .L_121)
	.align		4
.L_121:
        /*0110*/ 	.word	index@(.nv.constant0._ZN3cub18CUB_300001_SM_10006detail9transform16transform_kernelINS2_10policy_hubILb1EN4cuda3std3__45tupleIJN6thrust24THRUST_300001_SM_1000_NS17counting_iteratorIiNSA_11use_defaultESC_SC_EEEEEE10policy1000Ei10raw_accessNSA_6detail15normal_iteratorINSA_10device_ptrIdEEEEJSD_EEEvT0_iT1_T2_DpNS2_10kernel_argIT3_EE)
        /*0114*/ 	.short	0x0380
        /*0116*/ 	.short	0x0060


	//----- nvinfo : EIATTR_SW_WAR
	.align		4
.L_122:
        /*0118*/ 	.byte	0x04, 0x36
        /*011a*/ 	.short	(.L_124 - .L_123)
.L_123:
        /*011c*/ 	.word	0x00000008
.L_124:


//--------------------- .nv.info._ZN3cub18CUB_300001_SM_10006detail8for_each13static_kernelINS2_12policy_hub_t12policy_500_tEmN6thrust24THRUST_300001_SM_1000_NS8cuda_cub20__uninitialized_fill7functorINS7_10device_ptrIbEEbEEEEvT0_T1_ --------------------------
	.section	.nv.info._ZN3cub18CUB_300001_SM_10006detail8for_each13static_kernelINS2_12policy_hub_t12policy_500_tEmN6thrust24THRUST_300001_SM_1000_NS8cuda_cub20__uninitialized_fill7functorINS7_10device_ptrIbEEbEEEEvT0_T1_,"",@"SHT_CUDA_INFO"
	.sectionflags	@""
	.align	4


	//----- nvinfo : EIATTR_CUDA_API_VERSION
	.align		4
        /*0000*/ 	.byte	0x04, 0x37
        /*0002*/ 	.short	(.L_126 - .L_125)
.L_125:
        /*0004*/ 	.word	0x00000082


	//----- nvinfo : EIATTR_KPARAM_INFO
	.align		4
.L_126:
        /*0008*/ 	.byte	0x04, 0x17
        /*000a*/ 	.short	(.L_128 - .L_127)
.L_127:
        /*000c*/ 	.word	0x00000000
        /*0010*/ 	.short	0x0001
        /*0012*/ 	.short	0x0008
        /*0014*/ 	.byte	0x00, 0xf0, 0x41, 0x00


	//----- nvinfo : EIATTR_KPARAM_INFO
	.align		4
.L_128:
        /*0018*/ 	.byte	0x04, 0x17
        /*001a*/ 	.short	(.L_130 - .L_129)
.L_129:
        /*001c*/ 	.word	0x00000000
        /*0020*/ 	.short	0x0000
        /*0022*/ 	.short	0x0000
        /*0024*/ 	.byte	0x00, 0xf0, 0x21, 0x00


	//----- nvinfo : EIATTR_SPARSE_MMA_MASK
	.align		4
.L_130:
        /*0028*/ 	.byte	0x03, 0x50
        /*002a*/ 	.short	0x0000


	//----- nvinfo : EIATTR_MAXREG_COUNT
	.align		4
        /*002c*/ 	.byte	0x03, 0x1b
        /*002e*/ 	.short	0x00ff


	//----- nvinfo : EIATTR_MERCURY_ISA_VERSION
	.align		4
        /*0030*/ 	.byte	0x03, 0x5f
        /*0032*/ 	.short	0x0101


	//----- nvinfo : EIATTR_VRC_CTA_INIT_COUNT
	.align		4
        /*0034*/ 	.byte	0x02, 0x4a
	.zero		1
	.zero		1


	//----- nvinfo : EIATTR_EXIT_INSTR_OFFSETS
	.align		4
        /*0038*/ 	.byte	0x04, 0x1c
        /*003a*/ 	.short	(.L_132 - .L_131)


	//   ....[0]....
.L_131:
        /*003c*/ 	.word	0x00000120


	//   ....[1]....
        /*0040*/ 	.word	0x000001f0


	//   ....[2]....
        /*0044*/ 	.word	0x00000210


	//----- nvinfo : EIATTR_MAX_THREADS
	.align		4
.L_132:
        /*0048*/ 	.byte	0x04, 0x05
        /*004a*/ 	.short	(.L_134 - .L_133)
.L_133:
        /*004c*/ 	.word	0x00000100
        /*0050*/ 	.word	0x00000001
        /*0054*/ 	.word	0x00000001


	//----- nvinfo : EIATTR_CBANK_PARAM_SIZE
	.align		4
.L_134:
        /*0058*/ 	.byte	0x03, 0x19
        /*005a*/ 	.short	0x0018


	//----- nvinfo : EIATTR_PARAM_CBANK
	.align		4
        /*005c*/ 	.byte	0x04, 0x0a
        /*005e*/ 	.short	(.L_136 - .L_135)
	.align		4
.L_135:
        /*0060*/ 	.word	index@(.nv.constant0._ZN3cub18CUB_300001_SM_10006detail8for_each13static_kernelINS2_12policy_hub_t12policy_500_tEmN6thrust24THRUST_300001_SM_1000_NS8cuda_cub20__uninitialized_fill7functorINS7_10device_ptrIbEEbEEEEvT0_T1_)
        /*0064*/ 	.short	0x0380
        /*0066*/ 	.short	0x0018


	//----- nvinfo : EIATTR_SW_WAR
	.align		4
.L_136:
        /*0068*/ 	.byte	0x04, 0x36
        /*006a*/ 	.short	(.L_138 - .L_137)
.L_137:
        /*006c*/ 	.word	0x00000008
.L_138:


//--------------------- .nv.info._ZN3cub18CUB_300001_SM_10006detail8for_each13static_kernelINS2_12policy_hub_t12policy_500_tEmN6thrust24THRUST_300001_SM_1000_NS8cuda_cub20__uninitialized_fill7functorINS7_10device_ptrIdEEdEEEEvT0_T1_ --------------------------
	.section	.nv.info._ZN3cub18CUB_300001_SM_10006detail8for_each13static_kernelINS2_12policy_hub_t12policy_500_tEmN6thrust24THRUST_300001_SM_1000_NS8cuda_cub20__uninitialized_fill7functorINS7_10device_ptrIdEEdEEEEvT0_T1_,"",@"SHT_CUDA_INFO"
	.sectionflags	@""
	.align	4


	//----- nvinfo : EIATTR_CUDA_API_VERSION
	.align		4
        /*0000*/ 	.byte	0x04, 0x37
        /*0002*/ 	.short	(.L_140 - .L_139)
.L_139:
        /*0004*/ 	.word	0x00000082


	//----- nvinfo : EIATTR_KPARAM_INFO
	.align		4
.L_140:
        /*0008*/ 	.byte	0x04, 0x17
        /*000a*/ 	.short	(.L_142 - .L_141)
.L_141:
        /*000c*/ 	.word	0x00000000
        /*0010*/ 	.short	0x0001
        /*0012*/ 	.short	0x0008
        /*0014*/ 	.byte	0x00, 0xf0, 0x41, 0x00


	//----- nvinfo : EIATTR_KPARAM_INFO
	.align		4
.L_142:
        /*0018*/ 	.byte	0x04, 0x17
        /*001a*/ 	.short	(.L_144 - .L_143)
.L_143:
        /*001c*/ 	.word	0x00000000
        /*0020*/ 	.short	0x0000
        /*0022*/ 	.short	0x0000
        /*0024*/ 	.byte	0x00, 0xf0, 0x21, 0x00


	//----- nvinfo : EIATTR_SPARSE_MMA_MASK
	.align		4
.L_144:
        /*0028*/ 	.byte	0x03, 0x50
        /*002a*/ 	.short	0x0000


	//----- nvinfo : EIATTR_MAXREG_COUNT
	.align		4
        /*002c*/ 	.byte	0x03, 0x1b
        /*002e*/ 	.short	0x00ff


	//----- nvinfo : EIATTR_MERCURY_ISA_VERSION
	.align		4
        /*0030*/ 	.byte	0x03, 0x5f
        /*0032*/ 	.short	0x0101


	//----- nvinfo : EIATTR_VRC_CTA_INIT_COUNT
	.align		4
        /*0034*/ 	.byte	0x02, 0x4a
	.zero		1
	.zero		1


	//----- nvinfo : EIATTR_EXIT_INSTR_OFFSETS
	.align		4
        /*0038*/ 	.byte	0x04, 0x1c
        /*003a*/ 	.short	(.L_146 - .L_145)


	//   ....[0]....
.L_145:
        /*003c*/ 	.word	0x00000130


	//   ....[1]....
        /*0040*/ 	.word	0x00000230


	//   ....[2]....
        /*0044*/ 	.word	0x00000260


	//----- nvinfo : EIATTR_MAX_THREADS
	.align		4
.L_146:
        /*0048*/ 	.byte	0x04, 0x05
        /*004a*/ 	.short	(.L_148 - .L_147)
.L_147:
        /*004c*/ 	.word	0x00000100
        /*0050*/ 	.word	0x00000001
        /*0054*/ 	.word	0x00000001


	//----- nvinfo : EIATTR_CBANK_PARAM_SIZE
	.align		4
.L_148:
        /*0058*/ 	.byte	0x03, 0x19
        /*005a*/ 	.short	0x0018


	//----- nvinfo : EIATTR_PARAM_CBANK
	.align		4
        /*005c*/ 	.byte	0x04, 0x0a
        /*005e*/ 	.short	(.L_150 - .L_149)
	.align		4
.L_149:
        /*0060*/ 	.word	index@(.nv.constant0._ZN3cub18CUB_300001_SM_10006detail8for_each13static_kernelINS2_12policy_hub_t12policy_500_tEmN6thrust24THRUST_300001_SM_1000_NS8cuda_cub20__uninitialized_fill7functorINS7_10device_ptrIdEEdEEEEvT0_T1_)
        /*0064*/ 	.short	0x0380
        /*0066*/ 	.short	0x0018


	//----- nvinfo : EIATTR_SW_WAR
	.align		4
.L_150:
        /*0068*/ 	.byte	0x04, 0x36
        /*006a*/ 	.short	(.L_152 - .L_151)
.L_151:
        /*006c*/ 	.word	0x00000008
.L_152:


//--------------------- .nv.info._ZN3cub18CUB_300001_SM_10006detail8for_each13static_kernelINS2_12policy_hub_t12policy_500_tEmN6thrust24THRUST_300001_SM_1000_NS8cuda_cub20__uninitialized_fill7functorINS7_10device_ptrIiEEiEEEEvT0_T1_ --------------------------
	.section	.nv.info._ZN3cub18CUB_300001_SM_10006detail8for_each13static_kernelINS2_12policy_hub_t12policy_500_tEmN6thrust24THRUST_300001_SM_1000_NS8cuda_cub20__uninitialized_fill7functorINS7_10device_ptrIiEEiEEEEvT0_T1_,"",@"SHT_CUDA_INFO"
	.sectionflags	@""
	.align	4


	//----- nvinfo : EIATTR_CUDA_API_VERSION
	.align		4
        /*0000*/ 	.byte	0x04, 0x37
        /*0002*/ 	.short	(.L_154 - .L_153)
.L_153:
        /*0004*/ 	.word	0x00000082


	//----- nvinfo : EIATTR_KPARAM_INFO
	.align		4
.L_154:
        /*0008*/ 	.byte	0x04, 0x17
        /*000a*/ 	.short	(.L_156 - .L_155)
.L_155:
        /*000c*/ 	.word	0x00000000
        /*0010*/ 	.short	0x0001
        /*0012*/ 	.short	0x0008
        /*0014*/ 	.byte	0x00, 0xf0, 0x41, 0x00


	//----- nvinfo : EIATTR_KPARAM_INFO
	.align		4
.L_156:
        /*0018*/ 	.byte	0x04, 0x17
        /*001a*/ 	.short	(.L_158 - .L_157)
.L_157:
        /*001c*/ 	.word	0x00000000
        /*0020*/ 	.short	0x0000
        /*0022*/ 	.short	0x0000
        /*0024*/ 	.byte	0x00, 0xf0, 0x21, 0x00


	//----- nvinfo : EIATTR_SPARSE_MMA_MASK
	.align		4
.L_158:
        /*0028*/ 	.byte	0x03, 0x50
        /*002a*/ 	.short	0x0000


	//----- nvinfo : EIATTR_MAXREG_COUNT
	.align		4
        /*002c*/ 	.byte	0x03, 0x1b
        /*002e*/ 	.short	0x00ff


	//----- nvinfo : EIATTR_MERCURY_ISA_VERSION
	.align		4
        /*0030*/ 	.byte	0x03, 0x5f
        /*0032*/ 	.short	0x0101


	//----- nvinfo : EIATTR_VRC_CTA_INIT_COUNT
	.align		4
        /*0034*/ 	.byte	0x02, 0x4a
	.zero		1
	.zero		1


	//----- nvinfo : EIATTR_EXIT_INSTR_OFFSETS
	.align		4
        /*0038*/ 	.byte	0x04, 0x1c
        /*003a*/ 	.short	(.L_160 - .L_159)


	//   ....[0]....
.L_159:
        /*003c*/ 	.word	0x00000130


	//   ....[1]....
        /*0040*/ 	.word	0x00000230


	//   ....[2]....
        /*0044*/ 	.word	0x00000260


	//----- nvinfo : EIATTR_MAX_THREADS
	.align		4
.L_160:
        /*0048*/ 	.byte	0x04, 0x05
        /*004a*/ 	.short	(.L_162 - .L_161)
.L_161:
        /*004c*/ 	.word	0x00000100
        /*0050*/ 	.word	0x00000001
        /*0054*/ 	.word	0x00000001


	//----- nvinfo : EIATTR_CBANK_PARAM_SIZE
	.align		4
.L_162:
        /*0058*/ 	.byte	0x03, 0x19
        /*005a*/ 	.short	0x0018


	//----- nvinfo : EIATTR_PARAM_CBANK
	.align		4
        /*005c*/ 	.byte	0x04, 0x0a
        /*005e*/ 	.short	(.L_164 - .L_163)
	.align		4
.L_163:
        /*0060*/ 	.word	index@(.nv.constant0._ZN3cub18CUB_300001_SM_10006detail8for_each13static_kernelINS2_12policy_hub_t12policy_500_tEmN6thrust24THRUST_300001_SM_1000_NS8cuda_cub20__uninitialized_fill7functorINS7_10device_ptrIiEEiEEEEvT0_T1_)
        /*0064*/ 	.short	0x0380
        /*0066*/ 	.short	0x0018


	//----- nvinfo : EIATTR_SW_WAR
	.align		4
.L_164:
        /*0068*/ 	.byte	0x04, 0x36
        /*006a*/ 	.short	(.L_166 - .L_165)
.L_165:
        /*006c*/ 	.word	0x00000008
.L_166:


//--------------------- .nv.info._ZN3cub18CUB_300001_SM_10006detail11EmptyKernelIvEEvv --------------------------
	.section	.nv.info._ZN3cub18CUB_300001_SM_10006detail11EmptyKernelIvEEvv,"",@"SHT_CUDA_INFO"
	.sectionflags	@""
	.align	4


	//----- nvinfo : EIATTR_CUDA_API_VERSION
	.align		4
        /*0000*/ 	.byte	0x04, 0x37
        /*0002*/ 	.short	(.L_168 - .L_167)
.L_167:
        /*0004*/ 	.word	0x00000082


	//----- nvinfo : EIATTR_SPARSE_MMA_MASK
	.align		4
.L_168:
        /*0008*/ 	.byte	0x03, 0x50
        /*000a*/ 	.short	0x0000


	//----- nvinfo : EIATTR_MAXREG_COUNT
	.align		4
        /*000c*/ 	.byte	0x03, 0x1b
        /*000e*/ 	.short	0x00ff


	//----- nvinfo : EIATTR_MERCURY_ISA_VERSION
	.align		4
        /*0010*/ 	.byte	0x03, 0x5f
        /*0012*/ 	.short	0x0101


	//----- nvinfo : EIATTR_VRC_CTA_INIT_COUNT
	.align		4
        /*0014*/ 	.byte	0x02, 0x4a
	.zero		1
	.zero		1


	//----- nvinfo : EIATTR_EXIT_INSTR_OFFSETS
	.align		4
        /*0018*/ 	.byte	0x04, 0x1c
        /*001a*/ 	.short	(.L_170 - .L_169)


	//   ....[0]....
.L_169:
        /*001c*/ 	.word	0x00000010


	//----- nvinfo : EIATTR_SW_WAR
	.align		4
.L_170:
        /*0020*/ 	.byte	0x04, 0x36
        /*0022*/ 	.short	(.L_172 - .L_171)
.L_171:
        /*0024*/ 	.word	0x00000008
.L_172:


//--------------------- .nv.callgraph             --------------------------
	.section	.nv.callgraph,"",@"SHT_CUDA_CALLGRAPH"
	.align	4
	.sectionentsize	8
	.align		4
        /*0000*/ 	.word	0x00000000
	.align		4
        /*0004*/ 	.word	0xffffffff
	.align		4
        /*0008*/ 	.word	0x00000000
	.align		4
        /*000c*/ 	.word	0xfffffffe
	.align		4
        /*0010*/ 	.word	0x00000000
	.align		4
        /*0014*/ 	.word	0xfffffffd
	.align		4
        /*0018*/ 	.word	0x00000000
	.align		4
        /*001c*/ 	.word	0xfffffffc


//--------------------- .nv.constant4             --------------------------
	.section	.nv.constant4,"a",@progbits
	.align	8
	.align		8
.nv.constant4:
        /*0000*/ 	.dword	_ZN34_INTERNAL_47aef429_4_k_cu_552d12b04cuda3std3__45__cpo5beginE
	.align		8
        /*0008*/ 	.dword	_ZN34_INTERNAL_47aef429_4_k_cu_552d12b04cuda3std3__45__cpo3endE
	.align		8
        /*0010*/ 	.dword	_ZN34_INTERNAL_47aef429_4_k_cu_552d12b04cuda3std3__45__cpo6cbeginE
	.align		8
        /*0018*/ 	.dword	_ZN34_INTERNAL_47aef429_4_k_cu_552d12b04cuda3std3__45__cpo4cendE
	.align		8
        /*0020*/ 	.dword	_ZN34_INTERNAL_47aef429_4_k_cu_552d12b04cuda3std3__45__cpo6rbeginE
	.align		8
        /*0028*/ 	.dword	_ZN34_INTERNAL_47aef429_4_k_cu_552d12b04cuda3std3__45__cpo4rendE
	.align		8
        /*0030*/ 	.dword	_ZN34_INTERNAL_47aef429_4_k_cu_552d12b04cuda3std3__45__cpo7crbeginE
	.align		8
        /*0038*/ 	.dword	_ZN34_INTERNAL_47aef429_4_k_cu_552d12b04cuda3std3__45__cpo5crendE
	.align		8
        /*0040*/ 	.dword	_ZN34_INTERNAL_47aef429_4_k_cu_552d12b04cuda3std3__436_GLOBAL__N__47aef429_4_k_cu_552d12b06ignoreE
	.align		8
        /*0048*/ 	.dword	_ZN34_INTERNAL_47aef429_4_k_cu_552d12b04cuda3std3__419piecewise_constructE
	.align		8
        /*0050*/ 	.dword	_ZN34_INTERNAL_47aef429_4_k_cu_552d12b04cuda3std3__48in_placeE
	.align		8
        /*0058*/ 	.dword	_ZN34_INTERNAL_47aef429_4_k_cu_552d12b04cuda3std3__420unreachable_sentinelE
	.align		8
        /*0060*/ 	.dword	_ZN34_INTERNAL_47aef429_4_k_cu_552d12b04cuda3std3__47nulloptE
	.align		8
        /*0068*/ 	.dword	_ZN34_INTERNAL_47aef429_4_k_cu_552d12b04cuda3std3__48unexpectE
	.align		8
        /*0070*/ 	.dword	_ZN34_INTERNAL_47aef429_4_k_cu_552d12b04cuda3std6ranges3__45__cpo4swapE
	.align		8
        /*0078*/ 	.dword	_ZN34_INTERNAL_47aef429_4_k_cu_552d12b04cuda3std6ranges3__45__cpo9iter_moveE
	.align		8
        /*0080*/ 	.dword	_ZN34_INTERNAL_47aef429_4_k_cu_552d12b04cuda3std6ranges3__45__cpo5beginE
	.align		8
        /*0088*/ 	.dword	_ZN34_INTERNAL_47aef429_4_k_cu_552d12b04cuda3std6ranges3__45__cpo3endE
	.align		8
        /*0090*/ 	.dword	_ZN34_INTERNAL_47aef429_4_k_cu_552d12b04cuda3std6ranges3__45__cpo6cbeginE
	.align		8
        /*0098*/ 	.dword	_ZN34_INTERNAL_47aef429_4_k_cu_552d12b04cuda3std6ranges3__45__cpo4cendE
	.align		8
        /*00a0*/ 	.dword	_ZN34_INTERNAL_47aef429_4_k_cu_552d12b04cuda3std6ranges3__45__cpo7advanceE
	.align		8
        /*00a8*/ 	.dword	_ZN34_INTERNAL_47aef429_4_k_cu_552d12b04cuda3std6ranges3__45__cpo9iter_swapE
	.align		8
        /*00b0*/ 	.dword	_ZN34_INTERNAL_47aef429_4_k_cu_552d12b04cuda3std6ranges3__45__cpo4nextE
	.align		8
        /*00b8*/ 	.dword	_ZN34_INTERNAL_47aef429_4_k_cu_552d12b04cuda3std6ranges3__45__cpo4prevE
	.align		8
        /*00c0*/ 	.dword	_ZN34_INTERNAL_47aef429_4_k_cu_552d12b04cuda3std6ranges3__45__cpo4dataE
	.align		8
        /*00c8*/ 	.dword	_ZN34_INTERNAL_47aef429_4_k_cu_552d12b04cuda3std6ranges3__45__cpo5cdataE
	.align		8
        /*00d0*/ 	.dword	_ZN34_INTERNAL_47aef429_4_k_cu_552d12b04cuda3std6ranges3__45__cpo4sizeE
	.align		8
        /*00d8*/ 	.dword	_ZN34_INTERNAL_47aef429_4_k_cu_552d12b04cuda3std6ranges3__45__cpo5ssizeE
	.align		8
        /*00e0*/ 	.dword	_ZN34_INTERNAL_47aef429_4_k_cu_552d12b04cuda3std6ranges3__45__cpo8distanceE
	.align		8
        /*00e8*/ 	.dword	_ZN34_INTERNAL_47aef429_4_k_cu_552d12b06thrust24THRUST_300001_SM_1000_NS8cuda_cub3parE
	.align		8
        /*00f0*/ 	.dword	_ZN34_INTERNAL_47aef429_4_k_cu_552d12b06thrust24THRUST_300001_SM_1000_NS8cuda_cub10par_nosyncE
	.align		8
        /*00f8*/ 	.dword	_ZN34_INTERNAL_47aef429_4_k_cu_552d12b06thrust24THRUST_300001_SM_1000_NS6system6detail10sequential3seqE
	.align		8
        /*0100*/ 	.dword	_ZN34_INTERNAL_47aef429_4_k_cu_552d12b06thrust24THRUST_300001_SM_1000_NS12placeholders2_1E
	.align		8
        /*0108*/ 	.dword	_ZN34_INTERNAL_47aef429_4_k_cu_552d12b06thrust24THRUST_300001_SM_1000_NS12placeholders2_2E
	.align		8
        /*0110*/ 	.dword	_ZN34_INTERNAL_47aef429_4_k_cu_552d12b06thrust24THRUST_300001_SM_1000_NS12placeholders2_3E
	.align		8
        /*0118*/ 	.dword	_ZN34_INTERNAL_47aef429_4_k_cu_552d12b06thrust24THRUST_300001_SM_1000_NS12placeholders2_4E
	.align		8
        /*0120*/ 	.dword	_ZN34_INTERNAL_47aef429_4_k_cu_552d12b06thrust24THRUST_300001_SM_1000_NS12placeholders2_5E
	.align		8
        /*0128*/ 	.dword	_ZN34_INTERNAL_47aef429_4_k_cu_552d12b06thrust24THRUST_300001_SM_1000_NS12placeholders2_6E
	.align		8
        /*0130*/ 	.dword	_ZN34_INTERNAL_47aef429_4_k_cu_552d12b06thrust24THRUST_300001_SM_1000_NS12placeholders2_7E
	.align		8
        /*0138*/ 	.dword	_ZN34_INTERNAL_47aef429_4_k_cu_552d12b06thrust24THRUST_300001_SM_1000_NS12placeholders2_8E
	.align		8
        /*0140*/ 	.dword	_ZN34_INTERNAL_47aef429_4_k_cu_552d12b06thrust24THRUST_300001_SM_1000_NS12placeholders2_9E
	.align		8
        /*0148*/ 	.dword	_ZN34_INTERNAL_47aef429_4_k_cu_552d12b06thrust24THRUST_300001_SM_1000_NS12placeholders3_10E
	.align		8
        /*0150*/ 	.dword	_ZN34_INTERNAL_47aef429_4_k_cu_552d12b06thrust24THRUST_300001_SM_1000_NS3seqE


//--------------------- .text._ZN3cub18CUB_300001_SM_10006detail9transform16transform_kernelINS2_10policy_hubILb1EN4cuda3std3__45tupleIJN6thrust24THRUST_300001_SM_1000_NS17counting_iteratorIiNSA_11use_defaultESC_SC_EEEEEE10policy1000El10raw_accessNSA_6detail15normal_iteratorINSA_10device_ptrIdEEEEJSD_EEEvT0_iT1_T2_DpNS2_10kernel_argIT3_EE --------------------------
	.section	.text._ZN3cub18CUB_300001_SM_10006detail9transform16transform_kernelINS2_10policy_hubILb1EN4cuda3std3__45tupleIJN6thrust24THRUST_300001_SM_1000_NS17counting_iteratorIiNSA_11use_defaultESC_SC_EEEEEE10policy1000El10raw_accessNSA_6detail15normal_iteratorINSA_10device_ptrIdEEEEJSD_EEEvT0_iT1_T2_DpNS2_10kernel_argIT3_EE,"ax",@progbits
	.align	128
        .global         _ZN3cub18CUB_300001_SM_10006detail9transform16transform_kernelINS2_10policy_hubILb1EN4cuda3std3__45tupleIJN6thrust24THRUST_300001_SM_1000_NS17counting_iteratorIiNSA_11use_defaultESC_SC_EEEEEE10policy1000El10raw_accessNSA_6detail15normal_iteratorINSA_10device_ptrIdEEEEJSD_EEEvT0_iT1_T2_DpNS2_10kernel_argIT3_EE
        .type           _ZN3cub18CUB_300001_SM_10006detail9transform16transform_kernelINS2_10policy_hubILb1EN4cuda3std3__45tupleIJN6thrust24THRUST_300001_SM_1000_NS17counting_iteratorIiNSA_11use_defaultESC_SC_EEEEEE10policy1000El10raw_accessNSA_6detail15normal_iteratorINSA_10device_ptrIdEEEEJSD_EEEvT0_iT1_T2_DpNS2_10kernel_argIT3_EE,@function
        .size           _ZN3cub18CUB_300001_SM_10006detail9transform16transform_kernelINS2_10policy_hubILb1EN4cuda3std3__45tupleIJN6thrust24THRUST_300001_SM_1000_NS17counting_iteratorIiNSA_11use_defaultESC_SC_EEEEEE10policy1000El10raw_accessNSA_6detail15normal_iteratorINSA_10device_ptrIdEEEEJSD_EEEvT0_iT1_T2_DpNS2_10kernel_argIT3_EE,(.L_x_209 - _ZN3cub18CUB_300001_SM_10006detail9transform16transform_kernelINS2_10policy_hubILb1EN4cuda3std3__45tupleIJN6thrust24THRUST_300001_SM_1000_NS17counting_iteratorIiNSA_11use_defaultESC_SC_EEEEEE10policy1000El10raw_accessNSA_6detail15normal_iteratorINSA_10device_ptrIdEEEEJSD_EEEvT0_iT1_T2_DpNS2_10kernel_argIT3_EE)
        .other          _ZN3cub18CUB_300001_SM_10006detail9transform16transform_kernelINS2_10policy_hubILb1EN4cuda3std3__45tupleIJN6thrust24THRUST_300001_SM_1000_NS17counting_iteratorIiNSA_11use_defaultESC_SC_EEEEEE10policy1000El10raw_accessNSA_6detail15normal_iteratorINSA_10device_ptrIdEEEEJSD_EEEvT0_iT1_T2_DpNS2_10kernel_argIT3_EE,@"STO_CUDA_ENTRY STV_DEFAULT"
_ZN3cub18CUB_300001_SM_10006detail9transform16transform_kernelINS2_10policy_hubILb1EN4cuda3std3__45tupleIJN6thrust24THRUST_300001_SM_1000_NS17counting_iteratorIiNSA_11use_defaultESC_SC_EEEEEE10policy1000El10raw_accessNSA_6detail15normal_iteratorINSA_10device_ptrIdEEEEJSD_EEEvT0_iT1_T2_DpNS2_10kernel_argIT3_EE:
.text._ZN3cub18CUB_300001_SM_10006detail9transform16transform_kernelINS2_10policy_hubILb1EN4cuda3std3__45tupleIJN6thrust24THRUST_300001_SM_1000_NS17counting_iteratorIiNSA_11use_defaultESC_SC_EEEEEE10policy1000El10raw_accessNSA_6detail15normal_iteratorINSA_10device_ptrIdEEEEJSD_EEEvT0_iT1_T2_DpNS2_10kernel_argIT3_EE:
[----:B------:R-:W-:Y:S08]  /*0000*/  LDC R1, c[0x0][0x37c] ;  /* 0x0000df00ff017b82 */ /* 0x000ff00000000800 */
[----:B------:R-:W0:Y:S01]  /*0010*/  LDC R9, c[0x0][0x388] ;  /* 0x0000e200ff097b82 */ /* 0x000e220000000800 */
[----:B------:R-:W1:Y:S01]  /*0020*/  LDCU.64 UR6, c[0x0][0x380] ;  /* 0x00007000ff0677ac */ /* 0x000e620008000a00 */
[----:B------:R-:W2:Y:S06]  /*0030*/  LDCU UR5, c[0x0][0x3d8] ;  /* 0x00007b00ff0577ac */ /* 0x000eac0008000800 */
[----:B------:R-:W3:Y:S01]  /*0040*/  S2UR UR4, SR_CTAID.X ;  /* 0x00000000000479c3 */ /* 0x000ee20000002500 */
[----:B------:R-:W4:Y:S01]  /*0050*/  LDCU.64 UR12, c[0x0][0x358] ;  /* 0x00006b00ff0c77ac */ /* 0x000f220008000a00 */
[----:B0-----:R-:W-:-:S04]  /*0060*/  SHF.L.U32 R5, R9, 0x7, RZ ;  /* 0x0000000709057819 */ /* 0x001fc800000006ff */
[----:B------:R-:W-:Y:S01]  /*0070*/  SHF.R.S32.HI R0, RZ, 0x1f, R5 ;  /* 0x0000001fff007819 */ /* 0x000fe20000011405 */
[----:B---3--:R-:W-:-:S04]  /*0080*/  IMAD.WIDE.U32 R2, R5, UR4, RZ ;  /* 0x0000000405027c25 */ /* 0x008fc8000f8e00ff */
[----:B------:R-:W-:Y:S01]  /*0090*/  IMAD R7, R0, UR4, RZ ;  /* 0x0000000400077c24 */ /* 0x000fe2000f8e02ff */
[C---:B-1----:R-:W-:Y:S02]  /*00a0*/  IADD3 R4, P1, PT, -R2.reuse, UR6, RZ ;  /* 0x0000000602047c10 */ /* 0x042fe4000ff3e1ff */
[----:B--2---:R-:W-:Y:S01]  /*00b0*/  IADD3 R2, PT, PT, R2, UR5, RZ ;  /* 0x0000000502027c10 */ /* 0x004fe2000fffe0ff */
[----:B------:R-:W-:Y:S01]  /*00c0*/  IMAD.IADD R3, R3, 0x1, R7 ;  /* 0x0000000103037824 */ /* 0x000fe200078e0207 */
[----:B------:R-:W-:-:S04]  /*00d0*/  ISETP.LT.U32.AND P0, PT, R4, R5, PT ;  /* 0x000000050400720c */ /* 0x000fc80003f01070 */
[----:B------:R-:W-:-:S04]  /*00e0*/  IADD3.X R3, PT, PT, ~R3, UR7, RZ, P1, !PT ;  /* 0x0000000703037c10 */ /* 0x000fc80008ffe5ff */
[----:B------:R-:W-:-:S04]  /*00f0*/  ISETP.LT.AND.EX P0, PT, R3, R0, PT, P0 ;  /* 0x000000000300720c */ /* 0x000fc80003f01300 */
[----:B------:R-:W-:-:S04]  /*0100*/  SEL R0, R4, R5, P0 ;  /* 0x0000000504007207 */ /* 0x000fc80000000000 */
[----:B------:R-:W-:-:S13]  /*0110*/  ISETP.NE.AND P0, PT, R5, R0, PT ;  /* 0x000000000500720c */ /* 0x000fda0003f05270 */
[----:B----4-:R-:W-:Y:S05]  /*0120*/  @!P0 BRA `(.L_x_0) ;  /* 0x00000038002c8947 */ /* 0x010fea0003800000 */
[----:B------:R-:W-:-:S13]  /*0130*/  ISETP.GE.AND P0, PT, R9, 0x1, PT ;  /* 0x000000010900780c */ /* 0x000fda0003f06270 */
[----:B------:R-:W-:Y:S05]  /*0140*/  @!P0 EXIT ;  /* 0x000000000000894d */ /* 0x000fea0003800000 */
[----:B------:R-:W0:Y:S01]  /*0150*/  LDCU UR5, c[0x0][0x3b0] ;  /* 0x00007600ff0577ac */ /* 0x000e220008000800 */
[----:B------:R-:W1:Y:S01]  /*0160*/  S2R R3, SR_TID.X ;  /* 0x0000000000037919 */ /* 0x000e620000002100 */
[----:B0-----:R-:W-:-:S09]  /*0170*/  UISETP.GE.AND UP0, UPT, UR5, 0x1, UPT ;  /* 0x000000010500788c */ /* 0x001fd2000bf06270 */
[----:B------:R-:W-:Y:S05]  /*0180*/  BRA.U !UP0, `(.L_x_1) ;  /* 0x0000002908047547 */ /* 0x000fea000b800000 */
[----:B------:R-:W-:Y:S01]  /*0190*/  IMAD.MOV.U32 R4, RZ, RZ, RZ ;  /* 0x000000ffff047224 */ /* 0x000fe200078e00ff */
[----:B------:R-:W-:Y:S02]  /*01a0*/  ULOP3.LUT UR9, UR5, 0x7ffffff0, URZ, 0xc0, !UPT ;  /* 0x7ffffff005097892 */ /* 0x000fe4000f8ec0ff */
[----:B------:R-:W-:Y:S02]  /*01b0*/  ULOP3.LUT UR14, UR5, 0x7ffffffc, URZ, 0xc0, !UPT ;  /* 0x7ffffffc050e7892 */ /* 0x000fe4000f8ec0ff */
[----:B------:R-:W-:-:S12]  /*01c0*/  UIADD3 UR5, UPT, UPT, UR5, -0x1, URZ ;  /* 0xffffffff05057890 */ /* 0x000fd8000fffe0ff */
.L_x_38:
[----:B-1----:R-:W-:Y:S01]  /*01d0*/  LEA R5, R4, R3, 0x7 ;  /* 0x0000000304057211 */ /* 0x002fe200078e38ff */
[----:B------:R-:W-:Y:S03]  /*01e0*/  BSSY.RECONVERGENT B0, `(.L_x_2) ;  /* 0x0000276000007945 */ /* 0x000fe60003800200 */
[----:B------:R-:W-:-:S13]  /*01f0*/  ISETP.GE.AND P0, PT, R5, R0, PT ;  /* 0x000000000500720c */ /* 0x000fda0003f06270 */
[----:B0-2---:R-:W-:Y:S05]  /*0200*/  @P0 BRA `(.L_x_3) ;  /* 0x0000002400cc0947 */ /* 0x005fea0003800000 */
[----:B------:R-:W0:Y:S01]  /*0210*/  LDCU UR8, c[0x0][0x3a8] ;  /* 0x00007500ff0877ac */ /* 0x000e220008000800 */
[----:B------:R-:W-:Y:S02]  /*0220*/  IMAD.IADD R6, R2, 0x1, R5 ;  /* 0x0000000102067824 */ /* 0x000fe400078e0205 */
[----:B------:R-:W-:Y:S01]  /*0230*/  HFMA2 R17, -RZ, RZ, 0, 0 ;  /* 0x00000000ff117431 */ /* 0x000fe200000001ff */
[----:B------:R-:W-:Y:S01]  /*0240*/  BSSY.RECONVERGENT B1, `(.L_x_4) ;  /* 0x0000081000017945 */ /* 0x000fe20003800200 */
[----:B0-----:R-:W-:-:S04]  /*0250*/  UIMAD.WIDE.U32 UR6, UR8, 0x3, URZ ;  /* 0x00000003080678a5 */ /* 0x001fc8000f8e00ff */
[----:B------:R-:W-:-:S04]  /*0260*/  UIADD3 UR6, UPT, UPT, -UR7, UR8, URZ ;  /* 0x0000000807067290 */ /* 0x000fc8000fffe1ff */
[----:B------:R-:W-:-:S03]  /*0270*/  ULEA.HI UR6, UR6, UR7, URZ, 0x1f ;  /* 0x0000000706067291 */ /* 0x000fc6000f8ff8ff */
[----:B------:R-:W0:Y:S01]  /*0280*/  LDCU UR7, c[0x0][0x3b0] ;  /* 0x00007600ff0777ac */ /* 0x000e220008000800 */
[----:B------:R-:W-:-:S04]  /*0290*/  USHF.R.U32.HI UR6, URZ, 0x1e, UR6 ;  /* 0x0000001eff067899 */ /* 0x000fc80008011606 */
[----:B------:R-:W-:-:S04]  /*02a0*/  UIMAD UR6, UR6, -0x7fffffff, UR8 ;  /* 0x80000001060678a4 */ /* 0x000fc8000f8e0208 */
[----:B------:R-:W-:-:S04]  /*02b0*/  UISETP.LT.U32.AND UP0, UPT, UR6, 0x1, UPT ;  /* 0x000000010600788c */ /* 0x000fc8000bf01070 */
[----:B------:R-:W-:Y:S01]  /*02c0*/  USEL UR6, UR6, 0x1, !UP0 ;  /* 0x0000000106067887 */ /* 0x000fe2000c000000 */
[----:B0-----:R-:W-:-:S05]  /*02d0*/  IMAD R6, R6, UR7, RZ ;  /* 0x0000000706067c24 */ /* 0x001fca000f8e02ff */
[----:B------:R-:W-:-:S07]  /*02e0*/  IMAD.U32 R16, RZ, RZ, UR6 ;  /* 0x00000006ff107e24 */ /* 0x000fce000f8e00ff */
.L_x_13:
[----:B------:R-:W-:-:S07]  /*02f0*/  MOV R19, RZ ;  /* 0x000000ff00137202 */ /* 0x000fce0000000f00 */
.L_x_12:
[----:B------:R-:W-:Y:S01]  /*0300*/  IMAD.IADD R7, R2, 0x1, R5 ;  /* 0x0000000102077824 */ /* 0x000fe200078e0205 */
[----:B------:R-:W-:Y:S01]  /*0310*/  BSSY.RECONVERGENT B2, `(.L_x_5) ;  /* 0x000003e000027945 */ /* 0x000fe20003800200 */
[----:B------:R-:W-:Y:S01]  /*0320*/  MOV R27, 0x1 ;  /* 0x00000001001b7802 */ /* 0x000fe20000000f00 */
[----:B------:R-:W-:Y:S02]  /*0330*/  IMAD.MOV.U32 R23, RZ, RZ, RZ ;  /* 0x000000ffff177224 */ /* 0x000fe400078e00ff */
[----:B------:R-:W-:-:S13]  /*0340*/  ISETP.NE.AND P0, PT, R7, RZ, PT ;  /* 0x000000ff0700720c */ /* 0x000fda0003f05270 */
[----:B------:R-:W-:Y:S05]  /*0350*/  @!P0 BRA `(.L_x_6) ;  /* 0x0000000000e48947 */ /* 0x000fea0003800000 */
[----:B------:R-:W-:Y:S01]  /*0360*/  HFMA2 R22, -RZ, RZ, 0, -1.1396484375 ;  /* 0x0000bc8fff167431 */ /* 0x000fe200000001ff */
[----:B------:R-:W-:Y:S01]  /*0370*/  SHF.R.S32.HI R18, RZ, 0x1f, R7 ;  /* 0x0000001fff127819 */ /* 0x000fe20000011407 */
[----:B------:R-:W-:Y:S01]  /*0380*/  IMAD.MOV.U32 R20, RZ, RZ, RZ ;  /* 0x000000ffff147224 */ /* 0x000fe200078e00ff */
[----:B------:R-:W-:Y:S01]  /*0390*/  MOV R27, 0x1 ;  /* 0x00000001001b7802 */ /* 0x000fe20000000f00 */
[----:B------:R-:W-:Y:S01]  /*03a0*/  IMAD.MOV.U32 R23, RZ, RZ, RZ ;  /* 0x000000ffff177224 */ /* 0x000fe200078e00ff */
[----:B------:R-:W-:-:S07]  /*03b0*/  MOV R21, R7 ;  /* 0x0000000700157202 */ /* 0x000fce0000000f00 */
.L_x_9:
[-C--:B------:R-:W-:Y:S01]  /*03c0*/  IMAD R11, R20, R22.reuse, RZ ;  /* 0x00000016140b7224 */ /* 0x080fe200078e02ff */
[----:B------:R-:W-:Y:S01]  /*03d0*/  BSSY.RECONVERGENT B3, `(.L_x_7) ;  /* 0x000002b000037945 */ /* 0x000fe20003800200 */
[----:B------:R-:W-:-:S04]  /*03e0*/  IMAD.WIDE.U32 R8, R22, R22, RZ ;  /* 0x0000001616087225 */ /* 0x000fc800078e00ff */
[----:B------:R-:W-:Y:S02]  /*03f0*/  IMAD R11, R22, R20, R11 ;  /* 0x00000014160b7224 */ /* 0x000fe400078e020b */
[----:B------:R-:W-:Y:S01]  /*0400*/  IMAD.WIDE.U32 R12, R8, 0x3, RZ ;  /* 0x00000003080c7825 */ /* 0x000fe200078e00ff */
[----:B------:R-:W-:-:S03]  /*0410*/  LOP3.LUT R12, R21, 0x1, RZ, 0xc0, !PT ;  /* 0x00000001150c7812 */ /* 0x000fc600078ec0ff */
[----:B------:R-:W-:Y:S01]  /*0420*/  IMAD.IADD R9, R9, 0x1, R11 ;  /* 0x0000000109097824 */ /* 0x000fe200078e020b */
[----:B------:R-:W-:-:S03]  /*0430*/  ISETP.NE.U32.AND P1, PT, R12, 0x1, PT ;  /* 0x000000010c00780c */ /* 0x000fc60003f25070 */
[----:B------:R-:W-:Y:S01]  /*0440*/  IMAD.WIDE.U32 R10, R9, 0x3, RZ ;  /* 0x00000003090a7825 */ /* 0x000fe200078e00ff */
[----:B------:R-:W-:-:S03]  /*0450*/  ISETP.NE.U32.AND.EX P1, PT, RZ, RZ, PT, P1 ;  /* 0x000000ffff00720c */ /* 0x000fc60003f25110 */
[----:B------:R-:W-:-:S04]  /*0460*/  IMAD.WIDE.U32 R10, P0, R8, -0x7fffffff, R10 ;  /* 0x80000001080a7825 */ /* 0x000fc8000780000a */
[----:B------:R-:W-:Y:S01]  /*0470*/  IMAD.MOV.U32 R14, RZ, RZ, R11 ;  /* 0x000000ffff0e7224 */ /* 0x000fe200078e000b */
[----:B------:R-:W-:Y:S02]  /*0480*/  IADD3.X R15, PT, PT, RZ, RZ, RZ, P0, !PT ;  /* 0x000000ffff0f7210 */ /* 0x000fe400007fe4ff */
[----:B------:R-:W-:-:S05]  /*0490*/  IADD3 RZ, P0, PT, R13, R10, RZ ;  /* 0x0000000a0dff7210 */ /* 0x000fca0007f1e0ff */
[----:B------:R-:W-:Y:S01]  /*04a0*/  IMAD.WIDE.U32.X R14, R9, -0x7fffffff, R14, P0 ;  /* 0x80000001090e7825 */ /* 0x000fe200000e040e */
[----:B------:R-:W-:-:S04]  /*04b0*/  ISETP.GT.U32.AND P0, PT, R21, 0x1, PT ;  /* 0x000000011500780c */ /* 0x000fc80003f04070 */
[--C-:B------:R-:W-:Y:S02]  /*04c0*/  SHF.R.U64 R25, R14, 0x1e, R15.reuse ;  /* 0x0000001e0e197819 */ /* 0x100fe4000000120f */
[----:B------:R-:W-:-:S03]  /*04d0*/  SHF.R.U32.HI R24, RZ, 0x1e, R15 ;  /* 0x0000001eff187819 */ /* 0x000fc6000001160f */
[----:B------:R-:W-:-:S04]  /*04e0*/  IMAD.WIDE.U32 R8, R25, -0x7fffffff, R8 ;  /* 0x8000000119087825 */ /* 0x000fc800078e0008 */
[----:B------:R-:W-:Y:S01]  /*04f0*/  IMAD R24, R24, -0x7fffffff, RZ ;  /* 0x8000000118187824 */ /* 0x000fe200078e02ff */
[----:B------:R-:W-:Y:S06]  /*0500*/  @P1 BRA `(.L_x_8) ;  /* 0x00000000005c1947 */ /* 0x000fec0003800000 */
[-C--:B------:R-:W-:Y:S02]  /*0510*/  IMAD R10, R23, R22.reuse, RZ ;  /* 0x00000016170a7224 */ /* 0x080fe400078e02ff */
[----:B------:R-:W-:-:S04]  /*0520*/  IMAD.WIDE.U32 R22, R27, R22, RZ ;  /* 0x000000161b167225 */ /* 0x000fc800078e00ff */
[----:B------:R-:W-:Y:S02]  /*0530*/  IMAD R27, R20, R27, R10 ;  /* 0x0000001b141b7224 */ /* 0x000fe400078e020a */
[----:B------:R-:W-:-:S03]  /*0540*/  IMAD.WIDE.U32 R12, R22, 0x5, RZ ;  /* 0x00000005160c7825 */ /* 0x000fc600078e00ff */
[----:B------:R-:W-:-:S05]  /*0550*/  IADD3 R23, PT, PT, R23, R27, RZ ;  /* 0x0000001b17177210 */ /* 0x000fca0007ffe0ff */
[----:B------:R-:W-:-:S04]  /*0560*/  IMAD.WIDE.U32 R10, R23, 0x5, RZ ;  /* 0x00000005170a7825 */ /* 0x000fc800078e00ff */
[----:B------:R-:W-:-:S04]  /*0570*/  IMAD.WIDE.U32 R10, P1, R22, 0x2, R10 ;  /* 0x00000002160a7825 */ /* 0x000fc8000782000a */
[----:B------:R-:W-:Y:S01]  /*0580*/  IMAD.X R15, RZ, RZ, RZ, P1 ;  /* 0x000000ffff0f7224 */ /* 0x000fe200008e06ff */
[----:B------:R-:W-:Y:S02]  /*0590*/  IADD3 RZ, P1, PT, R13, R10, RZ ;  /* 0x0000000a0dff7210 */ /* 0x000fe40007f3e0ff */
[----:B------:R-:W-:-:S05]  /*05a0*/  MOV R14, R11 ;  /* 0x0000000b000e7202 */ /* 0x000fca0000000f00 */
[----:B------:R-:W-:-:S03]  /*05b0*/  IMAD.WIDE.U32.X R14, R23, 0x2, R14, P1 ;  /* 0x00000002170e7825 */ /* 0x000fc600008e040e */
[----:B------:R-:W-:-:S05]  /*05c0*/  IADD3 R11, P1, PT, R22, -R14, RZ ;  /* 0x8000000e160b7210 */ /* 0x000fca0007f3e0ff */
[----:B------:R-:W-:-:S05]  /*05d0*/  IMAD.X R10, R23, 0x1, ~R15, P1 ;  /* 0x00000001170a7824 */ /* 0x000fca00008e0e0f */
[--C-:B------:R-:W-:Y:S02]  /*05e0*/  SHF.R.U64 R11, R11, 0x1, R10.reuse ;  /* 0x000000010b0b7819 */ /* 0x100fe4000000120a */
[----:B------:R-:W-:Y:S02]  /*05f0*/  SHF.R.U32.HI R13, RZ, 0x1, R10 ;  /* 0x00000001ff0d7819 */ /* 0x000fe4000001160a */
[----:B------:R-:W-:-:S04]  /*0600*/  IADD3 R11, P1, PT, R11, R14, RZ ;  /* 0x0000000e0b0b7210 */ /* 0x000fc80007f3e0ff */
[----:B------:R-:W-:-:S04]  /*0610*/  IADD3.X R10, PT, PT, R13, R15, RZ, P1, !PT ;  /* 0x0000000f0d0a7210 */ /* 0x000fc80000ffe4ff */
[--C-:B------:R-:W-:Y:S02]  /*0620*/  SHF.R.U64 R11, R11, 0x1e, R10.reuse ;  /* 0x0000001e0b0b7819 */ /* 0x100fe4000000120a */
[----:B------:R-:W-:-:S03]  /*0630*/  SHF.R.U32.HI R10, RZ, 0x1e, R10 ;  /* 0x0000001eff0a7819 */ /* 0x000fc6000001160a */
[----:B------:R-:W-:-:S04]  /*0640*/  IMAD.WIDE.U32 R22, R11, -0x7fffffff, R22 ;  /* 0x800000010b167825 */ /* 0x000fc800078e0016 */
[----:B------:R-:W-:Y:S02]  /*0650*/  IMAD R10, R10, -0x7fffffff, RZ ;  /* 0x800000010a0a7824 */ /* 0x000fe400078e02ff */
[----:B------:R-:W-:-:S03]  /*0660*/  IMAD.MOV.U32 R27, RZ, RZ, R22 ;  /* 0x000000ffff1b7224 */ /* 0x000fc600078e0016 */
[----:B------:R-:W-:-:S07]  /*0670*/  IADD3 R23, PT, PT, R23, -R11, R10 ;  /* 0x8000000b17177210 */ /* 0x000fce0007ffe00a */
.L_x_8:
[----:B------:R-:W-:Y:S05]  /*0680*/  BSYNC.RECONVERGENT B3 ;  /* 0x0000000000037941 */ /* 0x000fea0003800200 */
.L_x_7:
[----:B------:R-:W-:Y:S02]  /*0690*/  ISETP.GT.U32.AND.EX P0, PT, R18, RZ, PT, P0 ;  /* 0x000000ff1200720c */ /* 0x000fe40003f04100 */
[--C-:B------:R-:W-:Y:S02]  /*06a0*/  SHF.R.U64 R21, R21, 0x1, R18.reuse ;  /* 0x0000000115157819 */ /* 0x100fe40000001212 */
[----:B------:R-:W-:Y:S02]  /*06b0*/  SHF.R.U32.HI R18, RZ, 0x1, R18 ;  /* 0x00000001ff127819 */ /* 0x000fe40000011612 */
[----:B------:R-:W-:Y:S02]  /*06c0*/  IADD3 R20, PT, PT, R9, -R25, R24 ;  /* 0x8000001909147210 */ /* 0x000fe40007ffe018 */
[----:B------:R-:W-:-:S05]  /*06d0*/  MOV R22, R8 ;  /* 0x0000000800167202 */ /* 0x000fca0000000f00 */
[----:B------:R-:W-:Y:S05]  /*06e0*/  @P0 BRA `(.L_x_9) ;  /* 0xfffffffc00340947 */ /* 0x000fea000383ffff */
.L_x_6:
[----:B------:R-:W-:Y:S05]  /*06f0*/  BSYNC.RECONVERGENT B2 ;  /* 0x0000000000027941 */ /* 0x000fea0003800200 */
.L_x_5:
[-C--:B------:R-:W-:Y:S01]  /*0700*/  IMAD R21, R23, R16.reuse, RZ ;  /* 0x0000001017157224 */ /* 0x080fe200078e02ff */
[----:B------:R-:W-:Y:S01]  /*0710*/  BSSY.RECONVERGENT B2, `(.L_x_10) ;  /* 0x000002d000027945 */ /* 0x000fe20003800200 */
[----:B------:R-:W-:-:S04]  /*0720*/  IMAD.WIDE.U32 R8, R27, R16, RZ ;  /* 0x000000101b087225 */ /* 0x000fc800078e00ff */
[----:B------:R-:W-:-:S04]  /*0730*/  IMAD.IADD R21, R9, 0x1, R21 ;  /* 0x0000000109157824 */ /* 0x000fc800078e0215 */
[----:B------:R-:W-:-:S04]  /*0740*/  IMAD.WIDE.U32 R10, R21, 0x5, RZ ;  /* 0x00000005150a7825 */ /* 0x000fc800078e00ff */
[----:B------:R-:W-:-:S04]  /*0750*/  IMAD.WIDE.U32 R12, P0, R8, 0x2, R10 ;  /* 0x00000002080c7825 */ /* 0x000fc8000780000a */
[----:B------:R-:W-:Y:S01]  /*0760*/  IMAD.WIDE.U32 R10, R8, 0x5, RZ ;  /* 0x00000005080a7825 */ /* 0x000fe200078e00ff */
[----:B------:R-:W-:-:S03]  /*0770*/  IADD3.X R15, PT, PT, RZ, RZ, RZ, P0, !PT ;  /* 0x000000ffff0f7210 */ /* 0x000fc600007fe4ff */
[----:B------:R-:W-:Y:S01]  /*0780*/  IMAD.MOV.U32 R14, RZ, RZ, R13 ;  /* 0x000000ffff0e7224 */ /* 0x000fe200078e000d */
[----:B------:R-:W-:-:S05]  /*0790*/  IADD3 RZ, P0, PT, R11, R12, RZ ;  /* 0x0000000c0bff7210 */ /* 0x000fca0007f1e0ff */
[----:B------:R-:W-:-:S03]  /*07a0*/  IMAD.WIDE.U32.X R10, R21, 0x2, R14, P0 ;  /* 0x00000002150a7825 */ /* 0x000fc600000e040e */
[----:B------:R-:W-:-:S04]  /*07b0*/  IADD3 R9, P0, PT, R8, -R10, RZ ;  /* 0x8000000a08097210 */ /* 0x000fc80007f1e0ff */
[----:B------:R-:W-:-:S04]  /*07c0*/  IADD3.X R12, PT, PT, R21, ~R11, RZ, P0, !PT ;  /* 0x8000000b150c7210 */ /* 0x000fc800007fe4ff */
[--C-:B------:R-:W-:Y:S02]  /*07d0*/  SHF.R.U64 R9, R9, 0x1, R12.reuse ;  /* 0x0000000109097819 */ /* 0x100fe4000000120c */
[----:B------:R-:W-:Y:S02]  /*07e0*/  SHF.R.U32.HI R13, RZ, 0x1, R12 ;  /* 0x00000001ff0d7819 */ /* 0x000fe4000001160c */
[----:B------:R-:W-:-:S05]  /*07f0*/  IADD3 R9, P0, PT, R9, R10, RZ ;  /* 0x0000000a09097210 */ /* 0x000fca0007f1e0ff */
[----:B------:R-:W-:-:S05]  /*0800*/  IMAD.X R10, R13, 0x1, R11, P0 ;  /* 0x000000010d0a7824 */ /* 0x000fca00000e060b */
[----:B------:R-:W-:-:S05]  /*0810*/  SHF.R.U64 R9, R9, 0x1e, R10 ;  /* 0x0000001e09097819 */ /* 0x000fca000000120a */
[----:B------:R-:W-:-:S04]  /*0820*/  IMAD R8, R9, -0x7fffffff, R8 ;  /* 0x8000000109087824 */ /* 0x000fc800078e0208 */
[----:B------:R-:W-:-:S05]  /*0830*/  IMAD.HI.U32 R9, R8, 0x5e4789c9, RZ ;  /* 0x5e4789c908097827 */ /* 0x000fca00078e00ff */
[----:B------:R-:W-:-:S05]  /*0840*/  SHF.R.U32.HI R9, RZ, 0xe, R9 ;  /* 0x0000000eff097819 */ /* 0x000fca0000011609 */
[C---:B------:R-:W-:Y:S02]  /*0850*/  IMAD R8, R9.reuse, -0xadc8, R8 ;  /* 0xffff523809087824 */ /* 0x040fe400078e0208 */
[----:B------:R-:W-:Y:S02]  /*0860*/  IMAD R9, R9, 0xd47, RZ ;  /* 0x00000d4709097824 */ /* 0x000fe400078e02ff */
[----:B------:R-:W-:-:S03]  /*0870*/  IMAD R8, R8, 0xbc8f, RZ ;  /* 0x0000bc8f08087824 */ /* 0x000fc600078e02ff */
[----:B------:R-:W-:Y:S02]  /*0880*/  LOP3.LUT R11, R9, 0x7fffffff, RZ, 0x3c, !PT ;  /* 0x7fffffff090b7812 */ /* 0x000fe400078e3cff */
[----:B------:R-:W-:-:S13]  /*0890*/  ISETP.GE.U32.AND P0, PT, R8, R9, PT ;  /* 0x000000090800720c */ /* 0x000fda0003f06070 */
[----:B------:R-:W-:-:S05]  /*08a0*/  @P0 IADD3 R11, PT, PT, -R9, RZ, RZ ;  /* 0x000000ff090b0210 */ /* 0x000fca0007ffe1ff */
[----:B------:R-:W-:-:S05]  /*08b0*/  IMAD.IADD R16, R8, 0x1, R11 ;  /* 0x0000000108107824 */ /* 0x000fca00078e020b */
[----:B------:R-:W-:-:S04]  /*08c0*/  IADD3 R8, PT, PT, R16, -0x1, RZ ;  /* 0xffffffff10087810 */ /* 0x000fc80007ffe0ff */
[----:B------:R-:W-:-:S05]  /*08d0*/  I2FP.F32.U32 R8, R8 ;  /* 0x0000000800087245 */ /* 0x000fca0000201000 */
[----:B------:R-:W-:-:S05]  /*08e0*/  FMUL R8, R8, 4.6566128730773925781e-10 ;  /* 0x3000000008087820 */ /* 0x000fca0000400000 */
[----:B------:R-:W-:-:S13]  /*08f0*/  FSETP.GE.AND P0, PT, R8, 0.5, PT ;  /* 0x3f0000000800780b */ /* 0x000fda0003f06000 */
[----:B------:R-:W-:Y:S05]  /*0900*/  @!P0 BRA `(.L_x_11) ;  /* 0x0000000000348947 */ /* 0x000fea0003800000 */
[----:B------:R-:W0:Y:S01]  /*0910*/  LDCU.64 UR6, c[0x0][0x3c0] ;  /* 0x00007800ff0677ac */ /* 0x000e220008000a00 */
[----:B------:R-:W-:-:S05]  /*0920*/  IMAD.IADD R8, R6, 0x1, R19 ;  /* 0x0000000106087824 */ /* 0x000fca00078e0213 */
[----:B0-----:R-:W-:-:S04]  /*0930*/  IADD3 R10, P0, PT, R8, UR6, RZ ;  /* 0x00000006080a7c10 */ /* 0x001fc8000ff1e0ff */
[----:B------:R-:W-:-:S05]  /*0940*/  LEA.HI.X.SX32 R11, R8, UR7, 0x1, P0 ;  /* 0x00000007080b7c11 */ /* 0x000fca00080f0eff */
[----:B------:R-:W2:Y:S01]  /*0950*/  LDG.E.U8 R8, desc[UR12][R10.64] ;  /* 0x0000000c0a087981 */ /* 0x000ea2000c1e1100 */
[----:B------:R-:W-:Y:S01]  /*0960*/  IMAD.MOV.U32 R12, RZ, RZ, 0x1 ;  /* 0x00000001ff0c7424 */ /* 0x000fe200078e00ff */
[----:B--2---:R-:W-:-:S13]  /*0970*/  ISETP.NE.AND P0, PT, R8, RZ, PT ;  /* 0x000000ff0800720c */ /* 0x004fda0003f05270 */
[----:B------:R-:W0:Y:S01]  /*0980*/  @!P0 LDC.64 R8, c[0x0][0x390] ;  /* 0x0000e400ff088b82 */ /* 0x000e220000000a00 */
[----:B------:R-:W-:Y:S02]  /*0990*/  @!P0 IADD3 R13, PT, PT, R6, R17, RZ ;  /* 0x00000011060d8210 */ /* 0x000fe40007ffe0ff */
[----:B------:R-:W-:-:S03]  /*09a0*/  @!P0 IADD3 R17, PT, PT, R17, 0x1, RZ ;  /* 0x0000000111118810 */ /* 0x000fc60007ffe0ff */
[----:B0-----:R-:W-:-:S05]  /*09b0*/  @!P0 IMAD.WIDE R8, R13, 0x4, R8 ;  /* 0x000000040d088825 */ /* 0x001fca00078e0208 */
[----:B------:R0:W-:Y:S04]  /*09c0*/  @!P0 STG.E desc[UR12][R8.64], R19 ;  /* 0x0000001308008986 */ /* 0x0001e8000c10190c */
[----:B------:R0:W-:Y:S02]  /*09d0*/  @!P0 STG.E.U8 desc[UR12][R10.64], R12 ;  /* 0x0000000c0a008986 */ /* 0x0001e4000c10110c */
.L_x_11:
[----:B------:R-:W-:Y:S05]  /*09e0*/  BSYNC.RECONVERGENT B2 ;  /* 0x0000000000027941 */ /* 0x000fea0003800200 */
.L_x_10:
[----:B------:R-:W1:Y:S01]  /*09f0*/  LDCU UR6, c[0x0][0x3b0] ;  /* 0x00007600ff0677ac */ /* 0x000e620008000800 */
[----:B0-----:R-:W-:-:S05]  /*0a00*/  VIADD R19, R19, 0x1 ;  /* 0x0000000113137836 */ /* 0x001fca0000000000 */
[----:B-1----:R-:W-:-:S13]  /*0a10*/  ISETP.NE.AND P0, PT, R19, UR6, PT ;  /* 0x0000000613007c0c */ /* 0x002fda000bf05270 */
[----:B------:R-:W-:Y:S05]  /*0a20*/  @P0 BRA `(.L_x_12) ;  /* 0xfffffff800340947 */ /* 0x000fea000383ffff */
[----:B------:R-:W-:-:S13]  /*0a30*/  ISETP.GE.AND P0, PT, R17, UR6, PT ;  /* 0x0000000611007c0c */ /* 0x000fda000bf06270 */
[----:B------:R-:W-:Y:S05]  /*0a40*/  @!P0 BRA `(.L_x_13) ;  /* 0xfffffff800288947 */ /* 0x000fea000383ffff */
[----:B------:R-:W-:Y:S05]  /*0a50*/  BSYNC.RECONVERGENT B1 ;  /* 0x0000000000017941 */ /* 0x000fea0003800200 */
.L_x_4:
[----:B------:R-:W0:Y:S01]  /*0a60*/  LDC.64 R14, c[0x0][0x390] ;  /* 0x0000e400ff0e7b82 */ /* 0x000e220000000a00 */
[----:B------:R-:W1:Y:S01]  /*0a70*/  LDCU.64 UR6, c[0x0][0x3b8] ;  /* 0x00007700ff0677ac */ /* 0x000e620008000a00 */
[----:B------:R-:W-:Y:S01]  /*0a80*/  IADD3 R13, PT, PT, R6, UR5, RZ ;  /* 0x00000005060d7c10 */ /* 0x000fe2000fffe0ff */
[----:B------:R-:W-:Y:S01]  /*0a90*/  BSSY.RECONVERGENT B1, `(.L_x_14) ;  /* 0x0000171000017945 */ /* 0x000fe20003800200 */
[----:B------:R-:W-:Y:S01]  /*0aa0*/  SHF.R.S32.HI R8, RZ, 0x1f, R7 ;  /* 0x0000001fff087819 */ /* 0x000fe20000011407 */
[----:B------:R-:W-:Y:S01]  /*0ab0*/  IMAD.MOV.U32 R28, RZ, RZ, RZ ;  /* 0x000000ffff1c7224 */ /* 0x000fe200078e00ff */
[----:B-1----:R-:W-:-:S04]  /*0ac0*/  LEA R10, P0, R7, UR6, 0x3 ;  /* 0x00000006070a7c11 */ /* 0x002fc8000f8018ff */
[----:B------:R-:W-:Y:S01]  /*0ad0*/  LEA.HI.X R11, R7, UR7, R8, 0x3, P0 ;  /* 0x00000007070b7c11 */ /* 0x000fe200080f1c08 */
[----:B0-----:R-:W-:-:S04]  /*0ae0*/  IMAD.WIDE R12, R13, 0x4, R14 ;  /* 0x000000040d0c7825 */ /* 0x001fc800078e020e */
[----:B------:R-:W-:-:S07]  /*0af0*/  IMAD.WIDE R14, R6, 0x4, R14 ;  /* 0x00000004060e7825 */ /* 0x000fce00078e020e */
.L_x_32:
[----:B------:R-:W-:Y:S01]  /*0b00*/  HFMA2 R7, -RZ, RZ, 0, 0 ;  /* 0x00000000ff077431 */ /* 0x000fe200000001ff */
[----:B0-----:R-:W-:Y:S06]  /*0b10*/  BSSY.RECONVERGENT B2, `(.L_x_15) ;  /* 0x0000165000027945 */ /* 0x001fec0003800200 */
.L_x_31:
[-C--:B------:R-:W-:Y:S01]  /*0b20*/  ISETP.NE.AND P0, PT, R28, R7.reuse, PT ;  /* 0x000000071c00720c */ /* 0x080fe20003f05270 */
[----:B------:R-:W-:Y:S01]  /*0b30*/  BSSY.RECONVERGENT B3, `(.L_x_16) ;  /* 0x000015e000037945 */ /* 0x000fe20003800200 */
[----:B------:R-:W-:Y:S01]  /*0b40*/  IMAD.MOV.U32 R8, RZ, RZ, R28 ;  /* 0x000000ffff087224 */ /* 0x000fe200078e001c */
[----:B------:R-:W-:-:S10]  /*0b50*/  MOV R28, R7 ;  /* 0x00000007001c7202 */ /* 0x000fd40000000f00 */
[----:B0-----:R-:W-:Y:S05]  /*0b60*/  @!P0 BRA `(.L_x_17) ;  /* 0x0000001400688947 */ /* 0x001fea0003800000 */
[----:B------:R-:W-:Y:S01]  /*0b70*/  UISETP.GE.U32.AND UP0, UPT, UR5, 0xf, UPT ;  /* 0x0000000f0500788c */ /* 0x000fe2000bf06070 */
[----:B------:R-:W-:-:S08]  /*0b80*/  IMAD.MOV.U32 R9, RZ, RZ, RZ ;  /* 0x000000ffff097224 */ /* 0x000fd000078e00ff */
[----:B------:R-:W-:Y:S05]  /*0b90*/  BRA.U !UP0, `(.L_x_18) ;  /* 0x0000000108a47547 */ /* 0x000fea000b800000 */
[----:B------:R-:W-:-:S07]  /*0ba0*/  MOV R9, RZ ;  /* 0x000000ff00097202 */ /* 0x000fce0000000f00 */
.L_x_19:
[----:B------:R-:W-:Y:S01]  /*0bb0*/  IMAD.WIDE.U32 R16, R9, 0x4, R14 ;  /* 0x0000000409107825 */ /* 0x000fe200078e000e */
[----:B----4-:R-:W0:Y:S04]  /*0bc0*/  LDC.64 R18, c[0x0][0x398] ;  /* 0x0000e600ff127b82 */ /* 0x010e280000000a00 */
[----:B------:R-:W2:Y:S01]  /*0bd0*/  LDG.E R23, desc[UR12][R16.64] ;  /* 0x0000000c10177981 */ /* 0x000ea2000c1e1900 */
[----:B------:R-:W-:-:S04]  /*0be0*/  IMAD.IADD R21, R6, 0x1, R9 ;  /* 0x0000000106157824 */ /* 0x000fc800078e0209 */
[----:B0-----:R-:W-:-:S05]  /*0bf0*/  IMAD.WIDE R18, R21, 0x4, R18 ;  /* 0x0000000415127825 */ /* 0x001fca00078e0212 */
[----:B--2---:R0:W-:Y:S04]  /*0c00*/  STG.E desc[UR12][R18.64], R23 ;  /* 0x0000001712007986 */ /* 0x0041e8000c10190c */
[----:B------:R-:W2:Y:S04]  /*0c10*/  LDG.E R21, desc[UR12][R16.64+0x4] ;  /* 0x0000040c10157981 */ /* 0x000ea8000c1e1900 */
[----:B--2---:R1:W-:Y:S04]  /*0c20*/  STG.E desc[UR12][R18.64+0x4], R21 ;  /* 0x0000041512007986 */ /* 0x0043e8000c10190c */
[----:B------:R-:W2:Y:S04]  /*0c30*/  LDG.E R25, desc[UR12][R16.64+0x8] ;  /* 0x0000080c10197981 */ /* 0x000ea8000c1e1900 */
[----:B--2---:R2:W-:Y:S04]  /*0c40*/  STG.E desc[UR12][R18.64+0x8], R25 ;  /* 0x0000081912007986 */ /* 0x0045e8000c10190c */
[----:B------:R-:W3:Y:S04]  /*0c50*/  LDG.E R27, desc[UR12][R16.64+0xc] ;  /* 0x00000c0c101b7981 */ /* 0x000ee8000c1e1900 */
[----:B---3--:R3:W-:Y:S04]  /*0c60*/  STG.E desc[UR12][R18.64+0xc], R27 ;  /* 0x00000c1b12007986 */ /* 0x0087e8000c10190c */
[----:B------:R-:W4:Y:S04]  /*0c70*/  LDG.E R29, desc[UR12][R16.64+0x10] ;  /* 0x0000100c101d7981 */ /* 0x000f28000c1e1900 */
[----:B----4-:R4:W-:Y:S04]  /*0c80*/  STG.E desc[UR12][R18.64+0x10], R29 ;  /* 0x0000101d12007986 */ /* 0x0109e8000c10190c */
[----:B------:R-:W5:Y:S04]  /*0c90*/  LDG.E R31, desc[UR12][R16.64+0x14] ;  /* 0x0000140c101f7981 */ /* 0x000f68000c1e1900 */
[----:B-----5:R5:W-:Y:S04]  /*0ca0*/  STG.E desc[UR12][R18.64+0x14], R31 ;  /* 0x0000141f12007986 */ /* 0x020be8000c10190c */
[----:B0-----:R-:W2:Y:S04]  /*0cb0*/  LDG.E R23, desc[UR12][R16.64+0x18] ;  /* 0x0000180c10177981 */ /* 0x001ea8000c1e1900 */
[----:B--2---:R0:W-:Y:S04]  /*0cc0*/  STG.E desc[UR12][R18.64+0x18], R23 ;  /* 0x0000181712007986 */ /* 0x0041e8000c10190c */
[----:B-1----:R-:W2:Y:S04]  /*0cd0*/  LDG.E R21, desc[UR12][R16.64+0x1c] ;  /* 0x00001c0c10157981 */ /* 0x002ea8000c1e1900 */
[----:B--2---:R1:W-:Y:S04]  /*0ce0*/  STG.E desc[UR12][R18.64+0x1c], R21 ;  /* 0x00001c1512007986 */ /* 0x0043e8000c10190c */
[----:B------:R-:W2:Y:S04]  /*0cf0*/  LDG.E R25, desc[UR12][R16.64+0x20] ;  /* 0x0000200c10197981 */ /* 0x000ea8000c1e1900 */
[----:B--2---:R2:W-:Y:S04]  /*0d00*/  STG.E desc[UR12][R18.64+0x20], R25 ;  /* 0x0000201912007986 */ /* 0x0045e8000c10190c */
[----:B---3--:R-:W3:Y:S04]  /*0d10*/  LDG.E R27, desc[UR12][R16.64+0x24] ;  /* 0x0000240c101b7981 */ /* 0x008ee8000c1e1900 */
[----:B---3--:R3:W-:Y:S04]  /*0d20*/  STG.E desc[UR12][R18.64+0x24], R27 ;  /* 0x0000241b12007986 */ /* 0x0087e8000c10190c */
[----:B----4-:R-:W4:Y:S04]  /*0d30*/  LDG.E R29, desc[UR12][R16.64+0x28] ;  /* 0x0000280c101d7981 */ /* 0x010f28000c1e1900 */
[----:B----4-:R4:W-:Y:S04]  /*0d40*/  STG.E desc[UR12][R18.64+0x28], R29 ;  /* 0x0000281d12007986 */ /* 0x0109e8000c10190c */
[----:B-----5:R-:W5:Y:S04]  /*0d50*/  LDG.E R31, desc[UR12][R16.64+0x2c] ;  /* 0x00002c0c101f7981 */ /* 0x020f68000c1e1900 */
[----:B-----5:R4:W-:Y:S04]  /*0d60*/  STG.E desc[UR12][R18.64+0x2c], R31 ;  /* 0x00002c1f12007986 */ /* 0x0209e8000c10190c */
[----:B0-----:R-:W5:Y:S04]  /*0d70*/  LDG.E R23, desc[UR12][R16.64+0x30] ;  /* 0x0000300c10177981 */ /* 0x001f68000c1e1900 */
[----:B-----5:R4:W-:Y:S04]  /*0d80*/  STG.E desc[UR12][R18.64+0x30], R23 ;  /* 0x0000301712007986 */ /* 0x0209e8000c10190c */
[----:B-1----:R-:W5:Y:S04]  /*0d90*/  LDG.E R21, desc[UR12][R16.64+0x34] ;  /* 0x0000340c10157981 */ /* 0x002f68000c1e1900 */
[----:B-----5:R4:W-:Y:S04]  /*0da0*/  STG.E desc[UR12][R18.64+0x34], R21 ;  /* 0x0000341512007986 */ /* 0x0209e8000c10190c */
[----:B--2---:R-:W2:Y:S04]  /*0db0*/  LDG.E R25, desc[UR12][R16.64+0x38] ;  /* 0x0000380c10197981 */ /* 0x004ea8000c1e1900 */
[----:B--2---:R4:W-:Y:S04]  /*0dc0*/  STG.E desc[UR12][R18.64+0x38], R25 ;  /* 0x0000381912007986 */ /* 0x0049e8000c10190c */
[----:B---3--:R-:W2:Y:S01]  /*0dd0*/  LDG.E R27, desc[UR12][R16.64+0x3c] ;  /* 0x00003c0c101b7981 */ /* 0x008ea2000c1e1900 */
[----:B------:R-:W-:-:S04]  /*0de0*/  IADD3 R9, PT, PT, R9, 0x10, RZ ;  /* 0x0000001009097810 */ /* 0x000fc80007ffe0ff */
[----:B------:R-:W-:Y:S01]  /*0df0*/  ISETP.NE.AND P0, PT, R9, UR9, PT ;  /* 0x0000000909007c0c */ /* 0x000fe2000bf05270 */
[----:B--2---:R4:W-:-:S12]  /*0e00*/  STG.E desc[UR12][R18.64+0x3c], R27 ;  /* 0x00003c1b12007986 */ /* 0x0049d8000c10190c */
[----:B------:R-:W-:Y:S05]  /*0e10*/  @P0 BRA `(.L_x_19) ;  /* 0xfffffffc00640947 */ /* 0x000fea000383ffff */
[----:B------:R-:W-:-:S07]  /*0e20*/  IMAD.U32 R9, RZ, RZ, UR9 ;  /* 0x00000009ff097e24 */ /* 0x000fce000f8e00ff */
.L_x_18:
[----:B------:R-:W0:Y:S02]  /*0e30*/  LDC R20, c[0x0][0x3b0] ;  /* 0x0000ec00ff147b82 */ /* 0x000e240000000800 */
[----:B0-----:R-:W-:-:S04]  /*0e40*/  LOP3.LUT R16, R20, 0xf, RZ, 0xc0, !PT ;  /* 0x0000000f14107812 */ /* 0x001fc800078ec0ff */
[----:B------:R-:W-:-:S13]  /*0e50*/  ISETP.NE.AND P0, PT, R16, RZ, PT ;  /* 0x000000ff1000720c */ /* 0x000fda0003f05270 */
[----:B------:R-:W-:Y:S05]  /*0e60*/  @!P0 BRA `(.L_x_20) ;  /* 0x0000000000ec8947 */ /* 0x000fea0003800000 */
[----:B------:R-:W-:Y:S02]  /*0e70*/  IADD3 R16, PT, PT, R16, -0x1, RZ ;  /* 0xffffffff10107810 */ /* 0x000fe40007ffe0ff */
[----:B------:R-:W-:Y:S02]  /*0e80*/  LOP3.LUT R22, R20, 0x7, RZ, 0xc0, !PT ;  /* 0x0000000714167812 */ /* 0x000fe400078ec0ff */
[----:B------:R-:W-:Y:S02]  /*0e90*/  ISETP.GE.U32.AND P0, PT, R16, 0x7, PT ;  /* 0x000000071000780c */ /* 0x000fe40003f06070 */
[----:B------:R-:W-:-:S11]  /*0ea0*/  ISETP.NE.AND P1, PT, R22, RZ, PT ;  /* 0x000000ff1600720c */ /* 0x000fd60003f25270 */
[----:B------:R-:W-:Y:S05]  /*0eb0*/  @!P0 BRA `(.L_x_21) ;  /* 0x0000000000548947 */ /* 0x000fea0003800000 */
        /* <DEDUP_REMOVED lines=12> */
[----:B------:R-:W3:Y:S04]  /*0f80*/  LDG.E R29, desc[UR12][R16.64+0x10] ;  /* 0x0000100c101d7981 */ /* 0x000ee8000c1e1900 */
[----:B---3--:R2:W-:Y:S04]  /*0f90*/  STG.E desc[UR12][R18.64+0x10], R29 ;  /* 0x0000101d12007986 */ /* 0x0085e8000c10190c */
[----:B------:R-:W3:Y:S04]  /*0fa0*/  LDG.E R31, desc[UR12][R16.64+0x14] ;  /* 0x0000140c101f7981 */ /* 0x000ee8000c1e1900 */
[----:B---3--:R2:W-:Y:S04]  /*0fb0*/  STG.E desc[UR12][R18.64+0x14], R31 ;  /* 0x0000141f12007986 */ /* 0x0085e8000c10190c */
[----:B0-----:R-:W3:Y:S04]  /*0fc0*/  LDG.E R23, desc[UR12][R16.64+0x18] ;  /* 0x0000180c10177981 */ /* 0x001ee8000c1e1900 */
[----:B---3--:R2:W-:Y:S04]  /*0fd0*/  STG.E desc[UR12][R18.64+0x18], R23 ;  /* 0x0000181712007986 */ /* 0x0085e8000c10190c */
[----:B-1----:R-:W3:Y:S01]  /*0fe0*/  LDG.E R21, desc[UR12][R16.64+0x1c] ;  /* 0x00001c0c10157981 */ /* 0x002ee2000c1e1900 */
[----:B------:R-:W-:-:S03]  /*0ff0*/  IADD3 R9, PT, PT, R9, 0x8, RZ ;  /* 0x0000000809097810 */ /* 0x000fc60007ffe0ff */
[----:B---3--:R2:W-:Y:S04]  /*1000*/  STG.E desc[UR12][R18.64+0x1c], R21 ;  /* 0x00001c1512007986 */ /* 0x0085e8000c10190c */
.L_x_21:
[----:B------:R-:W-:Y:S05]  /*1010*/  @!P1 BRA `(.L_x_20) ;  /* 0x0000000000809947 */ /* 0x000fea0003800000 */
[----:B------:R-:W-:Y:S01]  /*1020*/  VIADD R16, R22, 0xffffffff ;  /* 0xffffffff16107836 */ /* 0x000fe20000000000 */
[----:B------:R-:W-:-:S04]  /*1030*/  LOP3.LUT R20, R20, 0x3, RZ, 0xc0, !PT ;  /* 0x0000000314147812 */ /* 0x000fc800078ec0ff */
[----:B------:R-:W-:Y:S02]  /*1040*/  ISETP.GE.U32.AND P0, PT, R16, 0x3, PT ;  /* 0x000000031000780c */ /* 0x000fe40003f06070 */
[----:B------:R-:W-:-:S11]  /*1050*/  ISETP.NE.AND P1, PT, R20, RZ, PT ;  /* 0x000000ff1400720c */ /* 0x000fd60003f25270 */
[----:B------:R-:W-:Y:S05]  /*1060*/  @!P0 BRA `(.L_x_22) ;  /* 0x0000000000348947 */ /* 0x000fea0003800000 */
[----:B------:R-:W-:Y:S01]  /*1070*/  IMAD.WIDE.U32 R16, R9, 0x4, R14 ;  /* 0x0000000409107825 */ /* 0x000fe200078e000e */
[----:B--2-4-:R-:W0:Y:S04]  /*1080*/  LDC.64 R18, c[0x0][0x398] ;  /* 0x0000e600ff127b82 */ /* 0x014e280000000a00 */
[----:B------:R-:W2:Y:S01]  /*1090*/  LDG.E R21, desc[UR12][R16.64] ;  /* 0x0000000c10157981 */ /* 0x000ea2000c1e1900 */
[----:B------:R-:W-:-:S05]  /*10a0*/  IADD3 R23, PT, PT, R6, R9, RZ ;  /* 0x0000000906177210 */ /* 0x000fca0007ffe0ff */
[----:B0-----:R-:W-:-:S05]  /*10b0*/  IMAD.WIDE R18, R23, 0x4, R18 ;  /* 0x0000000417127825 */ /* 0x001fca00078e0212 */
[----:B--2---:R0:W-:Y:S04]  /*10c0*/  STG.E desc[UR12][R18.64], R21 ;  /* 0x0000001512007986 */ /* 0x0041e8000c10190c */
[----:B------:R-:W2:Y:S04]  /*10d0*/  LDG.E R23, desc[UR12][R16.64+0x4] ;  /* 0x0000040c10177981 */ /* 0x000ea8000c1e1900 */
[----:B--2---:R0:W-:Y:S04]  /*10e0*/  STG.E desc[UR12][R18.64+0x4], R23 ;  /* 0x0000041712007986 */ /* 0x0041e8000c10190c */
[----:B------:R-:W2:Y:S04]  /*10f0*/  LDG.E R25, desc[UR12][R16.64+0x8] ;  /* 0x0000080c10197981 */ /* 0x000ea8000c1e1900 */
[----:B--2---:R0:W-:Y:S04]  /*1100*/  STG.E desc[UR12][R18.64+0x8], R25 ;  /* 0x0000081912007986 */ /* 0x0041e8000c10190c */
[----:B------:R-:W2:Y:S01]  /*1110*/  LDG.E R27, desc[UR12][R16.64+0xc] ;  /* 0x00000c0c101b7981 */ /* 0x000ea2000c1e1900 */
[----:B------:R-:W-:-:S03]  /*1120*/  VIADD R9, R9, 0x4 ;  /* 0x0000000409097836 */ /* 0x000fc60000000000 */
[----:B--2---:R0:W-:Y:S04]  /*1130*/  STG.E desc[UR12][R18.64+0xc], R27 ;  /* 0x00000c1b12007986 */ /* 0x0041e8000c10190c */
.L_x_22:
[----:B------:R-:W-:Y:S05]  /*1140*/  @!P1 BRA `(.L_x_20) ;  /* 0x0000000000349947 */ /* 0x000fea0003800000 */
[----:B------:R-:W-:Y:S01]  /*1150*/  IMAD.WIDE.U32 R16, R9, 0x4, R14 ;  /* 0x0000000409107825 */ /* 0x000fe200078e000e */
[----:B0-2-4-:R-:W0:Y:S04]  /*1160*/  LDC.64 R18, c[0x0][0x398] ;  /* 0x0000e600ff127b82 */ /* 0x015e280000000a00 */
[----:B------:R-:W2:Y:S01]  /*1170*/  LDG.E R21, desc[UR12][R16.64] ;  /* 0x0000000c10157981 */ /* 0x000ea2000c1e1900 */
[----:B------:R-:W-:Y:S02]  /*1180*/  IADD3 R9, PT, PT, R6, R9, RZ ;  /* 0x0000000906097210 */ /* 0x000fe40007ffe0ff */
[----:B------:R-:W-:-:S03]  /*1190*/  ISETP.NE.AND P0, PT, R20, 0x1, PT ;  /* 0x000000011400780c */ /* 0x000fc60003f05270 */
[----:B0-----:R-:W-:-:S05]  /*11a0*/  IMAD.WIDE R18, R9, 0x4, R18 ;  /* 0x0000000409127825 */ /* 0x001fca00078e0212 */
[----:B--2---:R1:W-:Y:S05]  /*11b0*/  STG.E desc[UR12][R18.64], R21 ;  /* 0x0000001512007986 */ /* 0x0043ea000c10190c */
[----:B------:R-:W-:Y:S05]  /*11c0*/  @!P0 BRA `(.L_x_20) ;  /* 0x0000000000148947 */ /* 0x000fea0003800000 */
[----:B------:R-:W2:Y:S01]  /*11d0*/  LDG.E R9, desc[UR12][R16.64+0x4] ;  /* 0x0000040c10097981 */ /* 0x000ea2000c1e1900 */
[----:B------:R-:W-:-:S03]  /*11e0*/  ISETP.NE.AND P0, PT, R20, 0x2, PT ;  /* 0x000000021400780c */ /* 0x000fc60003f05270 */
[----:B--2---:R3:W-:Y:S10]  /*11f0*/  STG.E desc[UR12][R18.64+0x4], R9 ;  /* 0x0000040912007986 */ /* 0x0047f4000c10190c */
[----:B-1----:R-:W2:Y:S04]  /*1200*/  @P0 LDG.E R21, desc[UR12][R16.64+0x8] ;  /* 0x0000080c10150981 */ /* 0x002ea8000c1e1900 */
[----:B--2---:R3:W-:Y:S02]  /*1210*/  @P0 STG.E desc[UR12][R18.64+0x8], R21 ;  /* 0x0000081512000986 */ /* 0x0047e4000c10190c */
.L_x_20:
[----:B01234-:R-:W-:Y:S01]  /*1220*/  IMAD.WIDE R20, R8, 0x4, R14 ;  /* 0x0000000408147825 */ /* 0x01ffe200078e020e */
[----:B------:R-:W0:Y:S04]  /*1230*/  LDC.64 R22, c[0x0][0x398] ;  /* 0x0000e600ff167b82 */ /* 0x000e280000000a00 */
[----:B------:R-:W2:Y:S01]  /*1240*/  LDG.E R25, desc[UR12][R20.64] ;  /* 0x0000000c14197981 */ /* 0x000ea2000c1e1900 */
[----:B------:R-:W-:Y:S02]  /*1250*/  IMAD.IADD R17, R6, 0x1, R7 ;  /* 0x0000000106117824 */ /* 0x000fe400078e0207 */
[----:B------:R-:W-:-:S04]  /*1260*/  IMAD.WIDE R18, R7, 0x4, R14 ;  /* 0x0000000407127825 */ /* 0x000fc800078e020e */
[----:B0-----:R-:W-:-:S05]  /*1270*/  IMAD.WIDE R16, R17, 0x4, R22 ;  /* 0x0000000411107825 */ /* 0x001fca00078e0216 */
[----:B--2---:R0:W-:Y:S04]  /*1280*/  STG.E desc[UR12][R16.64], R25 ;  /* 0x0000001910007986 */ /* 0x0041e8000c10190c */
[----:B------:R-:W2:Y:S01]  /*1290*/  LDG.E R27, desc[UR12][R18.64] ;  /* 0x0000000c121b7981 */ /* 0x000ea2000c1e1900 */
[----:B------:R-:W-:Y:S01]  /*12a0*/  IADD3 R9, PT, PT, R6, R8, RZ ;  /* 0x0000000806097210 */ /* 0x000fe20007ffe0ff */
[----:B------:R-:W-:Y:S01]  /*12b0*/  UISETP.GE.U32.AND UP0, UPT, UR5, 0x3, UPT ;  /* 0x000000030500788c */ /* 0x000fe2000bf06070 */
[----:B------:R-:W-:-:S03]  /*12c0*/  CS2R R20, SRZ ;  /* 0x0000000000147805 */ /* 0x000fc6000001ff00 */
[----:B------:R-:W-:-:S04]  /*12d0*/  IMAD.WIDE R22, R9, 0x4, R22 ;  /* 0x0000000409167825 */ /* 0x000fc800078e0216 */
[----:B------:R-:W-:Y:S01]  /*12e0*/  IMAD.MOV.U32 R9, RZ, RZ, RZ ;  /* 0x000000ffff097224 */ /* 0x000fe200078e00ff */
[----:B--2---:R0:W-:Y:S01]  /*12f0*/  STG.E desc[UR12][R22.64], R27 ;  /* 0x0000001b16007986 */ /* 0x0041e2000c10190c */
[----:B------:R-:W-:Y:S05]  /*1300*/  BRA.U !UP0, `(.L_x_23) ;  /* 0x0000000108f07547 */ /* 0x000fea000b800000 */
[----:B------:R-:W-:Y:S01]  /*1310*/  HFMA2 R9, -RZ, RZ, 0, 0 ;  /* 0x00000000ff097431 */ /* 0x000fe200000001ff */
[----:B------:R-:W-:-:S07]  /*1320*/  CS2R R20, SRZ ;  /* 0x0000000000147805 */ /* 0x000fce000001ff00 */
.L_x_24:
[C---:B------:R-:W-:Y:S01]  /*1330*/  ISETP.NE.AND P0, PT, R9.reuse, UR5, PT ;  /* 0x0000000509007c0c */ /* 0x040fe2000bf05270 */
[----:B------:R-:W-:Y:S01]  /*1340*/  IMAD.WIDE R32, R9, 0x4, R14 ;  /* 0x0000000409207825 */ /* 0x000fe200078e020e */
[----:B------:R-:W1:Y:S08]  /*1350*/  LDC R36, c[0x0][0x3b0] ;  /* 0x0000ec00ff247b82 */ /* 0x000e700000000800 */
[----:B0-----:R-:W0:Y:S03]  /*1360*/  LDC.64 R22, c[0x0][0x3c8] ;  /* 0x0000f200ff167b82 */ /* 0x001e260000000a00 */
[----:B------:R-:W1:Y:S04]  /*1370*/  @P0 LDG.E R25, desc[UR12][R32.64] ;  /* 0x0000000c20190981 */ /* 0x000e68000c1e1900 */
[----:B------:R-:W1:Y:S04]  /*1380*/  @P0 LDG.E R24, desc[UR12][R32.64+0x4] ;  /* 0x0000040c20180981 */ /* 0x000e68000c1e1900 */
[----:B------:R-:W2:Y:S04]  /*1390*/  @!P0 LDG.E R27, desc[UR12][R12.64] ;  /* 0x0000000c0c1b8981 */ /* 0x000ea8000c1e1900 */
[----:B------:R-:W2:Y:S01]  /*13a0*/  @!P0 LDG.E R26, desc[UR12][R14.64] ;  /* 0x0000000c0e1a8981 */ /* 0x000ea2000c1e1900 */
[----:B-1----:R-:W-:-:S02]  /*13b0*/  @P0 IMAD R25, R25, R36, R24 ;  /* 0x0000002419190224 */ /* 0x002fc400078e0218 */
[----:B------:R-:W-:-:S05]  /*13c0*/  VIADD R24, R36, 0xfffffffe ;  /* 0xfffffffe24187836 */ /* 0x000fca0000000000 */
[----:B------:R-:W-:Y:S01]  /*13d0*/  ISETP.NE.AND P1, PT, R9, R24, PT ;  /* 0x000000180900720c */ /* 0x000fe20003f25270 */
[----:B0-----:R-:W-:-:S05]  /*13e0*/  @P0 IMAD.WIDE R24, R25, 0x8, R22 ;  /* 0x0000000819180825 */ /* 0x001fca00078e0216 */
[----:B------:R-:W3:Y:S01]  /*13f0*/  @P0 LDG.E.64 R30, desc[UR12][R24.64] ;  /* 0x0000000c181e0981 */ /* 0x000ee2000c1e1b00 */
[----:B--2---:R-:W-:Y:S01]  /*1400*/  @!P0 IMAD R27, R27, R36, R26 ;  /* 0x000000241b1b8224 */ /* 0x004fe200078e021a */
[----:B------:R-:W-:-:S03]  /*1410*/  IADD3 R34, PT, PT, R36, -0x3, RZ ;  /* 0xfffffffd24227810 */ /* 0x000fc60007ffe0ff */
[----:B------:R-:W-:Y:S02]  /*1420*/  @!P0 IMAD.WIDE R26, R27, 0x8, R22 ;  /* 0x000000081b1a8825 */ /* 0x000fe400078e0216 */
[----:B------:R-:W2:Y:S04]  /*1430*/  @P1 LDG.E R29, desc[UR12][R32.64+0x4] ;  /* 0x0000040c201d1981 */ /* 0x000ea8000c1e1900 */
[----:B------:R-:W2:Y:S04]  /*1440*/  @P1 LDG.E R28, desc[UR12][R32.64+0x8] ;  /* 0x0000080c201c1981 */ /* 0x000ea8000c1e1900 */
[----:B------:R-:W4:Y:S04]  /*1450*/  @!P1 LDG.E R35, desc[UR12][R12.64] ;  /* 0x0000000c0c239981 */ /* 0x000f28000c1e1900 */
[----:B------:R0:W3:Y:S01]  /*1460*/  @!P0 LDG.E.64 R30, desc[UR12][R26.64] ;  /* 0x0000000c1a1e8981 */ /* 0x0000e2000c1e1b00 */
[----:B------:R-:W-:-:S03]  /*1470*/  ISETP.NE.AND P0, PT, R9, R34, PT ;  /* 0x000000220900720c */ /* 0x000fc60003f05270 */
[----:B------:R-:W4:Y:S10]  /*1480*/  @!P1 LDG.E R34, desc[UR12][R14.64] ;  /* 0x0000000c0e229981 */ /* 0x000f34000c1e1900 */
[----:B------:R-:W0:Y:S04]  /*1490*/  @P0 LDG.E R27, desc[UR12][R32.64+0x8] ;  /* 0x0000080c201b0981 */ /* 0x000e28000c1e1900 */
[----:B------:R-:W0:Y:S01]  /*14a0*/  @P0 LDG.E R37, desc[UR12][R32.64+0xc] ;  /* 0x00000c0c20250981 */ /* 0x000e22000c1e1900 */
[----:B--2---:R-:W-:-:S04]  /*14b0*/  @P1 IMAD R29, R29, R36, R28 ;  /* 0x000000241d1d1224 */ /* 0x004fc800078e021c */
[----:B------:R-:W-:-:S05]  /*14c0*/  @P1 IMAD.WIDE R28, R29, 0x8, R22 ;  /* 0x000000081d1c1825 */ /* 0x000fca00078e0216 */
[----:B------:R1:W2:Y:S04]  /*14d0*/  @P1 LDG.E.64 R24, desc[UR12][R28.64] ;  /* 0x0000000c1c181981 */ /* 0x0002a8000c1e1b00 */
[----:B------:R-:W1:Y:S01]  /*14e0*/  @!P0 LDG.E R28, desc[UR12][R14.64] ;  /* 0x0000000c0e1c8981 */ /* 0x000e62000c1e1900 */
[----:B0-----:R-:W-:-:S03]  /*14f0*/  @P0 IMAD R27, R27, R36, R37 ;  /* 0x000000241b1b0224 */ /* 0x001fc600078e0225 */
[----:B------:R-:W1:Y:S01]  /*1500*/  @!P0 LDG.E R37, desc[UR12][R12.64] ;  /* 0x0000000c0c258981 */ /* 0x000e62000c1e1900 */
[----:B------:R-:W-:-:S06]  /*1510*/  @P0 IMAD.WIDE R26, R27, 0x8, R22 ;  /* 0x000000081b1a0825 */ /* 0x000fcc00078e0216 */
[----:B------:R-:W5:Y:S01]  /*1520*/  @P0 LDG.E.64 R26, desc[UR12][R26.64] ;  /* 0x0000000c1a1a0981 */ /* 0x000f62000c1e1b00 */
[----:B----4-:R-:W-:-:S04]  /*1530*/  @!P1 IMAD R35, R35, R36, R34 ;  /* 0x0000002423239224 */ /* 0x010fc800078e0222 */
[----:B------:R-:W-:-:S05]  /*1540*/  @!P1 IMAD.WIDE R34, R35, 0x8, R22 ;  /* 0x0000000823229825 */ /* 0x000fca00078e0216 */
[----:B------:R0:W2:Y:S01]  /*1550*/  @!P1 LDG.E.64 R24, desc[UR12][R34.64] ;  /* 0x0000000c22189981 */ /* 0x0000a2000c1e1b00 */
[----:B-1----:R-:W-:Y:S02]  /*1560*/  @!P0 IMAD R29, R37, R36, R28 ;  /* 0x00000024251d8224 */ /* 0x002fe400078e021c */
[----:B------:R-:W-:Y:S02]  /*1570*/  VIADD R37, R36, 0xfffffffc ;  /* 0xfffffffc24257836 */ /* 0x000fe40000000000 */
[----:B------:R-:W-:-:S05]  /*1580*/  @!P0 IMAD.WIDE R28, R29, 0x8, R22 ;  /* 0x000000081d1c8825 */ /* 0x000fca00078e0216 */
[----:B------:R-:W5:Y:S01]  /*1590*/  @!P0 LDG.E.64 R26, desc[UR12][R28.64] ;  /* 0x0000000c1c1a8981 */ /* 0x000f62000c1e1b00 */
[----:B------:R-:W-:-:S13]  /*15a0*/  ISETP.NE.AND P0, PT, R9, R37, PT ;  /* 0x000000250900720c */ /* 0x000fda0003f05270 */
[----:B------:R-:W0:Y:S04]  /*15b0*/  @P0 LDG.E R34, desc[UR12][R32.64+0xc] ;  /* 0x00000c0c20220981 */ /* 0x000e28000c1e1900 */
[----:B------:R-:W0:Y:S04]  /*15c0*/  @P0 LDG.E R35, desc[UR12][R32.64+0x10] ;  /* 0x0000100c20230981 */ /* 0x000e28000c1e1900 */
[----:B------:R-:W4:Y:S04]  /*15d0*/  @!P0 LDG.E R37, desc[UR12][R12.64] ;  /* 0x0000000c0c258981 */ /* 0x000f28000c1e1900 */
[----:B------:R-:W4:Y:S01]  /*15e0*/  @!P0 LDG.E R28, desc[UR12][R14.64] ;  /* 0x0000000c0e1c8981 */ /* 0x000f22000c1e1900 */
[----:B0-----:R-:W-:-:S04]  /*15f0*/  @P0 IMAD R35, R34, R36, R35 ;  /* 0x0000002422230224 */ /* 0x001fc800078e0223 */
[----:B------:R-:W-:-:S06]  /*1600*/  @P0 IMAD.WIDE R34, R35, 0x8, R22 ;  /* 0x0000000823220825 */ /* 0x000fcc00078e0216 */
[----:B------:R-:W5:Y:S01]  /*1610*/  @P0 LDG.E.64 R34, desc[UR12][R34.64] ;  /* 0x0000000c22220981 */ /* 0x000f62000c1e1b00 */
[----:B----4-:R-:W-:-:S04]  /*1620*/  @!P0 IMAD R37, R37, R36, R28 ;  /* 0x0000002425258224 */ /* 0x010fc800078e021c */
[----:B------:R-:W-:Y:S01]  /*1630*/  @!P0 IMAD.WIDE R22, R37, 0x8, R22 ;  /* 0x0000000825168825 */ /* 0x000fe200078e0216 */
[----:B---3--:R-:W-:Y:S01]  /*1640*/  DADD R30, R30, R20 ;  /* 0x000000001e1e7229 */ /* 0x008fe20000000014 */
[----:B------:R-:W-:-:S07]  /*1650*/  IADD3 R9, PT, PT, R9, 0x4, RZ ;  /* 0x0000000409097810 */ /* 0x000fce0007ffe0ff */
[----:B--2---:R-:W-:Y:S01]  /*1660*/  DADD R24, R30, R24 ;  /* 0x000000001e187229 */ /* 0x004fe20000000018 */
[----:B------:R-:W2:Y:S01]  /*1670*/  @!P0 LDG.E.64 R34, desc[UR12][R22.64] ;  /* 0x0000000c16228981 */ /* 0x000ea2000c1e1b00 */
[----:B------:R-:W-:-:S06]  /*1680*/  ISETP.NE.AND P0, PT, R9, UR14, PT ;  /* 0x0000000e09007c0c */ /* 0x000fcc000bf05270 */
[----:B-----5:R-:W-:-:S08]  /*1690*/  DADD R24, R24, R26 ;  /* 0x0000000018187229 */ /* 0x020fd0000000001a */
[----:B--2---:R-:W-:Y:S01]  /*16a0*/  DADD R20, R24, R34 ;  /* 0x0000000018147229 */ /* 0x004fe20000000022 */
[----:B------:R-:W-:Y:S10]  /*16b0*/  @P0 BRA `(.L_x_24) ;  /* 0xfffffffc001c0947 */ /* 0x000ff4000383ffff */
[----:B------:R-:W-:-:S07]  /*16c0*/  IMAD.U32 R9, RZ, RZ, UR14 ;  /* 0x0000000eff097e24 */ /* 0x000fce000f8e00ff */
.L_x_23:
[----:B------:R-:W1:Y:S02]  /*16d0*/  LDCU UR6, c[0x0][0x3b0] ;  /* 0x00007600ff0677ac */ /* 0x000e640008000800 */
[----:B-1----:R-:W-:-:S04]  /*16e0*/  ULOP3.LUT UR6, UR6, 0x3, URZ, 0xc0, !UPT ;  /* 0x0000000306067892 */ /* 0x002fc8000f8ec0ff */
[----:B------:R-:W-:-:S09]  /*16f0*/  UISETP.NE.AND UP0, UPT, UR6, URZ, UPT ;  /* 0x000000ff0600728c */ /* 0x000fd2000bf05270 */
[----:B------:R-:W-:Y:S05]  /*1700*/  BRA.U !UP0, `(.L_x_25) ;  /* 0x0000000108c87547 */ /* 0x000fea000b800000 */
[----:B------:R-:W1:Y:S01]  /*1710*/  LDCU UR8, c[0x0][0x3b0] ;  /* 0x00007600ff0877ac */ /* 0x000e620008000800 */
[----:B------:R-:W-:Y:S02]  /*1720*/  UISETP.NE.AND UP1, UPT, UR6, 0x1, UPT ;  /* 0x000000010600788c */ /* 0x000fe4000bf25270 */
[----:B-1----:R-:W-:-:S04]  /*1730*/  ULOP3.LUT UR7, UR8, 0x1, URZ, 0xc0, !UPT ;  /* 0x0000000108077892 */ /* 0x002fc8000f8ec0ff */
[----:B------:R-:W-:-:S03]  /*1740*/  UISETP.NE.U32.AND UP0, UPT, UR7, 0x1, UPT ;  /* 0x000000010700788c */ /* 0x000fc6000bf05070 */
[----:B------:R-:W-:Y:S08]  /*1750*/  BRA.U !UP1, `(.L_x_26) ;  /* 0x0000000109787547 */ /* 0x000ff0000b800000 */
[----:B------:R-:W-:Y:S01]  /*1760*/  ISETP.NE.AND P0, PT, R9, UR5, PT ;  /* 0x0000000509007c0c */ /* 0x000fe2000bf05270 */
[----:B------:R-:W1:-:S12]  /*1770*/  LDC R32, c[0x0][0x3b0] ;  /* 0x0000ec00ff207b82 */ /* 0x000e580000000800 */
[----:B0-----:R-:W-:Y:S01]  /*1780*/  @P0 IMAD.WIDE.U32 R24, R9, 0x4, R14 ;  /* 0x0000000409180825 */ /* 0x001fe200078e000e */
[----:B------:R-:W2:Y:S04]  /*1790*/  @!P0 LDG.E R29, desc[UR12][R12.64] ;  /* 0x0000000c0c1d8981 */ /* 0x000ea8000c1e1900 */
[----:B------:R-:W1:Y:S04]  /*17a0*/  @P0 LDG.E R23, desc[UR12][R24.64] ;  /* 0x0000000c18170981 */ /* 0x000e68000c1e1900 */
[----:B------:R-:W1:Y:S04]  /*17b0*/  @P0 LDG.E R22, desc[UR12][R24.64+0x4] ;  /* 0x0000040c18160981 */ /* 0x000e68000c1e1900 */
[----:B------:R-:W2:Y:S01]  /*17c0*/  @!P0 LDG.E R28, desc[UR12][R14.64] ;  /* 0x0000000c0e1c8981 */ /* 0x000ea2000c1e1900 */
[----:B-1----:R-:W-:Y:S01]  /*17d0*/  @P0 IMAD R35, R23, R32, R22 ;  /* 0x0000002017230224 */ /* 0x002fe200078e0216 */
[----:B------:R-:W-:-:S04]  /*17e0*/  IADD3 R22, PT, PT, R32, -0x2, RZ ;  /* 0xfffffffe20167810 */ /* 0x000fc80007ffe0ff */
[C---:B------:R-:W-:Y:S02]  /*17f0*/  ISETP.NE.AND P1, PT, R9.reuse, R22, PT ;  /* 0x000000160900720c */ /* 0x040fe40003f25270 */
[----:B------:R-:W0:Y:S11]  /*1800*/  LDC.64 R22, c[0x0][0x3c8] ;  /* 0x0000f200ff167b82 */ /* 0x000e360000000a00 */
[----:B------:R-:W-:Y:S01]  /*1810*/  @P1 IMAD.WIDE.U32 R26, R9, 0x4, R14 ;  /* 0x00000004091a1825 */ /* 0x000fe200078e000e */
[----:B------:R-:W3:Y:S04]  /*1820*/  @!P1 LDG.E R33, desc[UR12][R12.64] ;  /* 0x0000000c0c219981 */ /* 0x000ee8000c1e1900 */
[----:B------:R-:W4:Y:S04]  /*1830*/  @P1 LDG.E R30, desc[UR12][R26.64+0x4] ;  /* 0x0000040c1a1e1981 */ /* 0x000f28000c1e1900 */
[----:B------:R-:W4:Y:S01]  /*1840*/  @P1 LDG.E R31, desc[UR12][R26.64+0x8] ;  /* 0x0000080c1a1f1981 */ /* 0x000f22000c1e1900 */
[----:B0-----:R-:W-:-:S03]  /*1850*/  @P0 IMAD.WIDE R34, R35, 0x8, R22 ;  /* 0x0000000823220825 */ /* 0x001fc600078e0216 */
[----:B------:R-:W3:Y:S04]  /*1860*/  @!P1 LDG.E R36, desc[UR12][R14.64] ;  /* 0x0000000c0e249981 */ /* 0x000ee8000c1e1900 */
[----:B------:R-:W5:Y:S01]  /*1870*/  @P0 LDG.E.64 R24, desc[UR12][R34.64] ;  /* 0x0000000c22180981 */ /* 0x000f62000c1e1b00 */
[----:B----4-:R-:W-:-:S04]  /*1880*/  @P1 IMAD R31, R30, R32, R31 ;  /* 0x000000201e1f1224 */ /* 0x010fc800078e021f */
[----:B------:R-:W-:-:S05]  /*1890*/  @P1 IMAD.WIDE R30, R31, 0x8, R22 ;  /* 0x000000081f1e1825 */ /* 0x000fca00078e0216 */
[----:B------:R-:W4:Y:S01]  /*18a0*/  @P1 LDG.E.64 R26, desc[UR12][R30.64] ;  /* 0x0000000c1e1a1981 */ /* 0x000f22000c1e1b00 */
[----:B--2---:R-:W-:-:S04]  /*18b0*/  @!P0 IMAD R29, R29, R32, R28 ;  /* 0x000000201d1d8224 */ /* 0x004fc800078e021c */
[----:B------:R-:W-:-:S04]  /*18c0*/  @!P0 IMAD.WIDE R28, R29, 0x8, R22 ;  /* 0x000000081d1c8825 */ /* 0x000fc800078e0216 */
[----:B---3--:R-:W-:Y:S01]  /*18d0*/  @!P1 IMAD R33, R33, R32, R36 ;  /* 0x0000002021219224 */ /* 0x008fe200078e0224 */
[----:B------:R-:W5:Y:S03]  /*18e0*/  @!P0 LDG.E.64 R24, desc[UR12][R28.64] ;  /* 0x0000000c1c188981 */ /* 0x000f66000c1e1b00 */
[----:B------:R-:W-:-:S05]  /*18f0*/  @!P1 IMAD.WIDE R22, R33, 0x8, R22 ;  /* 0x0000000821169825 */ /* 0x000fca00078e0216 */
[----:B------:R-:W4:Y:S01]  /*1900*/  @!P1 LDG.E.64 R26, desc[UR12][R22.64] ;  /* 0x0000000c161a9981 */ /* 0x000f22000c1e1b00 */
[----:B-----5:R-:W-:Y:S01]  /*1910*/  DADD R20, R20, R24 ;  /* 0x0000000014147229 */ /* 0x020fe20000000018 */
[----:B------:R-:W-:-:S07]  /*1920*/  VIADD R9, R9, 0x2 ;  /* 0x0000000209097836 */ /* 0x000fce0000000000 */
[----:B----4-:R-:W-:-:S11]  /*1930*/  DADD R20, R20, R26 ;  /* 0x0000000014147229 */ /* 0x010fd6000000001a */
.L_x_26:
[----:B------:R-:W-:Y:S05]  /*1940*/  BRA.U UP0, `(.L_x_25) ;  /* 0x0000000100387547 */ /* 0x000fea000b800000 */
[----:B------:R-:W-:Y:S01]  /*1950*/  ISETP.NE.AND P0, PT, R9, UR5, PT ;  /* 0x0000000509007c0c */ /* 0x000fe2000bf05270 */
[----:B0-----:R-:W0:-:S12]  /*1960*/  LDC.64 R22, c[0x0][0x3c8] ;  /* 0x0000f200ff167b82 */ /* 0x001e180000000a00 */
[----:B------:R-:W-:Y:S01]  /*1970*/  @P0 IMAD.WIDE R26, R9, 0x4, R14 ;  /* 0x00000004091a0825 */ /* 0x000fe200078e020e */
[----:B------:R-:W2:Y:S04]  /*1980*/  @!P0 LDG.E R30, desc[UR12][R12.64] ;  /* 0x0000000c0c1e8981 */ /* 0x000ea8000c1e1900 */
[----:B------:R-:W3:Y:S04]  /*1990*/  @P0 LDG.E R9, desc[UR12][R26.64] ;  /* 0x0000000c1a090981 */ /* 0x000ee8000c1e1900 */
[----:B------:R-:W3:Y:S04]  /*19a0*/  @P0 LDG.E R24, desc[UR12][R26.64+0x4] ;  /* 0x0000040c1a180981 */ /* 0x000ee8000c1e1900 */
[----:B------:R-:W2:Y:S01]  /*19b0*/  @!P0 LDG.E R31, desc[UR12][R14.64] ;  /* 0x0000000c0e1f8981 */ /* 0x000ea2000c1e1900 */
[----:B---3--:R-:W-:-:S04]  /*19c0*/  @P0 IMAD R9, R9, UR8, R24 ;  /* 0x0000000809090c24 */ /* 0x008fc8000f8e0218 */
[----:B0-----:R-:W-:-:S05]  /*19d0*/  @P0 IMAD.WIDE R28, R9, 0x8, R22 ;  /* 0x00000008091c0825 */ /* 0x001fca00078e0216 */
[----:B------:R-:W3:Y:S01]  /*19e0*/  @P0 LDG.E.64 R24, desc[UR12][R28.64] ;  /* 0x0000000c1c180981 */ /* 0x000ee2000c1e1b00 */
[----:B--2---:R-:W-:-:S04]  /*19f0*/  @!P0 IMAD R31, R30, UR8, R31 ;  /* 0x000000081e1f8c24 */ /* 0x004fc8000f8e021f */
[----:B------:R-:W-:-:S05]  /*1a00*/  @!P0 IMAD.WIDE R22, R31, 0x8, R22 ;  /* 0x000000081f168825 */ /* 0x000fca00078e0216 */
[----:B------:R-:W3:Y:S02]  /*1a10*/  @!P0 LDG.E.64 R24, desc[UR12][R22.64] ;  /* 0x0000000c16188981 */ /* 0x000ee4000c1e1b00 */
[----:B---3--:R-:W-:-:S11]  /*1a20*/  DADD R20, R20, R24 ;  /* 0x0000000014147229 */ /* 0x008fd60000000018 */
.L_x_25:
[C---:B0-----:R-:W-:Y:S01]  /*1a30*/  IMAD.WIDE R22, R8.reuse, 0x4, R14 ;  /* 0x0000000408167825 */ /* 0x041fe200078e020e */
[----:B------:R0:W-:Y:S01]  /*1a40*/  STG.E.64 desc[UR12][R10.64], R20 ;  /* 0x000000140a007986 */ /* 0x0001e2000c101b0c */
[----:B------:R-:W1:Y:S03]  /*1a50*/  LDC R30, c[0x0][0x3b0] ;  /* 0x0000ec00ff1e7b82 */ /* 0x000e660000000800 */
[----:B------:R0:W5:Y:S04]  /*1a60*/  LDG.E R35, desc[UR12][R22.64] ;  /* 0x0000000c16237981 */ /* 0x000168000c1e1900 */
[----:B------:R0:W5:Y:S01]  /*1a70*/  LDG.E R33, desc[UR12][R18.64] ;  /* 0x0000000c12217981 */ /* 0x000162000c1e1900 */
[C---:B------:R-:W-:Y:S01]  /*1a80*/  ISETP.NE.AND P2, PT, R7.reuse, UR5, PT ;  /* 0x0000000507007c0c */ /* 0x040fe2000bf45270 */
[C---:B------:R-:W-:Y:S01]  /*1a90*/  VIADD R31, R7.reuse, 0x1 ;  /* 0x00000001071f7836 */ /* 0x040fe20000000000 */
[----:B------:R-:W-:Y:S01]  /*1aa0*/  IADD3 R9, PT, PT, -R7, R8, RZ ;  /* 0x0000000807097210 */ /* 0x000fe20007ffe1ff */
[----:B------:R-:W-:Y:S01]  /*1ab0*/  BSSY.RECONVERGENT B4, `(.L_x_27) ;  /* 0x0000047000047945 */ /* 0x000fe20003800200 */
[----:B------:R-:W-:-:S02]  /*1ac0*/  ISETP.EQ.AND P0, PT, R8, RZ, !P2 ;  /* 0x000000ff0800720c */ /* 0x000fc40005702270 */
[----:B------:R-:W-:Y:S02]  /*1ad0*/  ISETP.NE.AND P1, PT, R7, RZ, PT ;  /* 0x000000ff0700720c */ /* 0x000fe40003f25270 */
[----:B------:R-:W-:Y:S02]  /*1ae0*/  ISETP.EQ.OR P0, PT, R9, 0x1, P0 ;  /* 0x000000010900780c */ /* 0x000fe40000702670 */
[C---:B------:R-:W-:Y:S02]  /*1af0*/  ISETP.NE.AND P3, PT, R8.reuse, UR5, PT ;  /* 0x0000000508007c0c */ /* 0x040fe4000bf65270 */
[----:B------:R-:W-:Y:S02]  /*1b00*/  IADD3 R9, PT, PT, R8, 0x1, RZ ;  /* 0x0000000108097810 */ /* 0x000fe40007ffe0ff */
[----:B------:R-:W-:Y:S02]  /*1b10*/  SEL R31, R31, RZ, P2 ;  /* 0x000000ff1f1f7207 */ /* 0x000fe40001000000 */
[----:B------:R-:W-:-:S02]  /*1b20*/  SEL R9, R9, RZ, P3 ;  /* 0x000000ff09097207 */ /* 0x000fc40001800000 */
[----:B-1----:R-:W-:-:S03]  /*1b30*/  SEL R37, R7, R30, P1 ;  /* 0x0000001e07257207 */ /* 0x002fc60000800000 */
[----:B0-----:R-:W-:Y:S05]  /*1b40*/  @P0 BRA `(.L_x_28) ;  /* 0x0000000000c40947 */ /* 0x001fea0003800000 */
[----:B------:R-:W-:Y:S01]  /*1b50*/  IMAD.IADD R24, R7, 0x1, -R8 ;  /* 0x0000000107187824 */ /* 0x000fe200078e0a08 */
[C---:B------:R-:W-:Y:S02]  /*1b60*/  ISETP.EQ.AND P0, PT, R8.reuse, UR5, !P1 ;  /* 0x0000000508007c0c */ /* 0x040fe4000cf02270 */
[----:B------:R-:W-:Y:S02]  /*1b70*/  ISETP.NE.AND P1, PT, R8, RZ, PT ;  /* 0x000000ff0800720c */ /* 0x000fe40003f25270 */
[----:B------:R-:W-:Y:S02]  /*1b80*/  ISETP.EQ.OR P0, PT, R24, 0x1, P0 ;  /* 0x000000011800780c */ /* 0x000fe40000702670 */
[----:B------:R-:W-:-:S11]  /*1b90*/  SEL R25, R8, R30, P1 ;  /* 0x0000001e08197207 */ /* 0x000fd60000800000 */
[----:B------:R-:W-:Y:S05]  /*1ba0*/  @P0 BRA `(.L_x_29) ;  /* 0x00000000007c0947 */ /* 0x000fea0003800000 */
[----:B------:R-:W-:-:S05]  /*1bb0*/  IMAD.WIDE R24, R25, 0x4, R14 ;  /* 0x0000000419187825 */ /* 0x000fca00078e020e */
[----:B------:R0:W2:Y:S02]  /*1bc0*/  LDG.E R28, desc[UR12][R24.64+-0x4] ;  /* 0xfffffc0c181c7981 */ /* 0x0000a4000c1e1900 */
[----:B0-----:R-:W0:Y:S01]  /*1bd0*/  LDC.64 R24, c[0x0][0x3c8] ;  /* 0x0000f200ff187b82 */ /* 0x001e220000000a00 */
[CC--:B--2--5:R-:W-:Y:S02]  /*1be0*/  IMAD R27, R28.reuse, R30.reuse, R35 ;  /* 0x0000001e1c1b7224 */ /* 0x0e4fe400078e0223 */
[----:B------:R-:W-:Y:S02]  /*1bf0*/  IMAD R29, R28, R30, R33 ;  /* 0x0000001e1c1d7224 */ /* 0x000fe400078e0221 */
[----:B0-----:R-:W-:-:S04]  /*1c00*/  IMAD.WIDE R26, R27, 0x8, R24 ;  /* 0x000000081b1a7825 */ /* 0x001fc800078e0218 */
[----:B------:R-:W-:Y:S02]  /*1c10*/  IMAD.WIDE R28, R29, 0x8, R24 ;  /* 0x000000081d1c7825 */ /* 0x000fe400078e0218 */
[----:B------:R-:W2:Y:S04]  /*1c20*/  LDG.E.64 R26, desc[UR12][R26.64] ;  /* 0x0000000c1a1a7981 */ /* 0x000ea8000c1e1b00 */
[----:B------:R-:W3:Y:S01]  /*1c30*/  LDG.E.64 R28, desc[UR12][R28.64] ;  /* 0x0000000c1c1c7981 */ /* 0x000ee2000c1e1b00 */
[----:B--2---:R-:W-:-:S08]  /*1c40*/  DADD R26, -R26, R20 ;  /* 0x000000001a1a7229 */ /* 0x004fd00000000114 */
[----:B---3--:R-:W-:Y:S01]  /*1c50*/  DADD R26, R26, R28 ;  /* 0x000000001a1a7229 */ /* 0x008fe2000000001c */
[----:B------:R-:W-:-:S05]  /*1c60*/  IMAD.WIDE R28, R37, 0x4, R14 ;  /* 0x00000004251c7825 */ /* 0x000fca00078e020e */
[----:B------:R0:W2:Y:S02]  /*1c70*/  LDG.E R32, desc[UR12][R28.64+-0x4] ;  /* 0xfffffc0c1c207981 */ /* 0x0000a4000c1e1900 */
[----:B0-----:R-:W-:-:S05]  /*1c80*/  IMAD.WIDE R28, R9, 0x4, R14 ;  /* 0x00000004091c7825 */ /* 0x001fca00078e020e */
[----:B------:R0:W3:Y:S02]  /*1c90*/  LDG.E R9, desc[UR12][R28.64] ;  /* 0x0000000c1c097981 */ /* 0x0000e4000c1e1900 */
[----:B0-----:R-:W-:-:S05]  /*1ca0*/  IMAD.WIDE R28, R31, 0x4, R14 ;  /* 0x000000041f1c7825 */ /* 0x001fca00078e020e */
[----:B------:R0:W5:Y:S01]  /*1cb0*/  LDG.E R31, desc[UR12][R28.64] ;  /* 0x0000000c1c1f7981 */ /* 0x000162000c1e1900 */
[CC--:B--2---:R-:W-:Y:S02]  /*1cc0*/  IMAD R37, R32.reuse, R30.reuse, R33 ;  /* 0x0000001e20257224 */ /* 0x0c4fe400078e0221 */
[----:B------:R-:W-:Y:S02]  /*1cd0*/  IMAD R32, R32, R30, R35 ;  /* 0x0000001e20207224 */ /* 0x000fe400078e0223 */
[----:B------:R-:W-:-:S04]  /*1ce0*/  IMAD.WIDE R36, R37, 0x8, R24 ;  /* 0x0000000825247825 */ /* 0x000fc800078e0218 */
[----:B------:R-:W-:Y:S02]  /*1cf0*/  IMAD.WIDE R24, R32, 0x8, R24 ;  /* 0x0000000820187825 */ /* 0x000fe400078e0218 */
[----:B------:R-:W2:Y:S04]  /*1d00*/  LDG.E.64 R36, desc[UR12][R36.64] ;  /* 0x0000000c24247981 */ /* 0x000ea8000c1e1b00 */
[----:B------:R-:W4:Y:S01]  /*1d10*/  LDG.E.64 R24, desc[UR12][R24.64] ;  /* 0x0000000c18187981 */ /* 0x000f22000c1e1b00 */
[-C--:B------:R-:W-:Y:S02]  /*1d20*/  IMAD R32, R33, R30.reuse, RZ ;  /* 0x0000001e21207224 */ /* 0x080fe400078e02ff */
[----:B------:R-:W-:Y:S01]  /*1d30*/  IMAD R30, R35, R30, RZ ;  /* 0x0000001e231e7224 */ /* 0x000fe200078e02ff */
[----:B---3--:R-:W-:-:S02]  /*1d40*/  MOV R35, R9 ;  /* 0x0000000900237202 */ /* 0x008fc40000000f00 */
[----:B------:R-:W-:Y:S01]  /*1d50*/  MOV R34, R32 ;  /* 0x0000002000227202 */ /* 0x000fe20000000f00 */
[----:B--2---:R-:W-:Y:S01]  /*1d60*/  DADD R26, R26, -R36 ;  /* 0x000000001a1a7229 */ /* 0x004fe20000000824 */
[----:B------:R-:W-:-:S07]  /*1d70*/  IMAD.MOV.U32 R36, RZ, RZ, R30 ;  /* 0x000000ffff247224 */ /* 0x000fce00078e001e */
[----:B----4-:R-:W-:Y:S01]  /*1d80*/  DADD R26, R26, R24 ;  /* 0x000000001a1a7229 */ /* 0x010fe20000000018 */
[----:B0-----:R-:W-:Y:S10]  /*1d90*/  BRA `(.L_x_30) ;  /* 0x0000000000607947 */ /* 0x001ff40003800000 */
.L_x_29:
[----:B------:R-:W-:-:S06]  /*1da0*/  IMAD.WIDE R24, R25, 0x4, R14 ;  /* 0x0000000419187825 */ /* 0x000fcc00078e020e */
[----:B------:R-:W2:Y:S01]  /*1db0*/  LDG.E R25, desc[UR12][R24.64+-0x4] ;  /* 0xfffffc0c18197981 */ /* 0x000ea2000c1e1900 */
[----:B------:R-:W-:-:S05]  /*1dc0*/  IMAD.WIDE R28, R31, 0x4, R14 ;  /* 0x000000041f1c7825 */ /* 0x000fca00078e020e */
[----:B------:R0:W5:Y:S02]  /*1dd0*/  LDG.E R31, desc[UR12][R28.64] ;  /* 0x0000000c1c1f7981 */ /* 0x000164000c1e1900 */
[----:B-----5:R-:W-:Y:S01]  /*1de0*/  IMAD R32, R33, R30, RZ ;  /* 0x0000001e21207224 */ /* 0x020fe200078e02ff */
[----:B------:R-:W-:Y:S01]  /*1df0*/  MOV R26, R20 ;  /* 0x00000014001a7202 */ /* 0x000fe20000000f00 */
[----:B------:R-:W-:Y:S02]  /*1e00*/  IMAD.MOV.U32 R9, RZ, RZ, R33 ;  /* 0x000000ffff097224 */ /* 0x000fe400078e0021 */
[----:B------:R-:W-:Y:S02]  /*1e10*/  IMAD.MOV.U32 R27, RZ, RZ, R21 ;  /* 0x000000ffff1b7224 */ /* 0x000fe400078e0015 */
[-C--:B--2---:R-:W-:Y:S02]  /*1e20*/  IMAD R34, R25, R30.reuse, RZ ;  /* 0x0000001e19227224 */ /* 0x084fe400078e02ff */
[----:B------:R-:W-:-:S03]  /*1e30*/  IMAD R30, R35, R30, RZ ;  /* 0x0000001e231e7224 */ /* 0x000fc600078e02ff */
[----:B------:R-:W-:Y:S01]  /*1e40*/  MOV R36, R34 ;  /* 0x0000002200247202 */ /* 0x000fe20000000f00 */
[----:B0-----:R-:W-:Y:S06]  /*1e50*/  BRA `(.L_x_30) ;  /* 0x0000000000307947 */ /* 0x001fec0003800000 */
.L_x_28:
[----:B------:R-:W-:-:S06]  /*1e60*/  IMAD.WIDE R24, R37, 0x4, R14 ;  /* 0x0000000425187825 */ /* 0x000fcc00078e020e */
[----:B------:R-:W2:Y:S01]  /*1e70*/  LDG.E R25, desc[UR12][R24.64+-0x4] ;  /* 0xfffffc0c18197981 */ /* 0x000ea2000c1e1900 */
[----:B------:R-:W-:-:S05]  /*1e80*/  IMAD.WIDE R28, R9, 0x4, R14 ;  /* 0x00000004091c7825 */ /* 0x000fca00078e020e */
[----:B------:R0:W5:Y:S02]  /*1e90*/  LDG.E R31, desc[UR12][R28.64] ;  /* 0x0000000c1c1f7981 */ /* 0x000164000c1e1900 */
[----:B-----5:R-:W-:Y:S01]  /*1ea0*/  IMAD.MOV.U32 R9, RZ, RZ, R35 ;  /* 0x000000ffff097224 */ /* 0x020fe200078e0023 */
[----:B------:R-:W-:Y:S01]  /*1eb0*/  MOV R26, R20 ;  /* 0x00000014001a7202 */ /* 0x000fe20000000f00 */
[-C--:B------:R-:W-:Y:S01]  /*1ec0*/  IMAD R32, R35, R30.reuse, RZ ;  /* 0x0000001e23207224 */ /* 0x080fe200078e02ff */
[----:B------:R-:W-:Y:S01]  /*1ed0*/  MOV R35, R33 ;  /* 0x0000002100237202 */ /* 0x000fe20000000f00 */
[----:B------:R-:W-:Y:S02]  /*1ee0*/  IMAD.MOV.U32 R27, RZ, RZ, R21 ;  /* 0x000000ffff1b7224 */ /* 0x000fe400078e0015 */
[-C--:B--2---:R-:W-:Y:S02]  /*1ef0*/  IMAD R34, R25, R30.reuse, RZ ;  /* 0x0000001e19227224 */ /* 0x084fe400078e02ff */
[----:B------:R-:W-:-:S02]  /*1f00*/  IMAD R30, R33, R30, RZ ;  /* 0x0000001e211e7224 */ /* 0x000fc400078e02ff */
[----:B0-----:R-:W-:-:S07]  /*1f10*/  IMAD.MOV.U32 R36, RZ, RZ, R34 ;  /* 0x000000ffff247224 */ /* 0x001fce00078e0022 */
.L_x_30:
[----:B------:R-:W-:Y:S05]  /*1f20*/  BSYNC.RECONVERGENT B4 ;  /* 0x0000000000047941 */ /* 0x000fea0003800200 */
.L_x_27:
[----:B------:R-:W0:Y:S01]  /*1f30*/  LDC.64 R24, c[0x0][0x3c8] ;  /* 0x0000f200ff187b82 */ /* 0x000e220000000a00 */
[----:B------:R-:W-:Y:S01]  /*1f40*/  IADD3 R29, PT, PT, R36, R35, RZ ;  /* 0x00000023241d7210 */ /* 0x000fe20007ffe0ff */
[----:B------:R-:W-:Y:S01]  /*1f50*/  IMAD.IADD R35, R34, 0x1, R9 ;  /* 0x0000000122237824 */ /* 0x000fe200078e0209 */
[C---:B-----5:R-:W-:Y:S01]  /*1f60*/  IADD3 R33, PT, PT, R31.reuse, R32, RZ ;  /* 0x000000201f217210 */ /* 0x060fe20007ffe0ff */
[----:B------:R-:W-:Y:S02]  /*1f70*/  IMAD.IADD R9, R31, 0x1, R30 ;  /* 0x000000011f097824 */ /* 0x000fe400078e021e */
[----:B0-----:R-:W-:-:S04]  /*1f80*/  IMAD.WIDE R28, R29, 0x8, R24 ;  /* 0x000000081d1c7825 */ /* 0x001fc800078e0218 */
[--C-:B------:R-:W-:Y:S02]  /*1f90*/  IMAD.WIDE R34, R35, 0x8, R24.reuse ;  /* 0x0000000823227825 */ /* 0x100fe400078e0218 */
[----:B------:R-:W2:Y:S02]  /*1fa0*/  LDG.E.64 R28, desc[UR12][R28.64] ;  /* 0x0000000c1c1c7981 */ /* 0x000ea4000c1e1b00 */
[--C-:B------:R-:W-:Y:S02]  /*1fb0*/  IMAD.WIDE R30, R33, 0x8, R24.reuse ;  /* 0x00000008211e7825 */ /* 0x100fe400078e0218 */
[----:B------:R-:W3:Y:S02]  /*1fc0*/  LDG.E.64 R34, desc[UR12][R34.64] ;  /* 0x0000000c22227981 */ /* 0x000ee4000c1e1b00 */
[----:B------:R-:W-:Y:S02]  /*1fd0*/  IMAD.WIDE R24, R9, 0x8, R24 ;  /* 0x0000000809187825 */ /* 0x000fe400078e0218 */
[----:B------:R-:W4:Y:S04]  /*1fe0*/  LDG.E.64 R30, desc[UR12][R30.64] ;  /* 0x0000000c1e1e7981 */ /* 0x000f28000c1e1b00 */
[----:B------:R-:W4:Y:S01]  /*1ff0*/  LDG.E.64 R24, desc[UR12][R24.64] ;  /* 0x0000000c18187981 */ /* 0x000f22000c1e1b00 */
[----:B--2---:R-:W-:Y:S01]  /*2000*/  DADD R26, -R28, R26 ;  /* 0x000000001c1a7229 */ /* 0x004fe2000000011a */
[----:B------:R-:W-:-:S07]  /*2010*/  MOV R28, R8 ;  /* 0x00000008001c7202 */ /* 0x000fce0000000f00 */
[----:B---3--:R-:W-:-:S08]  /*2020*/  DADD R26, R34, R26 ;  /* 0x00000000221a7229 */ /* 0x008fd0000000001a */
[----:B----4-:R-:W-:-:S08]  /*2030*/  DADD R26, -R30, R26 ;  /* 0x000000001e1a7229 */ /* 0x010fd0000000011a */
[----:B------:R-:W-:-:S08]  /*2040*/  DADD R26, R26, R24 ;  /* 0x000000001a1a7229 */ /* 0x000fd00000000018 */
[----:B------:R-:W-:-:S14]  /*2050*/  DSETP.GEU.AND P0, PT, R26, R20, PT ;  /* 0x000000141a00722a */ /* 0x000fdc0003f0e000 */
[----:B------:R-:W-:Y:S05]  /*2060*/  @P0 BRA `(.L_x_17) ;  /* 0x0000000000280947 */ /* 0x000fea0003800000 */
[----:B------:R-:W0:Y:S01]  /*2070*/  LDC.64 R20, c[0x0][0x398] ;  /* 0x0000e600ff147b82 */ /* 0x000e220000000a00 */
[----:B------:R-:W-:-:S04]  /*2080*/  IMAD.IADD R7, R6, 0x1, R8 ;  /* 0x0000000106077824 */ /* 0x000fc800078e0208 */
[----:B0-----:R-:W-:-:S06]  /*2090*/  IMAD.WIDE R20, R7, 0x4, R20 ;  /* 0x0000000407147825 */ /* 0x001fcc00078e0214 */
[----:B------:R-:W2:Y:S04]  /*20a0*/  LDG.E R21, desc[UR12][R20.64] ;  /* 0x0000000c14157981 */ /* 0x000ea8000c1e1900 */
[----:B--2---:R0:W-:Y:S04]  /*20b0*/  STG.E desc[UR12][R22.64], R21 ;  /* 0x0000001516007986 */ /* 0x0041e8000c10190c */
[----:B------:R-:W2:Y:S01]  /*20c0*/  LDG.E R17, desc[UR12][R16.64] ;  /* 0x0000000c10117981 */ /* 0x000ea2000c1e1900 */
[----:B------:R-:W-:Y:S01]  /*20d0*/  MOV R28, RZ ;  /* 0x000000ff001c7202 */ /* 0x000fe20000000f00 */
[----:B------:R-:W-:-:S02]  /*20e0*/  IMAD.MOV.U32 R7, RZ, RZ, RZ ;  /* 0x000000ffff077224 */ /* 0x000fc400078e00ff */
[----:B--2---:R0:W-:Y:S04]  /*20f0*/  STG.E desc[UR12][R18.64], R17 ;  /* 0x0000001112007986 */ /* 0x0041e8000c10190c */
[----:B------:R0:W-:Y:S02]  /*2100*/  STG.E.64 desc[UR12][R10.64], R26 ;  /* 0x0000001a0a007986 */ /* 0x0001e4000c101b0c */
.L_x_17:
[----:B------:R-:W-:Y:S05]  /*2110*/  BSYNC.RECONVERGENT B3 ;  /* 0x0000000000037941 */ /* 0x000fea0003800200 */
.L_x_16:
[----:B------:R-:W1:Y:S01]  /*2120*/  LDC R8, c[0x0][0x3b0] ;  /* 0x0000ec00ff087b82 */ /* 0x000e620000000800 */
[----:B------:R-:W-:-:S04]  /*2130*/  IADD3 R7, PT, PT, R7, 0x1, RZ ;  /* 0x0000000107077810 */ /* 0x000fc80007ffe0ff */
[----:B-1----:R-:W-:-:S13]  /*2140*/  ISETP.GE.AND P0, PT, R7, R8, PT ;  /* 0x000000080700720c */ /* 0x002fda0003f06270 */
[----:B------:R-:W-:Y:S05]  /*2150*/  @!P0 BRA `(.L_x_31) ;  /* 0xffffffe800708947 */ /* 0x000fea000383ffff */
[----:B------:R-:W-:Y:S05]  /*2160*/  BSYNC.RECONVERGENT B2 ;  /* 0x0000000000027941 */ /* 0x000fea0003800200 */
.L_x_15:
[----:B------:R-:W-:-:S05]  /*2170*/  VIADD R28, R28, 0x1 ;  /* 0x000000011c1c7836 */ /* 0x000fca0000000000 */
[----:B------:R-:W-:-:S13]  /*2180*/  ISETP.GE.AND P0, PT, R28, R8, PT ;  /* 0x000000081c00720c */ /* 0x000fda0003f06270 */
[----:B------:R-:W-:Y:S05]  /*2190*/  @!P0 BRA `(.L_x_32) ;  /* 0xffffffe800588947 */ /* 0x000fea000383ffff */
[----:B------:R-:W-:Y:S05]  /*21a0*/  BSYNC.RECONVERGENT B1 ;  /* 0x0000000000017941 */ /* 0x000fea0003800200 */
.L_x_14:
[----:B------:R-:W-:Y:S01]  /*21b0*/  UISETP.GE.U32.AND UP0, UPT, UR5, 0xf, UPT ;  /* 0x0000000f0500788c */ /* 0x000fe2000bf06070 */
[----:B------:R-:W-:-:S08]  /*21c0*/  HFMA2 R7, -RZ, RZ, 0, 0 ;  /* 0x00000000ff077431 */ /* 0x000fd000000001ff */
[----:B------:R-:W-:Y:S05]  /*21d0*/  BRA.U !UP0, `(.L_x_33) ;  /* 0x0000000108a47547 */ /* 0x000fea000b800000 */
[----:B------:R-:W-:-:S07]  /*21e0*/  IMAD.MOV.U32 R7, RZ, RZ, RZ ;  /* 0x000000ffff077224 */ /* 0x000fce00078e00ff */
.L_x_34:
[----:B------:R-:W-:Y:S01]  /*21f0*/  IMAD.WIDE.U32 R8, R7, 0x4, R14 ;  /* 0x0000000407087825 */ /* 0x000fe200078e000e */
[----:B----4-:R-:W1:Y:S04]  /*2200*/  LDC.64 R12, c[0x0][0x3a0] ;  /* 0x0000e800ff0c7b82 */ /* 0x010e680000000a00 */
[----:B0-----:R-:W2:Y:S01]  /*2210*/  LDG.E R19, desc[UR12][R8.64] ;  /* 0x0000000c08137981 */ /* 0x001ea2000c1e1900 */
[----:B------:R-:W-:-:S05]  /*2220*/  IADD3 R17, PT, PT, R6, R7, RZ ;  /* 0x0000000706117210 */ /* 0x000fca0007ffe0ff */
[----:B-1----:R-:W-:-:S05]  /*2230*/  IMAD.WIDE R12, R17, 0x4, R12 ;  /* 0x00000004110c7825 */ /* 0x002fca00078e020c */
        /* <DEDUP_REMOVED lines=30> */
[----:B------:R-:W-:-:S05]  /*2420*/  VIADD R7, R7, 0x10 ;  /* 0x0000001007077836 */ /* 0x000fca0000000000 */
[----:B------:R-:W-:Y:S01]  /*2430*/  ISETP.NE.AND P0, PT, R7, UR9, PT ;  /* 0x0000000907007c0c */ /* 0x000fe2000bf05270 */
[----:B--2---:R4:W-:-:S12]  /*2440*/  STG.E desc[UR12][R12.64+0x3c], R23 ;  /* 0x00003c170c007986 */ /* 0x0049d8000c10190c */
[----:B------:R-:W-:Y:S05]  /*2450*/  @P0 BRA `(.L_x_34) ;  /* 0xfffffffc00640947 */ /* 0x000fea000383ffff */
[----:B------:R-:W-:-:S07]  /*2460*/  MOV R7, UR9 ;  /* 0x0000000900077c02 */ /* 0x000fce0008000f00 */
.L_x_33:
[----:B------:R-:W1:Y:S02]  /*2470*/  LDC R16, c[0x0][0x3b0] ;  /* 0x0000ec00ff107b82 */ /* 0x000e640000000800 */
[----:B-1----:R-:W-:-:S04]  /*2480*/  LOP3.LUT R8, R16, 0xf, RZ, 0xc0, !PT ;  /* 0x0000000f10087812 */ /* 0x002fc800078ec0ff */
[----:B------:R-:W-:-:S13]  /*2490*/  ISETP.NE.AND P0, PT, R8, RZ, PT ;  /* 0x000000ff0800720c */ /* 0x000fda0003f05270 */
[----:B------:R-:W-:Y:S05]  /*24a0*/  @!P0 BRA `(.L_x_35) ;  /* 0x0000000000ec8947 */ /* 0x000fea0003800000 */
[----:B------:R-:W-:Y:S01]  /*24b0*/  VIADD R8, R8, 0xffffffff ;  /* 0xffffffff08087836 */ /* 0x000fe20000000000 */
[----:B0-----:R-:W-:-:S04]  /*24c0*/  LOP3.LUT R18, R16, 0x7, RZ, 0xc0, !PT ;  /* 0x0000000710127812 */ /* 0x001fc800078ec0ff */
[----:B------:R-:W-:Y:S02]  /*24d0*/  ISETP.GE.U32.AND P0, PT, R8, 0x7, PT ;  /* 0x000000070800780c */ /* 0x000fe40003f06070 */
[----:B------:R-:W-:-:S11]  /*24e0*/  ISETP.NE.AND P1, PT, R18, RZ, PT ;  /* 0x000000ff1200720c */ /* 0x000fd60003f25270 */
[----:B------:R-:W-:Y:S05]  /*24f0*/  @!P0 BRA `(.L_x_36) ;  /* 0x0000000000548947 */ /* 0x000fea0003800000 */
[----:B------:R-:W-:Y:S01]  /*2500*/  IMAD.WIDE.U32 R8, R7, 0x4, R14 ;  /* 0x0000000407087825 */ /* 0x000fe200078e000e */
[----:B----4-:R-:W0:Y:S04]  /*2510*/  LDC.64 R12, c[0x0][0x3a0] ;  /* 0x0000e800ff0c7b82 */ /* 0x010e280000000a00 */
        /* <DEDUP_REMOVED lines=17> */
[----:B------:R-:W-:-:S03]  /*2630*/  VIADD R7, R7, 0x8 ;  /* 0x0000000807077836 */ /* 0x000fc60000000000 */
[----:B---3--:R2:W-:Y:S04]  /*2640*/  STG.E desc[UR12][R12.64+0x1c], R17 ;  /* 0x00001c110c007986 */ /* 0x0085e8000c10190c */
.L_x_36:
[----:B------:R-:W-:Y:S05]  /*2650*/  @!P1 BRA `(.L_x_35) ;  /* 0x0000000000809947 */ /* 0x000fea0003800000 */
[----:B------:R-:W-:Y:S02]  /*2660*/  IADD3 R8, PT, PT, R18, -0x1, RZ ;  /* 0xffffffff12087810 */ /* 0x000fe40007ffe0ff */
[----:B------:R-:W-:Y:S02]  /*2670*/  LOP3.LUT R16, R16, 0x3, RZ, 0xc0, !PT ;  /* 0x0000000310107812 */ /* 0x000fe400078ec0ff */
[----:B------:R-:W-:Y:S02]  /*2680*/  ISETP.GE.U32.AND P0, PT, R8, 0x3, PT ;  /* 0x000000030800780c */ /* 0x000fe40003f06070 */
[----:B------:R-:W-:-:S11]  /*2690*/  ISETP.NE.AND P1, PT, R16, RZ, PT ;  /* 0x000000ff1000720c */ /* 0x000fd60003f25270 */
[----:B------:R-:W-:Y:S05]  /*26a0*/  @!P0 BRA `(.L_x_37) ;  /* 0x0000000000348947 */ /* 0x000fea0003800000 */
[----:B------:R-:W-:Y:S01]  /*26b0*/  IMAD.WIDE.U32 R8, R7, 0x4, R14 ;  /* 0x0000000407087825 */ /* 0x000fe200078e000e */
[----:B--2-4-:R-:W0:Y:S04]  /*26c0*/  LDC.64 R12, c[0x0][0x3a0] ;  /* 0x0000e800ff0c7b82 */ /* 0x014e280000000a00 */
        /* <DEDUP_REMOVED lines=8> */
[----:B------:R-:W2:Y:S01]  /*2750*/  LDG.E R23, desc[UR12][R8.64+0xc] ;  /* 0x00000c0c08177981 */ /* 0x000ea2000c1e1900 */
[----:B------:R-:W-:-:S03]  /*2760*/  IADD3 R7, PT, PT, R7, 0x4, RZ ;  /* 0x0000000407077810 */ /* 0x000fc60007ffe0ff */
[----:B--2---:R0:W-:Y:S04]  /*2770*/  STG.E desc[UR12][R12.64+0xc], R23 ;  /* 0x00000c170c007986 */ /* 0x0041e8000c10190c */
.L_x_37:
[----:B------:R-:W-:Y:S05]  /*2780*/  @!P1 BRA `(.L_x_35) ;  /* 0x0000000000349947 */ /* 0x000fea0003800000 */
[----:B------:R-:W-:Y:S01]  /*2790*/  IMAD.WIDE.U32 R14, R7, 0x4, R14 ;  /* 0x00000004070e7825 */ /* 0x000fe200078e000e */
[----:B------:R-:W1:Y:S04]  /*27a0*/  LDC.64 R8, c[0x0][0x3a0] ;  /* 0x0000e800ff087b82 */ /* 0x000e680000000a00 */
[----:B0-2-4-:R-:W2:Y:S01]  /*27b0*/  LDG.E R13, desc[UR12][R14.64] ;  /* 0x0000000c0e0d7981 */ /* 0x015ea2000c1e1900 */
[----:B------:R-:W-:Y:S01]  /*27c0*/  IMAD.IADD R7, R6, 0x1, R7 ;  /* 0x0000000106077824 */ /* 0x000fe200078e0207 */
[----:B------:R-:W-:-:S03]  /*27d0*/  ISETP.NE.AND P0, PT, R16, 0x1, PT ;  /* 0x000000011000780c */ /* 0x000fc60003f05270 */
[----:B-1----:R-:W-:-:S05]  /*27e0*/  IMAD.WIDE R6, R7, 0x4, R8 ;  /* 0x0000000407067825 */ /* 0x002fca00078e0208 */
[----:B--2---:R1:W-:Y:S05]  /*27f0*/  STG.E desc[UR12][R6.64], R13 ;  /* 0x0000000d06007986 */ /* 0x0043ea000c10190c */
[----:B------:R-:W-:Y:S05]  /*2800*/  @!P0 BRA `(.L_x_35) ;  /* 0x0000000000148947 */ /* 0x000fea0003800000 */
[----:B------:R-:W2:Y:S01]  /*2810*/  LDG.E R9, desc[UR12][R14.64+0x4] ;  /* 0x0000040c0e097981 */ /* 0x000ea2000c1e1900 */
[----:B------:R-:W-:-:S03]  /*2820*/  ISETP.NE.AND P0, PT, R16, 0x2, PT ;  /* 0x000000021000780c */ /* 0x000fc60003f05270 */
[----:B--2---:R3:W-:Y:S10]  /*2830*/  STG.E desc[UR12][R6.64+0x4], R9 ;  /* 0x0000040906007986 */ /* 0x0047f4000c10190c */
[----:B-1----:R-:W2:Y:S04]  /*2840*/  @P0 LDG.E R13, desc[UR12][R14.64+0x8] ;  /* 0x0000080c0e0d0981 */ /* 0x002ea8000c1e1900 */
[----:B--2---:R3:W-:Y:S02]  /*2850*/  @P0 STG.E desc[UR12][R6.64+0x8], R13 ;  /* 0x0000080d06000986 */ /* 0x0047e4000c10190c */
.L_x_35:
[----:B0-----:R-:W5:Y:S01]  /*2860*/  LDG.E.64 R10, desc[UR12][R10.64] ;  /* 0x0000000c0a0a7981 */ /* 0x001f62000c1e1b00 */
[----:B------:R-:W0:Y:S01]  /*2870*/  LDCU UR6, c[0x0][0x388] ;  /* 0x00007100ff0677ac */ /* 0x000e220008000800 */
[----:B------:R-:W4:Y:S01]  /*2880*/  LDCU.64 UR10, c[0x0][0x3d0] ;  /* 0x00007a00ff0a77ac */ /* 0x000f220008000a00 */
[----:B0-----:R-:W-:-:S04]  /*2890*/  USHF.L.U32 UR6, UR6, 0x7, URZ ;  /* 0x0000000706067899 */ /* 0x001fc800080006ff */
[----:B------:R-:W-:Y:S02]  /*28a0*/  USHF.R.S32.HI UR8, URZ, 0x1f, UR6 ;  /* 0x0000001fff087899 */ /* 0x000fe40008011406 */
[----:B------:R-:W-:Y:S02]  /*28b0*/  UIMAD.WIDE.U32 UR6, UR6, UR4, URZ ;  /* 0x00000004060672a5 */ /* 0x000fe4000f8e00ff */
[----:B------:R-:W-:Y:S02]  /*28c0*/  UIMAD UR8, UR8, UR4, URZ ;  /* 0x00000004080872a4 */ /* 0x000fe4000f8e02ff */
[----:B----4-:R-:W-:Y:S02]  /*28d0*/  ULEA UR10, UP0, UR6, UR10, 0x3 ;  /* 0x0000000a060a7291 */ /* 0x010fe4000f8018ff */
[----:B------:R-:W-:-:S04]  /*28e0*/  UIADD3 UR8, UPT, UPT, UR7, UR8, URZ ;  /* 0x0000000807087290 */ /* 0x000fc8000fffe0ff */
[----:B------:R-:W-:Y:S01]  /*28f0*/  ULEA.HI.X UR8, UR6, UR11, UR8, 0x3, UP0 ;  /* 0x0000000b06087291 */ /* 0x000fe200080f1c08 */
[----:B-1-3--:R-:W-:-:S05]  /*2900*/  MOV R6, UR10 ;  /* 0x0000000a00067c02 */ /* 0x00afca0008000f00 */
[----:B------:R-:W-:Y:S02]  /*2910*/  IMAD.U32 R7, RZ, RZ, UR8 ;  /* 0x00000008ff077e24 */ /* 0x000fe4000f8e00ff */
[----:B------:R-:W-:-:S05]  /*2920*/  IMAD.WIDE R6, R5, 0x8, R6 ;  /* 0x0000000805067825 */ /* 0x000fca00078e0206 */
[----:B-----5:R0:W-:Y:S02]  /*2930*/  STG.E.64 desc[UR12][R6.64], R10 ;  /* 0x0000000a06007986 */ /* 0x0201e4000c101b0c */
.L_x_3:
[----:B------:R-:W-:Y:S05]  /*2940*/  BSYNC.RECONVERGENT B0 ;  /* 0x0000000000007941 */ /* 0x000fea0003800200 */
.L_x_2:
[----:B------:R-:W1:Y:S01]  /*2950*/  LDCU UR6, c[0x0][0x388] ;  /* 0x00007100ff0677ac */ /* 0x000e620008000800 */
[----:B------:R-:W-:-:S04]  /*2960*/  IADD3 R4, PT, PT, R4, 0x1, RZ ;  /* 0x0000000104047810 */ /* 0x000fc80007ffe0ff */
[----:B-1----:R-:W-:-:S13]  /*2970*/  ISETP.NE.AND P0, PT, R4, UR6, PT ;  /* 0x0000000604007c0c */ /* 0x002fda000bf05270 */
[----:B------:R-:W-:Y:S05]  /*2980*/  @!P0 EXIT ;  /* 0x000000000000894d */ /* 0x000fea0003800000 */
[----:B------:R-:W-:Y:S05]  /*2990*/  BRA `(.L_x_38) ;  /* 0xffffffd8000c7947 */ /* 0x000fea000383ffff */
.L_x_1:
[----:B------:R-:W0:Y:S01]  /*29a0*/  LDCU UR5, c[0x0][0x388] ;  /* 0x00007100ff0577ac */ /* 0x000e220008000800 */
[C---:B------:R-:W-:Y:S01]  /*29b0*/  ISETP.GE.U32.AND P0, PT, R9.reuse, 0x4, PT ;  /* 0x000000040900780c */ /* 0x040fe20003f06070 */
[----:B------:R-:W-:Y:S01]  /*29c0*/  IMAD.MOV.U32 R8, RZ, RZ, RZ ;  /* 0x000000ffff087224 */ /* 0x000fe200078e00ff */
[----:B------:R-:W-:Y:S01]  /*29d0*/  LOP3.LUT R18, R9, 0x3, RZ, 0xc0, !PT ;  /* 0x0000000309127812 */ /* 0x000fe200078ec0ff */
[----:B------:R-:W2:Y:S01]  /*29e0*/  LDCU.64 UR10, c[0x0][0x3d0] ;  /* 0x00007a00ff0a77ac */ /* 0x000ea20008000a00 */
[----:B0-----:R-:W-:-:S04]  /*29f0*/  USHF.L.U32 UR5, UR5, 0x7, URZ ;  /* 0x0000000705057899 */ /* 0x001fc800080006ff */
[----:B------:R-:W-:Y:S02]  /*2a00*/  USHF.R.S32.HI UR8, URZ, 0x1f, UR5 ;  /* 0x0000001fff087899 */ /* 0x000fe40008011405 */
[----:B------:R-:W-:Y:S02]  /*2a10*/  UIMAD.WIDE.U32 UR6, UR5, UR4, URZ ;  /* 0x00000004050672a5 */ /* 0x000fe4000f8e00ff */
[----:B------:R-:W-:Y:S02]  /*2a20*/  UIMAD UR8, UR8, UR4, URZ ;  /* 0x00000004080872a4 */ /* 0x000fe4000f8e02ff */
[----:B--2---:R-:W-:Y:S02]  /*2a30*/  ULEA UR10, UP0, UR6, UR10, 0x3 ;  /* 0x0000000a060a7291 */ /* 0x004fe4000f8018ff */
[----:B------:R-:W-:-:S04]  /*2a40*/  UIADD3 UR8, UPT, UPT, UR7, UR8, URZ ;  /* 0x0000000807087290 */ /* 0x000fc8000fffe0ff */
[----:B------:R-:W-:Y:S01]  /*2a50*/  ULEA.HI.X UR8, UR6, UR11, UR8, 0x3, UP0 ;  /* 0x0000000b06087291 */ /* 0x000fe200080f1c08 */
[----:B------:R-:W-:-:S05]  /*2a60*/  IMAD.U32 R4, RZ, RZ, UR10 ;  /* 0x0000000aff047e24 */ /* 0x000fca000f8e00ff */
[----:B------:R-:W-:Y:S01]  /*2a70*/  MOV R5, UR8 ;  /* 0x0000000800057c02 */ /* 0x000fe20008000f00 */
[----:B------:R-:W-:Y:S06]  /*2a80*/  @!P0 BRA `(.L_x_39) ;  /* 0x0000000c00948947 */ /* 0x000fec0003800000 */
[----:B------:R-:W0:Y:S01]  /*2a90*/  LDC.64 R6, c[0x0][0x3b8] ;  /* 0x0000ee00ff067b82 */ /* 0x000e220000000a00 */
[----:B------:R-:W-:Y:S02]  /*2aa0*/  LOP3.LUT R8, R9, 0x7ffffffc, RZ, 0xc0, !PT ;  /* 0x7ffffffc09087812 */ /* 0x000fe400078ec0ff */
[----:B------:R-:W-:Y:S02]  /*2ab0*/  MOV R9, RZ ;  /* 0x000000ff00097202 */ /* 0x000fe40000000f00 */
[----:B------:R-:W-:-:S13]  /*2ac0*/  ISETP.GT.AND P0, PT, R8, RZ, PT ;  /* 0x000000ff0800720c */ /* 0x000fda0003f04270 */
[----:B------:R-:W-:Y:S05]  /*2ad0*/  @!P0 BRA `(.L_x_40) ;  /* 0x0000000800f88947 */ /* 0x000fea0003800000 */
[----:B------:R-:W-:Y:S01]  /*2ae0*/  IMAD.IADD R10, R8, 0x1, -R9 ;  /* 0x00000001080a7824 */ /* 0x000fe200078e0a09 */
[----:B------:R-:W-:-:S04]  /*2af0*/  PLOP3.LUT P0, PT, PT, PT, PT, 0x80, 0x8 ;  /* 0x000000000008781c */ /* 0x000fc80003f0f070 */
[----:B------:R-:W-:-:S13]  /*2b00*/  ISETP.GT.AND P1, PT, R10, 0xc, PT ;  /* 0x0000000c0a00780c */ /* 0x000fda0003f24270 */
[----:B------:R-:W-:Y:S05]  /*2b10*/  @!P1 BRA `(.L_x_41) ;  /* 0x0000000400e49947 */ /* 0x000fea0003800000 */
[----:B------:R-:W2:Y:S01]  /*2b20*/  LDC.64 R10, c[0x0][0x3b8] ;  /* 0x0000ee00ff0a7b82 */ /* 0x000ea20000000a00 */
[----:B------:R-:W-:Y:S02]  /*2b30*/  PLOP3.LUT P0, PT, PT, PT, PT, 0x8, 0x80 ;  /* 0x000000000080781c */ /* 0x000fe40003f0e170 */
[----:B------:R-:W-:-:S11]  /*2b40*/  IADD3 R12, PT, PT, R8, -0xc, RZ ;  /* 0xfffffff4080c7810 */ /* 0x000fd60007ffe0ff */
.L_x_68:
[----:B-1----:R-:W-:Y:S01]  /*2b50*/  IMAD R13, R9, 0x80, R3 ;  /* 0x00000080090d7824 */ /* 0x002fe200078e0203 */
[----:B------:R-:W-:Y:S03]  /*2b60*/  BSSY.RECONVERGENT B0, `(.L_x_42) ;  /* 0x000000e000007945 */ /* 0x000fe60003800200 */
[C---:B------:R-:W-:Y:S01]  /*2b70*/  VIADD R17, R13.reuse, 0x100 ;  /* 0x000001000d117836 */ /* 0x040fe20000000000 */
[CC--:B------:R-:W-:Y:S01]  /*2b80*/  ISETP.GE.AND P2, PT, R13.reuse, R0.reuse, PT ;  /* 0x000000000d00720c */ /* 0x0c0fe20003f46270 */
[----:B------:R-:W-:Y:S01]  /*2b90*/  IMAD.IADD R21, R2, 0x1, R13 ;  /* 0x0000000102157824 */ /* 0x000fe200078e020d */
[C---:B--234-:R-:W-:Y:S02]  /*2ba0*/  IADD3 R15, PT, PT, R13.reuse, 0x80, RZ ;  /* 0x000000800d0f7810 */ /* 0x05cfe40007ffe0ff */
[----:B------:R-:W-:Y:S01]  /*2bb0*/  IADD3 R19, PT, PT, R13, 0x180, RZ ;  /* 0x000001800d137810 */ /* 0x000fe20007ffe0ff */
[----:B--2---:R-:W-:Y:S01]  /*2bc0*/  IMAD.WIDE R20, R21, 0x8, R10 ;  /* 0x0000000815147825 */ /* 0x004fe200078e020a */
[----:B------:R-:W-:-:S02]  /*2bd0*/  ISETP.GE.AND P3, PT, R15, R0, PT ;  /* 0x000000000f00720c */ /* 0x000fc40003f66270 */
[-C--:B------:R-:W-:Y:S01]  /*2be0*/  ISETP.GE.AND P4, PT, R17, R0.reuse, PT ;  /* 0x000000001100720c */ /* 0x080fe20003f86270 */
[----:B------:R-:W-:Y:S01]  /*2bf0*/  IMAD.WIDE R14, R13, 0x8, R4 ;  /* 0x000000080d0e7825 */ /* 0x000fe200078e0204 */
[----:B------:R-:W-:-:S03]  /*2c00*/  ISETP.GE.AND P1, PT, R19, R0, PT ;  /* 0x000000001300720c */ /* 0x000fc60003f26270 */
[----:B------:R-:W-:Y:S10]  /*2c10*/  @P2 BRA `(.L_x_43) ;  /* 0x0000000000082947 */ /* 0x000ff40003800000 */
[----:B------:R-:W2:Y:S04]  /*2c20*/  LDG.E.64 R16, desc[UR12][R20.64] ;  /* 0x0000000c14107981 */ /* 0x000ea8000c1e1b00 */
[----:B--2---:R1:W-:Y:S02]  /*2c30*/  STG.E.64 desc[UR12][R14.64], R16 ;  /* 0x000000100e007986 */ /* 0x0043e4000c101b0c */
.L_x_43:
[----:B------:R-:W-:Y:S05]  /*2c40*/  BSYNC.RECONVERGENT B0 ;  /* 0x0000000000007941 */ /* 0x000fea0003800200 */
.L_x_42:
[----:B------:R-:W-:Y:S04]  /*2c50*/  BSSY.RECONVERGENT B0, `(.L_x_44) ;  /* 0x0000004000007945 */ /* 0x000fe80003800200 */
[----:B------:R-:W-:Y:S05]  /*2c60*/  @P3 BRA `(.L_x_45) ;  /* 0x0000000000083947 */ /* 0x000fea0003800000 */
[----:B-1----:R-:W2:Y:S04]  /*2c70*/  LDG.E.64 R16, desc[UR12][R20.64+0x400] ;  /* 0x0004000c14107981 */ /* 0x002ea8000c1e1b00 */
[----:B--2---:R2:W-:Y:S02]  /*2c80*/  STG.E.64 desc[UR12][R14.64+0x400], R16 ;  /* 0x000400100e007986 */ /* 0x0045e4000c101b0c */
.L_x_45:
[----:B------:R-:W-:Y:S05]  /*2c90*/  BSYNC.RECONVERGENT B0 ;  /* 0x0000000000007941 */ /* 0x000fea0003800200 */
.L_x_44:
[----:B------:R-:W-:Y:S04]  /*2ca0*/  BSSY.RECONVERGENT B0, `(.L_x_46) ;  /* 0x0000004000007945 */ /* 0x000fe80003800200 */
[----:B------:R-:W-:Y:S05]  /*2cb0*/  @P4 BRA `(.L_x_47) ;  /* 0x0000000000084947 */ /* 0x000fea0003800000 */
[----:B-12---:R-:W2:Y:S04]  /*2cc0*/  LDG.E.64 R16, desc[UR12][R20.64+0x800] ;  /* 0x0008000c14107981 */ /* 0x006ea8000c1e1b00 */
[----:B--2---:R3:W-:Y:S02]  /*2cd0*/  STG.E.64 desc[UR12][R14.64+0x800], R16 ;  /* 0x000800100e007986 */ /* 0x0047e4000c101b0c */
.L_x_47:
[----:B------:R-:W-:Y:S05]  /*2ce0*/  BSYNC.RECONVERGENT B0 ;  /* 0x0000000000007941 */ /* 0x000fea0003800200 */
.L_x_46:
[----:B------:R-:W4:Y:S01]  /*2cf0*/  @!P1 LDG.E.64 R20, desc[UR12][R20.64+0xc00] ;  /* 0x000c000c14149981 */ /* 0x000f22000c1e1b00 */
[C---:B-123--:R-:W-:Y:S01]  /*2d00*/  IADD3 R17, PT, PT, R13.reuse, 0x200, RZ ;  /* 0x000002000d117810 */ /* 0x04efe20007ffe0ff */
[C---:B------:R-:W-:Y:S01]  /*2d10*/  VIADD R23, R13.reuse, 0x300 ;  /* 0x000003000d177836 */ /* 0x040fe20000000000 */
[C---:B------:R-:W-:Y:S01]  /*2d20*/  IADD3 R19, PT, PT, R13.reuse, 0x280, RZ ;  /* 0x000002800d137810 */ /* 0x040fe20007ffe0ff */
[----:B------:R-:W-:Y:S01]  /*2d30*/  VIADD R25, R13, 0x380 ;  /* 0x000003800d197836 */ /* 0x000fe20000000000 */
[-C--:B------:R-:W-:Y:S01]  /*2d40*/  ISETP.GE.AND P3, PT, R17, R0.reuse, PT ;  /* 0x000000001100720c */ /* 0x080fe20003f66270 */
[----:B------:R-:W-:Y:S01]  /*2d50*/  BSSY.RECONVERGENT B0, `(.L_x_48) ;  /* 0x000000b000007945 */ /* 0x000fe20003800200 */
[-C--:B------:R-:W-:Y:S02]  /*2d60*/  ISETP.GE.AND P5, PT, R23, R0.reuse, PT ;  /* 0x000000001700720c */ /* 0x080fe40003fa6270 */
[----:B------:R-:W-:Y:S01]  /*2d70*/  IADD3 R23, PT, PT, R2, R17, RZ ;  /* 0x0000001102177210 */ /* 0x000fe20007ffe0ff */
[----:B------:R-:W-:Y:S01]  /*2d80*/  IMAD.WIDE R16, R17, 0x8, R4 ;  /* 0x0000000811107825 */ /* 0x000fe200078e0204 */
[----:B------:R-:W-:-:S02]  /*2d90*/  ISETP.GE.AND P4, PT, R19, R0, PT ;  /* 0x000000001300720c */ /* 0x000fc40003f86270 */
[----:B------:R-:W-:Y:S01]  /*2da0*/  ISETP.GE.AND P2, PT, R25, R0, PT ;  /* 0x000000001900720c */ /* 0x000fe20003f46270 */
[----:B------:R-:W-:Y:S01]  /*2db0*/  IMAD.WIDE R22, R23, 0x8, R10 ;  /* 0x0000000817167825 */ /* 0x000fe200078e020a */
[----:B----4-:R1:W-:Y:S03]  /*2dc0*/  @!P1 STG.E.64 desc[UR12][R14.64+0xc00], R20 ;  /* 0x000c00140e009986 */ /* 0x0103e6000c101b0c */
[----:B------:R-:W-:Y:S08]  /*2dd0*/  @P3 BRA `(.L_x_49) ;  /* 0x0000000000083947 */ /* 0x000ff00003800000 */
[----:B-1----:R-:W2:Y:S04]  /*2de0*/  LDG.E.64 R14, desc[UR12][R22.64] ;  /* 0x0000000c160e7981 */ /* 0x002ea8000c1e1b00 */
[----:B--2---:R2:W-:Y:S02]  /*2df0*/  STG.E.64 desc[UR12][R16.64], R14 ;  /* 0x0000000e10007986 */ /* 0x0045e4000c101b0c */
.L_x_49:
[----:B------:R-:W-:Y:S05]  /*2e00*/  BSYNC.RECONVERGENT B0 ;  /* 0x0000000000007941 */ /* 0x000fea0003800200 */
.L_x_48:
[----:B------:R-:W-:Y:S04]  /*2e10*/  BSSY.RECONVERGENT B0, `(.L_x_50) ;  /* 0x0000004000007945 */ /* 0x000fe80003800200 */
[----:B------:R-:W-:Y:S05]  /*2e20*/  @P4 BRA `(.L_x_51) ;  /* 0x0000000000084947 */ /* 0x000fea0003800000 */
[----:B-12---:R-:W2:Y:S04]  /*2e30*/  LDG.E.64 R14, desc[UR12][R22.64+0x400] ;  /* 0x0004000c160e7981 */ /* 0x006ea8000c1e1b00 */
[----:B--2---:R3:W-:Y:S02]  /*2e40*/  STG.E.64 desc[UR12][R16.64+0x400], R14 ;  /* 0x0004000e10007986 */ /* 0x0047e4000c101b0c */
.L_x_51:
[----:B------:R-:W-:Y:S05]  /*2e50*/  BSYNC.RECONVERGENT B0 ;  /* 0x0000000000007941 */ /* 0x000fea0003800200 */
.L_x_50:
[----:B------:R-:W-:Y:S04]  /*2e60*/  BSSY.RECONVERGENT B0, `(.L_x_52) ;  /* 0x0000004000007945 */ /* 0x000fe80003800200 */
[----:B------:R-:W-:Y:S05]  /*2e70*/  @P5 BRA `(.L_x_53) ;  /* 0x0000000000085947 */ /* 0x000fea0003800000 */
[----:B-123--:R-:W2:Y:S04]  /*2e80*/  LDG.E.64 R14, desc[UR12][R22.64+0x800] ;  /* 0x0008000c160e7981 */ /* 0x00eea8000c1e1b00 */
[----:B--2---:R4:W-:Y:S02]  /*2e90*/  STG.E.64 desc[UR12][R16.64+0x800], R14 ;  /* 0x0008000e10007986 */ /* 0x0049e4000c101b0c */
.L_x_53:
[----:B------:R-:W-:Y:S05]  /*2ea0*/  BSYNC.RECONVERGENT B0 ;  /* 0x0000000000007941 */ /* 0x000fea0003800200 */
.L_x_52:
[----:B-1----:R1:W5:Y:S01]  /*2eb0*/  @!P2 LDG.E.64 R20, desc[UR12][R22.64+0xc00] ;  /* 0x000c000c1614a981 */ /* 0x002362000c1e1b00 */
[C---:B--234-:R-:W-:Y:S01]  /*2ec0*/  VIADD R15, R13.reuse, 0x400 ;  /* 0x000004000d0f7836 */ /* 0x05cfe20000000000 */
[C---:B------:R-:W-:Y:S01]  /*2ed0*/  IADD3 R25, PT, PT, R13.reuse, 0x500, RZ ;  /* 0x000005000d197810 */ /* 0x040fe20007ffe0ff */
[C---:B------:R-:W-:Y:S01]  /*2ee0*/  VIADD R19, R13.reuse, 0x480 ;  /* 0x000004800d137836 */ /* 0x040fe20000000000 */
[----:B------:R-:W-:Y:S01]  /*2ef0*/  IADD3 R27, PT, PT, R13, 0x580, RZ ;  /* 0x000005800d1b7810 */ /* 0x000fe20007ffe0ff */
[----:B------:R-:W-:Y:S01]  /*2f00*/  BSSY.RECONVERGENT B0, `(.L_x_54) ;  /* 0x000000c000007945 */ /* 0x000fe20003800200 */
[-C--:B------:R-:W-:Y:S02]  /*2f10*/  ISETP.GE.AND P3, PT, R15, R0.reuse, PT ;  /* 0x000000000f00720c */ /* 0x080fe40003f66270 */
[-C--:B------:R-:W-:Y:S01]  /*2f20*/  ISETP.GE.AND P4, PT, R19, R0.reuse, PT ;  /* 0x000000001300720c */ /* 0x080fe20003f86270 */
[----:B------:R-:W-:Y:S01]  /*2f30*/  IMAD.IADD R19, R2, 0x1, R15 ;  /* 0x0000000102137824 */ /* 0x000fe200078e020f */
[-C--:B------:R-:W-:Y:S01]  /*2f40*/  ISETP.GE.AND P5, PT, R25, R0.reuse, PT ;  /* 0x000000001900720c */ /* 0x080fe20003fa6270 */
[----:B------:R-:W-:Y:S01]  /*2f50*/  IMAD.WIDE R14, R15, 0x8, R4 ;  /* 0x000000080f0e7825 */ /* 0x000fe200078e0204 */
[----:B------:R-:W-:-:S03]  /*2f60*/  ISETP.GE.AND P1, PT, R27, R0, PT ;  /* 0x000000001b00720c */ /* 0x000fc60003f26270 */
[----:B-1----:R-:W-:Y:S01]  /*2f70*/  IMAD.WIDE R22, R19, 0x8, R10 ;  /* 0x0000000813167825 */ /* 0x002fe200078e020a */
[----:B-----5:R1:W-:Y:S03]  /*2f80*/  @!P2 STG.E.64 desc[UR12][R16.64+0xc00], R20 ;  /* 0x000c00141000a986 */ /* 0x0203e6000c101b0c */
[----:B------:R-:W-:Y:S06]  /*2f90*/  @P3 BRA `(.L_x_55) ;  /* 0x0000000000083947 */ /* 0x000fec0003800000 */
[----:B-1----:R-:W2:Y:S04]  /*2fa0*/  LDG.E.64 R16, desc[UR12][R22.64] ;  /* 0x0000000c16107981 */ /* 0x002ea8000c1e1b00 */
[----:B--2---:R2:W-:Y:S02]  /*2fb0*/  STG.E.64 desc[UR12][R14.64], R16 ;  /* 0x000000100e007986 */ /* 0x0045e4000c101b0c */
.L_x_55:
[----:B------:R-:W-:Y:S05]  /*2fc0*/  BSYNC.RECONVERGENT B0 ;  /* 0x0000000000007941 */ /* 0x000fea0003800200 */
.L_x_54:
[----:B------:R-:W-:Y:S04]  /*2fd0*/  BSSY.RECONVERGENT B0, `(.L_x_56) ;  /* 0x0000004000007945 */ /* 0x000fe80003800200 */
[----:B------:R-:W-:Y:S05]  /*2fe0*/  @P4 BRA `(.L_x_57) ;  /* 0x0000000000084947 */ /* 0x000fea0003800000 */
[----:B-12---:R-:W2:Y:S04]  /*2ff0*/  LDG.E.64 R16, desc[UR12][R22.64+0x400] ;  /* 0x0004000c16107981 */ /* 0x006ea8000c1e1b00 */
[----:B--2---:R3:W-:Y:S02]  /*3000*/  STG.E.64 desc[UR12][R14.64+0x400], R16 ;  /* 0x000400100e007986 */ /* 0x0047e4000c101b0c */
.L_x_57:
[----:B------:R-:W-:Y:S05]  /*3010*/  BSYNC.RECONVERGENT B0 ;  /* 0x0000000000007941 */ /* 0x000fea0003800200 */
.L_x_56:
[----:B------:R-:W-:Y:S04]  /*3020*/  BSSY.RECONVERGENT B0, `(.L_x_58) ;  /* 0x0000004000007945 */ /* 0x000fe80003800200 */
[----:B------:R-:W-:Y:S05]  /*3030*/  @P5 BRA `(.L_x_59) ;  /* 0x0000000000085947 */ /* 0x000fea0003800000 */
[----:B-123--:R-:W2:Y:S04]  /*3040*/  LDG.E.64 R16, desc[UR12][R22.64+0x800] ;  /* 0x0008000c16107981 */ /* 0x00eea8000c1e1b00 */
[----:B--2---:R4:W-:Y:S02]  /*3050*/  STG.E.64 desc[UR12][R14.64+0x800], R16 ;  /* 0x000800100e007986 */ /* 0x0049e4000c101b0c */
.L_x_59:
[----:B------:R-:W-:Y:S05]  /*3060*/  BSYNC.RECONVERGENT B0 ;  /* 0x0000000000007941 */ /* 0x000fea0003800200 */
.L_x_58:
[----:B-1234-:R1:W2:Y:S01]  /*3070*/  @!P1 LDG.E.64 R16, desc[UR12][R22.64+0xc00] ;  /* 0x000c000c16109981 */ /* 0x01e2a2000c1e1b00 */
[C---:B------:R-:W-:Y:S01]  /*3080*/  IADD3 R19, PT, PT, R13.reuse, 0x600, RZ ;  /* 0x000006000d137810 */ /* 0x040fe20007ffe0ff */
[C---:B------:R-:W-:Y:S01]  /*3090*/  VIADD R25, R13.reuse, 0x700 ;  /* 0x000007000d197836 */ /* 0x040fe20000000000 */
[C---:B------:R-:W-:Y:S01]  /*30a0*/  IADD3 R21, PT, PT, R13.reuse, 0x680, RZ ;  /* 0x000006800d157810 */ /* 0x040fe20007ffe0ff */
[----:B------:R-:W-:Y:S01]  /*30b0*/  VIADD R13, R13, 0x780 ;  /* 0x000007800d0d7836 */ /* 0x000fe20000000000 */
[-C--:B------:R-:W-:Y:S01]  /*30c0*/  ISETP.GE.AND P2, PT, R19, R0.reuse, PT ;  /* 0x000000001300720c */ /* 0x080fe20003f46270 */
[----:B------:R-:W-:Y:S01]  /*30d0*/  BSSY.RECONVERGENT B0, `(.L_x_60) ;  /* 0x000000b000007945 */ /* 0x000fe20003800200 */
[-C--:B------:R-:W-:Y:S02]  /*30e0*/  ISETP.GE.AND P3, PT, R21, R0.reuse, PT ;  /* 0x000000001500720c */ /* 0x080fe40003f66270 */
[----:B------:R-:W-:Y:S01]  /*30f0*/  IADD3 R21, PT, PT, R2, R19, RZ ;  /* 0x0000001302157210 */ /* 0x000fe20007ffe0ff */
[----:B-1----:R-:W-:Y:S01]  /*3100*/  IMAD.WIDE R22, R19, 0x8, R4 ;  /* 0x0000000813167825 */ /* 0x002fe200078e0204 */
[----:B------:R-:W-:-:S02]  /*3110*/  ISETP.GE.AND P4, PT, R25, R0, PT ;  /* 0x000000001900720c */ /* 0x000fc40003f86270 */
[----:B------:R-:W-:Y:S01]  /*3120*/  ISETP.GE.AND P5, PT, R13, R0, PT ;  /* 0x000000000d00720c */ /* 0x000fe20003fa6270 */
[----:B------:R-:W-:Y:S01]  /*3130*/  IMAD.WIDE R20, R21, 0x8, R10 ;  /* 0x0000000815147825 */ /* 0x000fe200078e020a */
[----:B--2---:R1:W-:Y:S03]  /*3140*/  @!P1 STG.E.64 desc[UR12][R14.64+0xc00], R16 ;  /* 0x000c00100e009986 */ /* 0x0043e6000c101b0c */
[----:B------:R-:W-:Y:S08]  /*3150*/  @P2 BRA `(.L_x_61) ;  /* 0x0000000000082947 */ /* 0x000ff00003800000 */
[----:B-1----:R-:W2:Y:S04]  /*3160*/  LDG.E.64 R14, desc[UR12][R20.64] ;  /* 0x0000000c140e7981 */ /* 0x002ea8000c1e1b00 */
[----:B--2---:R2:W-:Y:S02]  /*3170*/  STG.E.64 desc[UR12][R22.64], R14 ;  /* 0x0000000e16007986 */ /* 0x0045e4000c101b0c */
.L_x_61:
[----:B------:R-:W-:Y:S05]  /*3180*/  BSYNC.RECONVERGENT B0 ;  /* 0x0000000000007941 */ /* 0x000fea0003800200 */
.L_x_60:
[----:B------:R-:W-:Y:S04]  /*3190*/  BSSY.RECONVERGENT B0, `(.L_x_62) ;  /* 0x0000004000007945 */ /* 0x000fe80003800200 */
[----:B------:R-:W-:Y:S05]  /*31a0*/  @P3 BRA `(.L_x_63) ;  /* 0x0000000000083947 */ /* 0x000fea0003800000 */
[----:B-12---:R-:W2:Y:S04]  /*31b0*/  LDG.E.64 R14, desc[UR12][R20.64+0x400] ;  /* 0x0004000c140e7981 */ /* 0x006ea8000c1e1b00 */
[----:B--2---:R3:W-:Y:S02]  /*31c0*/  STG.E.64 desc[UR12][R22.64+0x400], R14 ;  /* 0x0004000e16007986 */ /* 0x0047e4000c101b0c */
.L_x_63:
[----:B------:R-:W-:Y:S05]  /*31d0*/  BSYNC.RECONVERGENT B0 ;  /* 0x0000000000007941 */ /* 0x000fea0003800200 */
.L_x_62:
[----:B------:R-:W-:Y:S04]  /*31e0*/  BSSY.RECONVERGENT B0, `(.L_x_64) ;  /* 0x0000004000007945 */ /* 0x000fe80003800200 */
[----:B------:R-:W-:Y:S05]  /*31f0*/  @P4 BRA `(.L_x_65) ;  /* 0x0000000000084947 */ /* 0x000fea0003800000 */
[----:B-123--:R-:W2:Y:S04]  /*3200*/  LDG.E.64 R14, desc[UR12][R20.64+0x800] ;  /* 0x0008000c140e7981 */ /* 0x00eea8000c1e1b00 */
[----:B--2---:R4:W-:Y:S02]  /*3210*/  STG.E.64 desc[UR12][R22.64+0x800], R14 ;  /* 0x0008000e16007986 */ /* 0x0049e4000c101b0c */
.L_x_65:
[----:B------:R-:W-:Y:S05]  /*3220*/  BSYNC.RECONVERGENT B0 ;  /* 0x0000000000007941 */ /* 0x000fea0003800200 */
.L_x_64:
[----:B------:R-:W-:Y:S04]  /*3230*/  BSSY.RECONVERGENT B0, `(.L_x_66) ;  /* 0x0000004000007945 */ /* 0x000fe80003800200 */
[----:B------:R-:W-:Y:S05]  /*3240*/  @P5 BRA `(.L_x_67) ;  /* 0x0000000000085947 */ /* 0x000fea0003800000 */
[----:B-1234-:R-:W2:Y:S04]  /*3250*/  LDG.E.64 R14, desc[UR12][R20.64+0xc00] ;  /* 0x000c000c140e7981 */ /* 0x01eea8000c1e1b00 */
[----:B--2---:R1:W-:Y:S02]  /*3260*/  STG.E.64 desc[UR12][R22.64+0xc00], R14 ;  /* 0x000c000e16007986 */ /* 0x0043e4000c101b0c */
.L_x_67:
[----:B------:R-:W-:Y:S05]  /*3270*/  BSYNC.RECONVERGENT B0 ;  /* 0x0000000000007941 */ /* 0x000fea0003800200 */
.L_x_66:
[----:B------:R-:W-:-:S05]  /*3280*/  VIADD R9, R9, 0x10 ;  /* 0x0000001009097836 */ /* 0x000fca0000000000 */
[----:B------:R-:W-:-:S13]  /*3290*/  ISETP.GE.AND P1, PT, R9, R12, PT ;  /* 0x0000000c0900720c */ /* 0x000fda0003f26270 */
[----:B------:R-:W-:Y:S05]  /*32a0*/  @!P1 BRA `(.L_x_68) ;  /* 0xfffffff800289947 */ /* 0x000fea000383ffff */
.L_x_41:
[----:B------:R-:W-:-:S04]  /*32b0*/  IADD3 R10, PT, PT, R8, -R9, RZ ;  /* 0x80000009080a7210 */ /* 0x000fc80007ffe0ff */
[----:B------:R-:W-:-:S13]  /*32c0*/  ISETP.GT.AND P1, PT, R10, 0x4, PT ;  /* 0x000000040a00780c */ /* 0x000fda0003f24270 */
[----:B------:R-:W-:Y:S05]  /*32d0*/  @!P1 BRA `(.L_x_69) ;  /* 0x0000000000f09947 */ /* 0x000fea0003800000 */
[----:B------:R-:W5:Y:S01]  /*32e0*/  LDC.64 R10, c[0x0][0x3b8] ;  /* 0x0000ee00ff0a7b82 */ /* 0x000f620000000a00 */
[----:B-1234-:R-:W-:-:S05]  /*32f0*/  IMAD R23, R9, 0x80, R3 ;  /* 0x0000008009177824 */ /* 0x01efca00078e0203 */
[----:B------:R-:W-:Y:S02]  /*3300*/  ISETP.GE.AND P0, PT, R23, R0, PT ;  /* 0x000000001700720c */ /* 0x000fe40003f06270 */
[----:B------:R-:W-:-:S05]  /*3310*/  IADD3 R17, PT, PT, R2, R23, RZ ;  /* 0x0000001702117210 */ /* 0x000fca0007ffe0ff */
[----:B-----5:R-:W-:-:S06]  /*3320*/  IMAD.WIDE R16, R17, 0x8, R10 ;  /* 0x0000000811107825 */ /* 0x020fcc00078e020a */
[----:B------:R-:W2:Y:S01]  /*3330*/  @!P0 LDG.E.64 R14, desc[UR12][R16.64] ;  /* 0x0000000c100e8981 */ /* 0x000ea2000c1e1b00 */
[C---:B------:R-:W-:Y:S01]  /*3340*/  VIADD R13, R23.reuse, 0x80 ;  /* 0x00000080170d7836 */ /* 0x040fe20000000000 */
[C---:B------:R-:W-:Y:S01]  /*3350*/  IADD3 R19, PT, PT, R23.reuse, 0x100, RZ ;  /* 0x0000010017137810 */ /* 0x040fe20007ffe0ff */
[----:B------:R-:W-:Y:S01]  /*3360*/  VIADD R21, R23, 0x180 ;  /* 0x0000018017157836 */ /* 0x000fe20000000000 */
[----:B------:R-:W-:Y:S02]  /*3370*/  BSSY.RECONVERGENT B0, `(.L_x_70) ;  /* 0x0000009000007945 */ /* 0x000fe40003800200 */
[-C--:B------:R-:W-:Y:S01]  /*3380*/  ISETP.GE.AND P2, PT, R13, R0.reuse, PT ;  /* 0x000000000d00720c */ /* 0x080fe20003f46270 */
[----:B------:R-:W-:Y:S01]  /*3390*/  IMAD.WIDE R12, R23, 0x8, R4 ;  /* 0x00000008170c7825 */ /* 0x000fe200078e0204 */
[-C--:B------:R-:W-:Y:S02]  /*33a0*/  ISETP.GE.AND P3, PT, R19, R0.reuse, PT ;  /* 0x000000001300720c */ /* 0x080fe40003f66270 */
[----:B------:R-:W-:-:S02]  /*33b0*/  ISETP.GE.AND P1, PT, R21, R0, PT ;  /* 0x000000001500720c */ /* 0x000fc40003f26270 */
[----:B--2---:R1:W-:Y:S07]  /*33c0*/  @!P0 STG.E.64 desc[UR12][R12.64], R14 ;  /* 0x0000000e0c008986 */ /* 0x0043ee000c101b0c */
[----:B------:R-:W-:Y:S05]  /*33d0*/  @P2 BRA `(.L_x_71) ;  /* 0x0000000000082947 */ /* 0x000fea0003800000 */
[----:B-1----:R-:W2:Y:S04]  /*33e0*/  LDG.E.64 R14, desc[UR12][R16.64+0x400] ;  /* 0x0004000c100e7981 */ /* 0x002ea8000c1e1b00 */
[----:B--2---:R2:W-:Y:S02]  /*33f0*/  STG.E.64 desc[UR12][R12.64+0x400], R14 ;  /* 0x0004000e0c007986 */ /* 0x0045e4000c101b0c */
.L_x_71:
[----:B------:R-:W-:Y:S05]  /*3400*/  BSYNC.RECONVERGENT B0 ;  /* 0x0000000000007941 */ /* 0x000fea0003800200 */
.L_x_70:
[----:B------:R-:W-:Y:S04]  /*3410*/  BSSY.RECONVERGENT B0, `(.L_x_72) ;  /* 0x0000004000007945 */ /* 0x000fe80003800200 */
[----:B------:R-:W-:Y:S05]  /*3420*/  @P3 BRA `(.L_x_73) ;  /* 0x0000000000083947 */ /* 0x000fea0003800000 */
[----:B-12---:R-:W2:Y:S04]  /*3430*/  LDG.E.64 R14, desc[UR12][R16.64+0x800] ;  /* 0x0008000c100e7981 */ /* 0x006ea8000c1e1b00 */
[----:B--2---:R3:W-:Y:S02]  /*3440*/  STG.E.64 desc[UR12][R12.64+0x800], R14 ;  /* 0x0008000e0c007986 */ /* 0x0047e4000c101b0c */
.L_x_73:
[----:B------:R-:W-:Y:S05]  /*3450*/  BSYNC.RECONVERGENT B0 ;  /* 0x0000000000007941 */ /* 0x000fea0003800200 */
.L_x_72:
[----:B-123--:R1:W2:Y:S01]  /*3460*/  @!P1 LDG.E.64 R14, desc[UR12][R16.64+0xc00] ;  /* 0x000c000c100e9981 */ /* 0x00e2a2000c1e1b00 */
[----:B------:R-:W-:Y:S01]  /*3470*/  IADD3 R22, PT, PT, R9, 0x4, RZ ;  /* 0x0000000409167810 */ /* 0x000fe20007ffe0ff */
[----:B------:R-:W-:Y:S01]  /*3480*/  BSSY.RECONVERGENT B0, `(.L_x_74) ;  /* 0x0000011000007945 */ /* 0x000fe20003800200 */
[----:B------:R-:W-:-:S03]  /*3490*/  PLOP3.LUT P0, PT, PT, PT, PT, 0x8, 0x80 ;  /* 0x000000000080781c */ /* 0x000fc60003f0e170 */
[----:B------:R-:W-:-:S04]  /*34a0*/  IMAD R23, R22, 0x80, R3 ;  /* 0x0000008016177824 */ /* 0x000fc800078e0203 */
[C---:B------:R-:W-:Y:S01]  /*34b0*/  VIADD R19, R23.reuse, 0x100 ;  /* 0x0000010017137836 */ /* 0x040fe20000000000 */
[CC--:B------:R-:W-:Y:S01]  /*34c0*/  ISETP.GE.AND P2, PT, R23.reuse, R0.reuse, PT ;  /* 0x000000001700720c */ /* 0x0c0fe20003f46270 */
[----:B-1----:R-:W-:Y:S01]  /*34d0*/  IMAD.IADD R17, R2, 0x1, R23 ;  /* 0x0000000102117824 */ /* 0x002fe200078e0217 */
[C---:B------:R-:W-:Y:S02]  /*34e0*/  IADD3 R21, PT, PT, R23.reuse, 0x180, RZ ;  /* 0x0000018017157810 */ /* 0x040fe40007ffe0ff */
[----:B------:R-:W-:Y:S01]  /*34f0*/  IADD3 R9, PT, PT, R23, 0x80, RZ ;  /* 0x0000008017097810 */ /* 0x000fe20007ffe0ff */
[----:B------:R-:W-:Y:S01]  /*3500*/  IMAD.WIDE R16, R17, 0x8, R10 ;  /* 0x0000000811107825 */ /* 0x000fe200078e020a */
[-C--:B------:R-:W-:Y:S02]  /*3510*/  ISETP.GE.AND P5, PT, R21, R0.reuse, PT ;  /* 0x000000001500720c */ /* 0x080fe40003fa6270 */
[-C--:B------:R-:W-:Y:S01]  /*3520*/  ISETP.GE.AND P3, PT, R9, R0.reuse, PT ;  /* 0x000000000900720c */ /* 0x080fe20003f66270 */
[----:B------:R-:W-:Y:S01]  /*3530*/  IMAD.WIDE R20, R23, 0x8, R4 ;  /* 0x0000000817147825 */ /* 0x000fe200078e0204 */
[----:B------:R-:W-:Y:S01]  /*3540*/  ISETP.GE.AND P4, PT, R19, R0, PT ;  /* 0x000000001300720c */ /* 0x000fe20003f86270 */
[----:B--2---:R1:W-:Y:S02]  /*3550*/  @!P1 STG.E.64 desc[UR12][R12.64+0xc00], R14 ;  /* 0x000c000e0c009986 */ /* 0x0043e4000c101b0c */
[----:B------:R-:W-:Y:S10]  /*3560*/  @P2 BRA `(.L_x_75) ;  /* 0x0000000000082947 */ /* 0x000ff40003800000 */
[----:B------:R-:W2:Y:S04]  /*3570*/  LDG.E.64 R10, desc[UR12][R16.64] ;  /* 0x0000000c100a7981 */ /* 0x000ea8000c1e1b00 */
[----:B--2---:R2:W-:Y:S02]  /*3580*/  STG.E.64 desc[UR12][R20.64], R10 ;  /* 0x0000000a14007986 */ /* 0x0045e4000c101b0c */
.L_x_75:
[----:B------:R-:W-:Y:S05]  /*3590*/  BSYNC.RECONVERGENT B0 ;  /* 0x0000000000007941 */ /* 0x000fea0003800200 */
.L_x_74:
[----:B------:R-:W-:Y:S04]  /*35a0*/  BSSY.RECONVERGENT B0, `(.L_x_76) ;  /* 0x0000004000007945 */ /* 0x000fe80003800200 */
[----:B------:R-:W-:Y:S05]  /*35b0*/  @P3 BRA `(.L_x_77) ;  /* 0x0000000000083947 */ /* 0x000fea0003800000 */
[----:B--2---:R-:W2:Y:S04]  /*35c0*/  LDG.E.64 R10, desc[UR12][R16.64+0x400] ;  /* 0x0004000c100a7981 */ /* 0x004ea8000c1e1b00 */
[----:B--2---:R3:W-:Y:S02]  /*35d0*/  STG.E.64 desc[UR12][R20.64+0x400], R10 ;  /* 0x0004000a14007986 */ /* 0x0047e4000c101b0c */
.L_x_77:
[----:B------:R-:W-:Y:S05]  /*35e0*/  BSYNC.RECONVERGENT B0 ;  /* 0x0000000000007941 */ /* 0x000fea0003800200 */
.L_x_76:
[----:B------:R-:W-:Y:S04]  /*35f0*/  BSSY.RECONVERGENT B0, `(.L_x_78) ;  /* 0x0000004000007945 */ /* 0x000fe80003800200 */
[----:B------:R-:W-:Y:S05]  /*3600*/  @P4 BRA `(.L_x_79) ;  /* 0x0000000000084947 */ /* 0x000fea0003800000 */
[----:B--23--:R-:W2:Y:S04]  /*3610*/  LDG.E.64 R10, desc[UR12][R16.64+0x800] ;  /* 0x0008000c100a7981 */ /* 0x00cea8000c1e1b00 */
[----:B--2---:R4:W-:Y:S02]  /*3620*/  STG.E.64 desc[UR12][R20.64+0x800], R10 ;  /* 0x0008000a14007986 */ /* 0x0049e4000c101b0c */
.L_x_79:
[----:B------:R-:W-:Y:S05]  /*3630*/  BSYNC.RECONVERGENT B0 ;  /* 0x0000000000007941 */ /* 0x000fea0003800200 */
.L_x_78:
[----:B------:R-:W-:Y:S04]  /*3640*/  BSSY.RECONVERGENT B0, `(.L_x_80) ;  /* 0x0000004000007945 */ /* 0x000fe80003800200 */
[----:B------:R-:W-:Y:S05]  /*3650*/  @P5 BRA `(.L_x_81) ;  /* 0x0000000000085947 */ /* 0x000fea0003800000 */
[----:B--234-:R-:W2:Y:S04]  /*3660*/  LDG.E.64 R10, desc[UR12][R16.64+0xc00] ;  /* 0x000c000c100a7981 */ /* 0x01cea8000c1e1b00 */
[----:B--2---:R2:W-:Y:S02]  /*3670*/  STG.E.64 desc[UR12][R20.64+0xc00], R10 ;  /* 0x000c000a14007986 */ /* 0x0045e4000c101b0c */
.L_x_81:
[----:B------:R-:W-:Y:S05]  /*3680*/  BSYNC.RECONVERGENT B0 ;  /* 0x0000000000007941 */ /* 0x000fea0003800200 */
.L_x_80:
[----:B------:R-:W-:-:S07]  /*3690*/  IADD3 R9, PT, PT, R22, 0x4, RZ ;  /* 0x0000000416097810 */ /* 0x000fce0007ffe0ff */
.L_x_69:
[----:B------:R-:W-:-:S13]  /*36a0*/  ISETP.NE.OR P0, PT, R9, R8, P0 ;  /* 0x000000080900720c */ /* 0x000fda0000705670 */
[----:B------:R-:W-:Y:S05]  /*36b0*/  @!P0 BRA `(.L_x_39) ;  /* 0x0000000000888947 */ /* 0x000fea0003800000 */
.L_x_40:
[----:B-1----:R-:W-:Y:S01]  /*36c0*/  IMAD R17, R9, 0x80, R3 ;  /* 0x0000008009117824 */ /* 0x002fe200078e0203 */
[----:B------:R-:W-:Y:S03]  /*36d0*/  BSSY.RECONVERGENT B0, `(.L_x_82) ;  /* 0x000000e000007945 */ /* 0x000fe60003800200 */
[C---:B------:R-:W-:Y:S01]  /*36e0*/  VIADD R13, R17.reuse, 0x100 ;  /* 0x00000100110d7836 */ /* 0x040fe20000000000 */
[CC--:B------:R-:W-:Y:S02]  /*36f0*/  ISETP.GE.AND P0, PT, R17.reuse, R0.reuse, PT ;  /* 0x000000001100720c */ /* 0x0c0fe40003f06270 */
[----:B0-234-:R-:W-:Y:S02]  /*3700*/  IADD3 R15, PT, PT, R17, 0x180, RZ ;  /* 0x00000180110f7810 */ /* 0x01dfe40007ffe0ff */
[----:B------:R-:W-:Y:S01]  /*3710*/  ISETP.GE.AND P2, PT, R13, R0, PT ;  /* 0x000000000d00720c */ /* 0x000fe20003f46270 */
[----:B------:R-:W-:Y:S01]  /*3720*/  IMAD.IADD R13, R2, 0x1, R17 ;  /* 0x00000001020d7824 */ /* 0x000fe200078e0211 */
[----:B------:R-:W-:-:S02]  /*3730*/  IADD3 R11, PT, PT, R17, 0x80, RZ ;  /* 0x00000080110b7810 */ /* 0x000fc40007ffe0ff */
[-C--:B------:R-:W-:Y:S01]  /*3740*/  ISETP.GE.AND P3, PT, R15, R0.reuse, PT ;  /* 0x000000000f00720c */ /* 0x080fe20003f66270 */
[----:B------:R-:W-:Y:S01]  /*3750*/  IMAD.WIDE R14, R17, 0x8, R4 ;  /* 0x00000008110e7825 */ /* 0x000fe200078e0204 */
[----:B------:R-:W-:-:S03]  /*3760*/  ISETP.GE.AND P1, PT, R11, R0, PT ;  /* 0x000000000b00720c */ /* 0x000fc60003f26270 */
[----:B0-----:R-:W-:Y:S01]  /*3770*/  IMAD.WIDE R12, R13, 0x8, R6 ;  /* 0x000000080d0c7825 */ /* 0x001fe200078e0206 */
[----:B------:R-:W-:Y:S09]  /*3780*/  @P0 BRA `(.L_x_83) ;  /* 0x0000000000080947 */ /* 0x000ff20003800000 */
[----:B------:R-:W2:Y:S04]  /*3790*/  LDG.E.64 R10, desc[UR12][R12.64] ;  /* 0x0000000c0c0a7981 */ /* 0x000ea8000c1e1b00 */
[----:B--2---:R0:W-:Y:S02]  /*37a0*/  STG.E.64 desc[UR12][R14.64], R10 ;  /* 0x0000000a0e007986 */ /* 0x0041e4000c101b0c */
.L_x_83:
[----:B------:R-:W-:Y:S05]  /*37b0*/  BSYNC.RECONVERGENT B0 ;  /* 0x0000000000007941 */ /* 0x000fea0003800200 */
.L_x_82:
[----:B------:R-:W-:Y:S04]  /*37c0*/  BSSY.RECONVERGENT B0, `(.L_x_84) ;  /* 0x0000004000007945 */ /* 0x000fe80003800200 */
[----:B------:R-:W-:Y:S05]  /*37d0*/  @P1 BRA `(.L_x_85) ;  /* 0x0000000000081947 */ /* 0x000fea0003800000 */
[----:B0-----:R-:W2:Y:S04]  /*37e0*/  LDG.E.64 R10, desc[UR12][R12.64+0x400] ;  /* 0x0004000c0c0a7981 */ /* 0x001ea8000c1e1b00 */
[----:B--2---:R1:W-:Y:S02]  /*37f0*/  STG.E.64 desc[UR12][R14.64+0x400], R10 ;  /* 0x0004000a0e007986 */ /* 0x0043e4000c101b0c */
.L_x_85:
[----:B------:R-:W-:Y:S05]  /*3800*/  BSYNC.RECONVERGENT B0 ;  /* 0x0000000000007941 */ /* 0x000fea0003800200 */
.L_x_84:
[----:B------:R-:W-:Y:S04]  /*3810*/  BSSY.RECONVERGENT B0, `(.L_x_86) ;  /* 0x0000004000007945 */ /* 0x000fe80003800200 */
[----:B------:R-:W-:Y:S05]  /*3820*/  @P2 BRA `(.L_x_87) ;  /* 0x0000000000082947 */ /* 0x000fea0003800000 */
[----:B01----:R-:W2:Y:S04]  /*3830*/  LDG.E.64 R10, desc[UR12][R12.64+0x800] ;  /* 0x0008000c0c0a7981 */ /* 0x003ea8000c1e1b00 */
[----:B--2---:R2:W-:Y:S02]  /*3840*/  STG.E.64 desc[UR12][R14.64+0x800], R10 ;  /* 0x0008000a0e007986 */ /* 0x0045e4000c101b0c */
.L_x_87:
[----:B------:R-:W-:Y:S05]  /*3850*/  BSYNC.RECONVERGENT B0 ;  /* 0x0000000000007941 */ /* 0x000fea0003800200 */
.L_x_86:
[----:B------:R-:W-:Y:S04]  /*3860*/  BSSY.RECONVERGENT B0, `(.L_x_88) ;  /* 0x0000004000007945 */ /* 0x000fe80003800200 */
[----:B------:R-:W-:Y:S05]  /*3870*/  @P3 BRA `(.L_x_89) ;  /* 0x0000000000083947 */ /* 0x000fea0003800000 */
[----:B012---:R-:W2:Y:S04]  /*3880*/  LDG.E.64 R10, desc[UR12][R12.64+0xc00] ;  /* 0x000c000c0c0a7981 */ /* 0x007ea8000c1e1b00 */
[----:B--2---:R3:W-:Y:S02]  /*3890*/  STG.E.64 desc[UR12][R14.64+0xc00], R10 ;  /* 0x000c000a0e007986 */ /* 0x0047e4000c101b0c */
.L_x_89:
[----:B------:R-:W-:Y:S05]  /*38a0*/  BSYNC.RECONVERGENT B0 ;  /* 0x0000000000007941 */ /* 0x000fea0003800200 */
.L_x_88:
[----:B------:R-:W-:-:S04]  /*38b0*/  IADD3 R9, PT, PT, R9, 0x4, RZ ;  /* 0x0000000409097810 */ /* 0x000fc80007ffe0ff */
[----:B------:R-:W-:-:S13]  /*38c0*/  ISETP.NE.AND P0, PT, R9, R8, PT ;  /* 0x000000080900720c */ /* 0x000fda0003f05270 */
[----:B------:R-:W-:Y:S05]  /*38d0*/  @P0 BRA `(.L_x_40) ;  /* 0xfffffffc00780947 */ /* 0x000fea000383ffff */
.L_x_39:
[----:B------:R-:W-:-:S13]  /*38e0*/  ISETP.NE.AND P0, PT, R18, RZ, PT ;  /* 0x000000ff1200720c */ /* 0x000fda0003f05270 */
[----:B------:R-:W-:Y:S05]  /*38f0*/  @!P0 EXIT ;  /* 0x000000000000894d */ /* 0x000fea0003800000 */
[----:B------:R-:W-:-:S05]  /*3900*/  UMOV UR4, URZ ;  /* 0x000000ff00047c82 */ /* 0x000fca0008000000 */
.L_x_90:
[----:B01234-:R-:W-:-:S05]  /*3910*/  IMAD R11, R8, 0x80, R3 ;  /* 0x00000080080b7824 */ /* 0x01ffca00078e0203 */
[----:B------:R-:W-:-:S13]  /*3920*/  ISETP.GE.AND P0, PT, R11, R0, PT ;  /* 0x000000000b00720c */ /* 0x000fda0003f06270 */
[----:B------:R-:W0:Y:S01]  /*3930*/  @!P0 LDC.64 R6, c[0x0][0x3b8] ;  /* 0x0000ee00ff068b82 */ /* 0x000e220000000a00 */
[----:B------:R-:W-:-:S05]  /*3940*/  @!P0 IADD3 R9, PT, PT, R2, R11, RZ ;  /* 0x0000000b02098210 */ /* 0x000fca0007ffe0ff */
[----:B0-----:R-:W-:-:S06]  /*3950*/  @!P0 IMAD.WIDE R6, R9, 0x8, R6 ;  /* 0x0000000809068825 */ /* 0x001fcc00078e0206 */
[----:B------:R-:W2:Y:S01]  /*3960*/  @!P0 LDG.E.64 R6, desc[UR12][R6.64] ;  /* 0x0000000c06068981 */ /* 0x000ea2000c1e1b00 */
[----:B------:R-:W-:Y:S01]  /*3970*/  @!P0 IMAD.WIDE R10, R11, 0x8, R4 ;  /* 0x000000080b0a8825 */ /* 0x000fe200078e0204 */
[----:B------:R-:W-:-:S03]  /*3980*/  UIADD3 UR4, UPT, UPT, UR4, 0x1, URZ ;  /* 0x0000000104047890 */ /* 0x000fc6000fffe0ff */
[----:B------:R-:W-:Y:S01]  /*3990*/  VIADD R8, R8, 0x1 ;  /* 0x0000000108087836 */ /* 0x000fe20000000000 */
[----:B--2---:R0:W-:Y:S02]  /*39a0*/  @!P0 STG.E.64 desc[UR12][R10.64], R6 ;  /* 0x000000060a008986 */ /* 0x0041e4000c101b0c */
[----:B------:R-:W-:-:S13]  /*39b0*/  ISETP.NE.AND P0, PT, R18, UR4, PT ;  /* 0x0000000412007c0c */ /* 0x000fda000bf05270 */
[----:B0-----:R-:W-:Y:S05]  /*39c0*/  @P0 BRA `(.L_x_90) ;  /* 0xfffffffc00d00947 */ /* 0x001fea000383ffff */
[----:B------:R-:W-:Y:S05]  /*39d0*/  EXIT ;  /* 0x000000000000794d */ /* 0x000fea0003800000 */
.L_x_0:
[----:B------:R-:W-:-:S13]  /*39e0*/  ISETP.GE.AND P0, PT, R9, 0x1, PT ;  /* 0x000000010900780c */ /* 0x000fda0003f06270 */
[----:B------:R-:W-:Y:S05]  /*39f0*/  @!P0 EXIT ;  /* 0x000000000000894d */ /* 0x000fea0003800000 */
[----:B------:R-:W0:Y:S01]  /*3a00*/  LDCU UR5, c[0x0][0x3b0] ;  /* 0x00007600ff0577ac */ /* 0x000e220008000800 */
[----:B------:R-:W-:Y:S01]  /*3a10*/  HFMA2 R0, -RZ, RZ, 0, 0 ;  /* 0x00000000ff007431 */ /* 0x000fe200000001ff */
[----:B0-----:R-:W-:Y:S02]  /*3a20*/  UIADD3 UR9, UPT, UPT, UR5, -0x1, URZ ;  /* 0xffffffff05097890 */ /* 0x001fe4000fffe0ff */
[----:B------:R-:W-:Y:S02]  /*3a30*/  ULOP3.LUT UR14, UR5, 0x7ffffff0, URZ, 0xc0, !UPT ;  /* 0x7ffffff0050e7892 */ /* 0x000fe4000f8ec0ff */
[----:B------:R-:W-:-:S12]  /*3a40*/  ULOP3.LUT UR5, UR5, 0x7ffffffc, URZ, 0xc0, !UPT ;  /* 0x7ffffffc05057892 */ /* 0x000fd8000f8ec0ff */
.L_x_123:
[----:B0-----:R-:W0:Y:S01]  /*3a50*/  S2R R3, SR_TID.X ;  /* 0x0000000000037919 */ /* 0x001e220000002100 */
[----:B-1----:R-:W1:Y:S02]  /*3a60*/  LDCU UR6, c[0x0][0x3b0] ;  /* 0x00007600ff0677ac */ /* 0x002e640008000800 */
[----:B-1----:R-:W-:Y:S01]  /*3a70*/  UISETP.GE.AND UP0, UPT, UR6, 0x1, UPT ;  /* 0x000000010600788c */ /* 0x002fe2000bf06270 */
[----:B0-----:R-:W-:-:S08]  /*3a80*/  IMAD R3, R0, 0x80, R3 ;  /* 0x0000008000037824 */ /* 0x001fd000078e0203 */
[----:B--2---:R-:W-:Y:S05]  /*3a90*/  BRA.U !UP0, `(.L_x_91) ;  /* 0x0000002508a07547 */ /* 0x004fea000b800000 */
[----:B------:R-:W0:Y:S01]  /*3aa0*/  LDCU UR8, c[0x0][0x3a8] ;  /* 0x00007500ff0877ac */ /* 0x000e220008000800 */
[----:B------:R-:W-:Y:S01]  /*3ab0*/  BSSY.RECONVERGENT B0, `(.L_x_92) ;  /* 0x0000082000007945 */ /* 0x000fe20003800200 */
[----:B------:R-:W-:Y:S01]  /*3ac0*/  MOV R8, RZ ;  /* 0x000000ff00087202 */ /* 0x000fe20000000f00 */
[----:B0-----:R-:W-:-:S04]  /*3ad0*/  UIMAD.WIDE.U32 UR6, UR8, 0x3, URZ ;  /* 0x00000003080678a5 */ /* 0x001fc8000f8e00ff */
[----:B------:R-:W-:-:S04]  /*3ae0*/  UIADD3 UR6, UPT, UPT, -UR7, UR8, URZ ;  /* 0x0000000807067290 */ /* 0x000fc8000fffe1ff */
[----:B------:R-:W-:-:S04]  /*3af0*/  ULEA.HI UR6, UR6, UR7, URZ, 0x1f ;  /* 0x0000000706067291 */ /* 0x000fc8000f8ff8ff */
[----:B------:R-:W-:-:S04]  /*3b00*/  USHF.R.U32.HI UR6, URZ, 0x1e, UR6 ;  /* 0x0000001eff067899 */ /* 0x000fc80008011606 */
[----:B------:R-:W-:-:S04]  /*3b10*/  UIMAD UR6, UR6, -0x7fffffff, UR8 ;  /* 0x80000001060678a4 */ /* 0x000fc8000f8e0208 */
[----:B------:R-:W-:-:S04]  /*3b20*/  UISETP.LT.U32.AND UP0, UPT, UR6, 0x1, UPT ;  /* 0x000000010600788c */ /* 0x000fc8000bf01070 */
[----:B------:R-:W-:-:S06]  /*3b30*/  USEL UR6, UR6, 0x1, !UP0 ;  /* 0x0000000106067887 */ /* 0x000fcc000c000000 */
[----:B------:R-:W-:-:S07]  /*3b40*/  IMAD.U32 R9, RZ, RZ, UR6 ;  /* 0x00000006ff097e24 */ /* 0x000fce000f8e00ff */
.L_x_101:
[----:B------:R-:W-:-:S07]  /*3b50*/  HFMA2 R10, -RZ, RZ, 0, 0 ;  /* 0x00000000ff0a7431 */ /* 0x000fce00000001ff */
.L_x_100:
[----:B------:R-:W-:Y:S01]  /*3b60*/  IMAD.IADD R4, R2, 0x1, R3 ;  /* 0x0000000102047824 */ /* 0x000fe200078e0203 */
[----:B------:R-:W-:Y:S01]  /*3b70*/  BSSY.RECONVERGENT B1, `(.L_x_93) ;  /* 0x000003d000017945 */ /* 0x000fe20003800200 */
[----:B------:R-:W-:Y:S01]  /*3b80*/  MOV R16, 0x1 ;  /* 0x0000000100107802 */ /* 0x000fe20000000f00 */
[----:B------:R-:W-:Y:S02]  /*3b90*/  IMAD.MOV.U32 R14, RZ, RZ, RZ ;  /* 0x000000ffff0e7224 */ /* 0x000fe400078e00ff */
[----:B------:R-:W-:-:S13]  /*3ba0*/  ISETP.NE.AND P0, PT, R4, RZ, PT ;  /* 0x000000ff0400720c */ /* 0x000fda0003f05270 */
[----:B------:R-:W-:Y:S05]  /*3bb0*/  @!P0 BRA `(.L_x_94) ;  /* 0x0000000000e08947 */ /* 0x000fea0003800000 */
[----:B------:R-:W-:Y:S01]  /*3bc0*/  HFMA2 R16, -RZ, RZ, 0, 5.9604644775390625e-08 ;  /* 0x00000001ff107431 */ /* 0x000fe200000001ff */
[----:B------:R-:W-:Y:S01]  /*3bd0*/  SHF.R.S32.HI R5, RZ, 0x1f, R4 ;  /* 0x0000001fff057819 */ /* 0x000fe20000011404 */
[----:B------:R-:W-:Y:S01]  /*3be0*/  IMAD.MOV.U32 R17, RZ, RZ, RZ ;  /* 0x000000ffff117224 */ /* 0x000fe200078e00ff */
[----:B------:R-:W-:Y:S01]  /*3bf0*/  MOV R15, 0xbc8f ;  /* 0x0000bc8f000f7802 */ /* 0x000fe20000000f00 */
[----:B------:R-:W-:Y:S01]  /*3c00*/  IMAD.MOV.U32 R14, RZ, RZ, RZ ;  /* 0x000000ffff0e7224 */ /* 0x000fe200078e00ff */
[----:B------:R-:W-:-:S07]  /*3c10*/  MOV R12, R4 ;  /* 0x00000004000c7202 */ /* 0x000fce0000000f00 */
.L_x_97:
[-C--:B------:R-:W-:Y:S01]  /*3c20*/  IMAD R18, R17, R15.reuse, RZ ;  /* 0x0000000f11127224 */ /* 0x080fe200078e02ff */
[----:B------:R-:W-:Y:S01]  /*3c30*/  BSSY.RECONVERGENT B2, `(.L_x_95) ;  /* 0x000002a000027945 */ /* 0x000fe20003800200 */
[----:B------:R-:W-:-:S04]  /*3c40*/  IMAD.WIDE.U32 R6, R15, R15, RZ ;  /* 0x0000000f0f067225 */ /* 0x000fc800078e00ff */
[----:B------:R-:W-:Y:S02]  /*3c50*/  IMAD R11, R15, R17, R18 ;  /* 0x000000110f0b7224 */ /* 0x000fe400078e0212 */
[----:B------:R-:W-:-:S04]  /*3c60*/  IMAD.WIDE.U32 R20, R6, 0x3, RZ ;  /* 0x0000000306147825 */ /* 0x000fc800078e00ff */
[----:B------:R-:W-:Y:S01]  /*3c70*/  IMAD.IADD R7, R7, 0x1, R11 ;  /* 0x0000000107077824 */ /* 0x000fe200078e020b */
[----:B------:R-:W-:-:S03]  /*3c80*/  LOP3.LUT R11, R12, 0x1, RZ, 0xc0, !PT ;  /* 0x000000010c0b7812 */ /* 0x000fc600078ec0ff */
[----:B------:R-:W-:Y:S01]  /*3c90*/  IMAD.WIDE.U32 R18, R7, 0x3, RZ ;  /* 0x0000000307127825 */ /* 0x000fe200078e00ff */
[----:B------:R-:W-:-:S04]  /*3ca0*/  ISETP.NE.U32.AND P1, PT, R11, 0x1, PT ;  /* 0x000000010b00780c */ /* 0x000fc80003f25070 */
[----:B------:R-:W-:Y:S01]  /*3cb0*/  ISETP.NE.U32.AND.EX P1, PT, RZ, RZ, PT, P1 ;  /* 0x000000ffff00720c */ /* 0x000fe20003f25110 */
        /* <DEDUP_REMOVED lines=13> */
[----:B------:R-:W-:-:S05]  /*3d90*/  IMAD R17, R17, R16, R18 ;  /* 0x0000001011117224 */ /* 0x000fca00078e0212 */
[----:B------:R-:W-:-:S05]  /*3da0*/  IADD3 R15, PT, PT, R15, R17, RZ ;  /* 0x000000110f0f7210 */ /* 0x000fca0007ffe0ff */
[----:B------:R-:W-:-:S04]  /*3db0*/  IMAD.WIDE.U32 R16, R15, 0x5, RZ ;  /* 0x000000050f107825 */ /* 0x000fc800078e00ff */
[----:B------:R-:W-:-:S04]  /*3dc0*/  IMAD.WIDE.U32 R18, P1, R14, 0x2, R16 ;  /* 0x000000020e127825 */ /* 0x000fc80007820010 */
[----:B------:R-:W-:Y:S01]  /*3dd0*/  IMAD.WIDE.U32 R16, R14, 0x5, RZ ;  /* 0x000000050e107825 */ /* 0x000fe200078e00ff */
[----:B------:R-:W-:-:S03]  /*3de0*/  MOV R20, R19 ;  /* 0x0000001300147202 */ /* 0x000fc60000000f00 */
[----:B------:R-:W-:Y:S01]  /*3df0*/  IMAD.X R21, RZ, RZ, RZ, P1 ;  /* 0x000000ffff157224 */ /* 0x000fe200008e06ff */
[----:B------:R-:W-:-:S05]  /*3e00*/  IADD3 RZ, P1, PT, R17, R18, RZ ;  /* 0x0000001211ff7210 */ /* 0x000fca0007f3e0ff */
        /* <DEDUP_REMOVED lines=10> */
[----:B------:R-:W-:-:S05]  /*3eb0*/  IMAD R18, R18, -0x7fffffff, RZ ;  /* 0x8000000112127824 */ /* 0x000fca00078e02ff */
[----:B------:R-:W-:-:S07]  /*3ec0*/  IADD3 R14, PT, PT, R17, -R19, R18 ;  /* 0x80000013110e7210 */ /* 0x000fce0007ffe012 */
.L_x_96:
[----:B------:R-:W-:Y:S05]  /*3ed0*/  BSYNC.RECONVERGENT B2 ;  /* 0x0000000000027941 */ /* 0x000fea0003800200 */
.L_x_95:
[----:B------:R-:W-:Y:S01]  /*3ee0*/  ISETP.GT.U32.AND.EX P0, PT, R5, RZ, PT, P0 ;  /* 0x000000ff0500720c */ /* 0x000fe20003f04100 */
[----:B------:R-:W-:Y:S01]  /*3ef0*/  IMAD.MOV.U32 R15, RZ, RZ, R6 ;  /* 0x000000ffff0f7224 */ /* 0x000fe200078e0006 */
[--C-:B------:R-:W-:Y:S02]  /*3f00*/  SHF.R.U64 R12, R12, 0x1, R5.reuse ;  /* 0x000000010c0c7819 */ /* 0x100fe40000001205 */
[----:B------:R-:W-:Y:S02]  /*3f10*/  SHF.R.U32.HI R5, RZ, 0x1, R5 ;  /* 0x00000001ff057819 */ /* 0x000fe40000011605 */
[----:B------:R-:W-:-:S07]  /*3f20*/  IADD3 R17, PT, PT, R7, -R11, R13 ;  /* 0x8000000b07117210 */ /* 0x000fce0007ffe00d */
[----:B------:R-:W-:Y:S05]  /*3f30*/  @P0 BRA `(.L_x_97) ;  /* 0xfffffffc00380947 */ /* 0x000fea000383ffff */
.L_x_94:
[----:B------:R-:W-:Y:S05]  /*3f40*/  BSYNC.RECONVERGENT B1 ;  /* 0x0000000000017941 */ /* 0x000fea0003800200 */
.L_x_93:
[-C--:B------:R-:W-:Y:S01]  /*3f50*/  IMAD R5, R14, R9.reuse, RZ ;  /* 0x000000090e057224 */ /* 0x080fe200078e02ff */
[----:B------:R-:W0:Y:S01]  /*3f60*/  LDCU UR6, c[0x0][0x3b0] ;  /* 0x00007600ff0677ac */ /* 0x000e220008000800 */
[----:B------:R-:W-:Y:S01]  /*3f70*/  IMAD.WIDE.U32 R6, R16, R9, RZ ;  /* 0x0000000910067225 */ /* 0x000fe200078e00ff */
[----:B------:R-:W-:Y:S04]  /*3f80*/  BSSY.RECONVERGENT B1, `(.L_x_98) ;  /* 0x000002e000017945 */ /* 0x000fe80003800200 */
        /* <DEDUP_REMOVED lines=23> */
[----:B------:R-:W-:-:S05]  /*4100*/  @P0 IMAD.MOV R9, RZ, RZ, -R5 ;  /* 0x000000ffff090224 */ /* 0x000fca00078e0a05 */
[----:B------:R-:W-:-:S05]  /*4110*/  IADD3 R9, PT, PT, R6, R9, RZ ;  /* 0x0000000906097210 */ /* 0x000fca0007ffe0ff */
[----:B------:R-:W-:-:S05]  /*4120*/  VIADD R5, R9, 0xffffffff ;  /* 0xffffffff09057836 */ /* 0x000fca0000000000 */
[----:B------:R-:W-:-:S05]  /*4130*/  I2FP.F32.U32 R5, R5 ;  /* 0x0000000500057245 */ /* 0x000fca0000201000 */
[----:B------:R-:W-:-:S05]  /*4140*/  FMUL R5, R5, 4.6566128730773925781e-10 ;  /* 0x3000000005057820 */ /* 0x000fca0000400000 */
[----:B------:R-:W-:Y:S01]  /*4150*/  FSETP.GE.AND P0, PT, R5, 0.5, PT ;  /* 0x3f0000000500780b */ /* 0x000fe20003f06000 */
[----:B0-----:R-:W-:-:S12]  /*4160*/  IMAD R5, R4, UR6, RZ ;  /* 0x0000000604057c24 */ /* 0x001fd8000f8e02ff */
[----:B------:R-:W-:Y:S05]  /*4170*/  @!P0 BRA `(.L_x_99) ;  /* 0x0000000000388947 */ /* 0x000fea0003800000 */
[----:B------:R-:W0:Y:S01]  /*4180*/  LDCU.64 UR6, c[0x0][0x3c0] ;  /* 0x00007800ff0677ac */ /* 0x000e220008000a00 */
[----:B------:R-:W-:-:S04]  /*4190*/  IADD3 R6, PT, PT, R5, R10, RZ ;  /* 0x0000000a05067210 */ /* 0x000fc80007ffe0ff */
        /* <DEDUP_REMOVED lines=8> */
[----:B0-----:R-:W-:Y:S01]  /*4220*/  @!P0 IMAD.WIDE R6, R11, 0x4, R6 ;  /* 0x000000040b068825 */ /* 0x001fe200078e0206 */
[----:B------:R-:W-:-:S04]  /*4230*/  @!P0 PRMT R11, R14, 0x7610, R11 ;  /* 0x000076100e0b8816 */ /* 0x000fc8000000000b */
[----:B------:R0:W-:Y:S04]  /*4240*/  @!P0 STG.E desc[UR12][R6.64], R10 ;  /* 0x0000000a06008986 */ /* 0x0001e8000c10190c */
[----:B------:R0:W-:Y:S02]  /*4250*/  @!P0 STG.E.U8 desc[UR12][R12.64], R11 ;  /* 0x0000000b0c008986 */ /* 0x0001e4000c10110c */
.L_x_99:
[----:B------:R-:W-:Y:S05]  /*4260*/  BSYNC.RECONVERGENT B1 ;  /* 0x0000000000017941 */ /* 0x000fea0003800200 */
.L_x_98:
[----:B------:R-:W1:Y:S01]  /*4270*/  LDCU UR6, c[0x0][0x3b0] ;  /* 0x00007600ff0677ac */ /* 0x000e620008000800 */
[----:B0-----:R-:W-:-:S04]  /*4280*/  IADD3 R10, PT, PT, R10, 0x1, RZ ;  /* 0x000000010a0a7810 */ /* 0x001fc80007ffe0ff */
[----:B-1----:R-:W-:-:S13]  /*4290*/  ISETP.NE.AND P0, PT, R10, UR6, PT ;  /* 0x000000060a007c0c */ /* 0x002fda000bf05270 */
[----:B------:R-:W-:Y:S05]  /*42a0*/  @P0 BRA `(.L_x_100) ;  /* 0xfffffff8002c0947 */ /* 0x000fea000383ffff */
[----:B------:R-:W-:-:S13]  /*42b0*/  ISETP.GE.AND P0, PT, R8, UR6, PT ;  /* 0x0000000608007c0c */ /* 0x000fda000bf06270 */
[----:B------:R-:W-:Y:S05]  /*42c0*/  @!P0 BRA `(.L_x_101) ;  /* 0xfffffff800208947 */ /* 0x000fea000383ffff */
[----:B------:R-:W-:Y:S05]  /*42d0*/  BSYNC.RECONVERGENT B0 ;  /* 0x0000000000007941 */ /* 0x000fea0003800200 */
.L_x_92:
[----:B------:R-:W0:Y:S01]  /*42e0*/  LDC.64 R12, c[0x0][0x390] ;  /* 0x0000e400ff0c7b82 */ /* 0x000e220000000a00 */
[----:B------:R-:W-:Y:S02]  /*42f0*/  VIADD R11, R5, UR9 ;  /* 0x00000009050b7c36 */ /* 0x000fe40008000000 */
[----:B------:R-:W-:Y:S01]  /*4300*/  HFMA2 R25, -RZ, RZ, 0, 0 ;  /* 0x00000000ff197431 */ /* 0x000fe200000001ff */
[----:B------:R-:W-:Y:S01]  /*4310*/  BSSY.RECONVERGENT B0, `(.L_x_102) ;  /* 0x0000172000007945 */ /* 0x000fe20003800200 */
[----:B0-----:R-:W-:-:S04]  /*4320*/  IMAD.WIDE R10, R11, 0x4, R12 ;  /* 0x000000040b0a7825 */ /* 0x001fc800078e020c */
[----:B------:R-:W-:-:S07]  /*4330*/  IMAD.WIDE R12, R5, 0x4, R12 ;  /* 0x00000004050c7825 */ /* 0x000fce00078e020c */
.L_x_118:
[----:B------:R-:W-:Y:S01]  /*4340*/  BSSY.RECONVERGENT B1, `(.L_x_103) ;  /* 0x000016b000017945 */ /* 0x000fe20003800200 */
[----:B-1----:R-:W-:-:S07]  /*4350*/  MOV R6, RZ ;  /* 0x000000ff00067202 */ /* 0x002fce0000000f00 */
.L_x_117:
[-C--:B------:R-:W-:Y:S01]  /*4360*/  ISETP.NE.AND P0, PT, R25, R6.reuse, PT ;  /* 0x000000061900720c */ /* 0x080fe20003f05270 */
[----:B------:R-:W-:Y:S01]  /*4370*/  BSSY.RECONVERGENT B2, `(.L_x_104) ;  /* 0x0000163000027945 */ /* 0x000fe20003800200 */
[----:B------:R-:W-:Y:S01]  /*4380*/  IMAD.MOV.U32 R7, RZ, RZ, R25 ;  /* 0x000000ffff077224 */ /* 0x000fe200078e0019 */
[----:B------:R-:W-:-:S10]  /*4390*/  MOV R25, R6 ;  /* 0x0000000600197202 */ /* 0x000fd40000000f00 */
[----:B-1----:R-:W-:Y:S05]  /*43a0*/  @!P0 BRA `(.L_x_105) ;  /* 0x00000014007c8947 */ /* 0x002fea0003800000 */
[----:B------:R-:W-:Y:S01]  /*43b0*/  UISETP.GE.U32.AND UP0, UPT, UR9, 0xf, UPT ;  /* 0x0000000f0900788c */ /* 0x000fe2000bf06070 */
[----:B------:R-:W-:-:S08]  /*43c0*/  HFMA2 R9, -RZ, RZ, 0, 0 ;  /* 0x00000000ff097431 */ /* 0x000fd000000001ff */
[----:B------:R-:W-:Y:S05]  /*43d0*/  BRA.U !UP0, `(.L_x_106) ;  /* 0x0000000108a47547 */ /* 0x000fea000b800000 */
[----:B------:R-:W-:-:S07]  /*43e0*/  IMAD.MOV.U32 R16, RZ, RZ, RZ ;  /* 0x000000ffff107224 */ /* 0x000fce00078e00ff */
.L_x_107:
        /* <DEDUP_REMOVED lines=40> */
.L_x_106:
[----:B------:R-:W4:Y:S02]  /*4670*/  LDC R8, c[0x0][0x3b0] ;  /* 0x0000ec00ff087b82 */ /* 0x000f240000000800 */
[----:B----4-:R-:W-:-:S04]  /*4680*/  LOP3.LUT R14, R8, 0xf, RZ, 0xc0, !PT ;  /* 0x0000000f080e7812 */ /* 0x010fc800078ec0ff */
        /* <DEDUP_REMOVED lines=8> */
[----:B------:R-:W0:Y:S04]  /*4710*/  LDC.64 R16, c[0x0][0x398] ;  /* 0x0000e600ff107b82 */ /* 0x000e280000000a00 */
        /* <DEDUP_REMOVED lines=19> */
.L_x_109:
[----:B------:R-:W-:Y:S05]  /*4850*/  @!P1 BRA `(.L_x_108) ;  /* 0x0000000000809947 */ /* 0x000fea0003800000 */
[----:B------:R-:W-:Y:S02]  /*4860*/  IADD3 R14, PT, PT, R18, -0x1, RZ ;  /* 0xffffffff120e7810 */ /* 0x000fe40007ffe0ff */
[----:B------:R-:W-:Y:S02]  /*4870*/  LOP3.LUT R18, R8, 0x3, RZ, 0xc0, !PT ;  /* 0x0000000308127812 */ /* 0x000fe400078ec0ff */
[----:B------:R-:W-:Y:S02]  /*4880*/  ISETP.GE.U32.AND P0, PT, R14, 0x3, PT ;  /* 0x000000030e00780c */ /* 0x000fe40003f06070 */
[----:B------:R-:W-:-:S11]  /*4890*/  ISETP.NE.AND P1, PT, R18, RZ, PT ;  /* 0x000000ff1200720c */ /* 0x000fd60003f25270 */
[----:B------:R-:W-:Y:S05]  /*48a0*/  @!P0 BRA `(.L_x_110) ;  /* 0x0000000000348947 */ /* 0x000fea0003800000 */
[----:B------:R-:W-:Y:S01]  /*48b0*/  IMAD.WIDE.U32 R14, R9, 0x4, R12 ;  /* 0x00000004090e7825 */ /* 0x000fe200078e000c */
[----:B--2---:R-:W0:Y:S04]  /*48c0*/  LDC.64 R16, c[0x0][0x398] ;  /* 0x0000e600ff107b82 */ /* 0x004e280000000a00 */
        /* <DEDUP_REMOVED lines=11> */
.L_x_110:
[----:B------:R-:W-:Y:S05]  /*4980*/  @!P1 BRA `(.L_x_108) ;  /* 0x0000000000349947 */ /* 0x000fea0003800000 */
[----:B------:R-:W-:Y:S01]  /*4990*/  IMAD.WIDE.U32 R14, R9, 0x4, R12 ;  /* 0x00000004090e7825 */ /* 0x000fe200078e000c */
[----:B0-2---:R-:W0:Y:S04]  /*49a0*/  LDC.64 R16, c[0x0][0x398] ;  /* 0x0000e600ff107b82 */ /* 0x005e280000000a00 */
        /* <DEDUP_REMOVED lines=11> */
.L_x_108:
[--C-:B0123--:R-:W-:Y:S01]  /*4a60*/  IMAD.WIDE R18, R7, 0x4, R12.reuse ;  /* 0x0000000407127825 */ /* 0x10ffe200078e020c */
[----:B------:R-:W0:Y:S05]  /*4a70*/  LDC.64 R20, c[0x0][0x398] ;  /* 0x0000e600ff147b82 */ /* 0x000e2a0000000a00 */
[----:B------:R-:W2:Y:S01]  /*4a80*/  LDG.E R19, desc[UR12][R18.64] ;  /* 0x0000000c12137981 */ /* 0x000ea2000c1e1900 */
[----:B------:R-:W-:Y:S01]  /*4a90*/  IADD3 R15, PT, PT, R5, R6, RZ ;  /* 0x00000006050f7210 */ /* 0x000fe20007ffe0ff */
[----:B------:R-:W-:-:S04]  /*4aa0*/  IMAD.WIDE R16, R6, 0x4, R12 ;  /* 0x0000000406107825 */ /* 0x000fc800078e020c */
[----:B0-----:R-:W-:-:S05]  /*4ab0*/  IMAD.WIDE R14, R15, 0x4, R20 ;  /* 0x000000040f0e7825 */ /* 0x001fca00078e0214 */
[----:B--2---:R0:W-:Y:S04]  /*4ac0*/  STG.E desc[UR12][R14.64], R19 ;  /* 0x000000130e007986 */ /* 0x0041e8000c10190c */
[----:B------:R-:W2:Y:S01]  /*4ad0*/  LDG.E R23, desc[UR12][R16.64] ;  /* 0x0000000c10177981 */ /* 0x000ea2000c1e1900 */
[----:B------:R-:W-:Y:S01]  /*4ae0*/  IMAD.IADD R9, R5, 0x1, R7 ;  /* 0x0000000105097824 */ /* 0x000fe200078e0207 */
[----:B------:R-:W-:Y:S01]  /*4af0*/  UISETP.GE.U32.AND UP0, UPT, UR9, 0x3, UPT ;  /* 0x000000030900788c */ /* 0x000fe2000bf06070 */
[----:B------:R-:W-:Y:S02]  /*4b00*/  MOV R29, RZ ;  /* 0x000000ff001d7202 */ /* 0x000fe40000000f00 */
[----:B------:R-:W-:Y:S01]  /*4b10*/  CS2R R24, SRZ ;  /* 0x0000000000187805 */ /* 0x000fe2000001ff00 */
[----:B------:R-:W-:-:S05]  /*4b20*/  IMAD.WIDE R20, R9, 0x4, R20 ;  /* 0x0000000409147825 */ /* 0x000fca00078e0214 */
[----:B--2---:R0:W-:Y:S01]  /*4b30*/  STG.E desc[UR12][R20.64], R23 ;  /* 0x0000001714007986 */ /* 0x0041e2000c10190c */
[----:B------:R-:W-:Y:S05]  /*4b40*/  BRA.U !UP0, `(.L_x_111) ;  /* 0x0000000108f07547 */ /* 0x000fea000b800000 */
[----:B------:R-:W-:Y:S01]  /*4b50*/  HFMA2 R33, -RZ, RZ, 0, 0 ;  /* 0x00000000ff217431 */ /* 0x000fe200000001ff */
[----:B------:R-:W-:-:S07]  /*4b60*/  CS2R R24, SRZ ;  /* 0x0000000000187805 */ /* 0x000fce000001ff00 */
.L_x_112:
[----:B------:R-:W-:Y:S01]  /*4b70*/  ISETP.NE.AND P0, PT, R33, UR9, PT ;  /* 0x0000000921007c0c */ /* 0x000fe2000bf05270 */
[----:B------:R-:W0:Y:S08]  /*4b80*/  LDC R34, c[0x0][0x3b0] ;  /* 0x0000ec00ff227b82 */ /* 0x000e300000000800 */
[----:B------:R-:W1:Y:S04]  /*4b90*/  LDC.64 R26, c[0x0][0x3c8] ;  /* 0x0000f200ff1a7b82 */ /* 0x000e680000000a00 */
[----:B------:R-:W0:Y:S04]  /*4ba0*/  @!P0 LDG.E R9, desc[UR12][R10.64] ;  /* 0x0000000c0a098981 */ /* 0x000e28000c1e1900 */
[----:B------:R-:W0:Y:S02]  /*4bb0*/  @!P0 LDG.E R18, desc[UR12][R12.64] ;  /* 0x0000000c0c128981 */ /* 0x000e24000c1e1900 */
[----:B0-----:R-:W-:-:S02]  /*4bc0*/  @!P0 IMAD R23, R9, R34, R18 ;  /* 0x0000002209178224 */ /* 0x001fc400078e0212 */
[----:B------:R-:W-:-:S05]  /*4bd0*/  VIADD R18, R34, 0xfffffffe ;  /* 0xfffffffe22127836 */ /* 0x000fca0000000000 */
[C---:B------:R-:W-:Y:S01]  /*4be0*/  ISETP.NE.AND P1, PT, R33.reuse, R18, PT ;  /* 0x000000122100720c */ /* 0x040fe20003f25270 */
[----:B------:R-:W-:-:S05]  /*4bf0*/  IMAD.WIDE R18, R33, 0x4, R12 ;  /* 0x0000000421127825 */ /* 0x000fca00078e020c */
[----:B------:R-:W2:Y:S04]  /*4c00*/  @P0 LDG.E R9, desc[UR12][R18.64] ;  /* 0x0000000c12090981 */ /* 0x000ea8000c1e1900 */
[----:B------:R-:W2:Y:S04]  /*4c10*/  @P0 LDG.E R20, desc[UR12][R18.64+0x4] ;  /* 0x0000040c12140981 */ /* 0x000ea8000c1e1900 */
[----:B------:R-:W3:Y:S04]  /*4c20*/  @P1 LDG.E R21, desc[UR12][R18.64+0x4] ;  /* 0x0000040c12151981 */ /* 0x000ee8000c1e1900 */
[----:B------:R-:W3:Y:S01]  /*4c30*/  @P1 LDG.E R30, desc[UR12][R18.64+0x8] ;  /* 0x0000080c121e1981 */ /* 0x000ee2000c1e1900 */
[----:B------:R-:W-:-:S02]  /*4c40*/  IADD3 R28, PT, PT, R34, -0x3, RZ ;  /* 0xfffffffd221c7810 */ /* 0x000fc40007ffe0ff */
[----:B------:R-:W-:Y:S01]  /*4c50*/  IADD3 R32, PT, PT, R34, -0x4, RZ ;  /* 0xfffffffc22207810 */ /* 0x000fe20007ffe0ff */
[----:B-1----:R-:W-:Y:S01]  /*4c60*/  @!P0 IMAD.WIDE R22, R23, 0x8, R26 ;  /* 0x0000000817168825 */ /* 0x002fe200078e021a */
[C---:B------:R-:W-:Y:S01]  /*4c70*/  ISETP.NE.AND P2, PT, R33.reuse, R28, PT ;  /* 0x0000001c2100720c */ /* 0x040fe20003f45270 */
[----:B------:R-:W4:Y:S01]  /*4c80*/  @!P1 LDG.E R29, desc[UR12][R10.64] ;  /* 0x0000000c0a1d9981 */ /* 0x000f22000c1e1900 */
[----:B------:R-:W-:-:S03]  /*4c90*/  ISETP.NE.AND P3, PT, R33, R32, PT ;  /* 0x000000202100720c */ /* 0x000fc60003f65270 */
[----:B------:R-:W4:Y:S04]  /*4ca0*/  @!P1 LDG.E R28, desc[UR12][R12.64] ;  /* 0x0000000c0c1c9981 */ /* 0x000f28000c1e1900 */
[----:B------:R-:W5:Y:S04]  /*4cb0*/  @!P0 LDG.E.64 R22, desc[UR12][R22.64] ;  /* 0x0000000c16168981 */ /* 0x000f68000c1e1b00 */
[----:B------:R-:W5:Y:S04]  /*4cc0*/  @P2 LDG.E R32, desc[UR12][R18.64+0xc] ;  /* 0x00000c0c12202981 */ /* 0x000f68000c1e1900 */
[----:B------:R-:W5:Y:S04]  /*4cd0*/  @P3 LDG.E R35, desc[UR12][R18.64+0xc] ;  /* 0x00000c0c12233981 */ /* 0x000f68000c1e1900 */
[----:B------:R-:W5:Y:S01]  /*4ce0*/  @P3 LDG.E R37, desc[UR12][R18.64+0x10] ;  /* 0x0000100c12253981 */ /* 0x000f62000c1e1900 */
[----:B--2---:R-:W-:-:S03]  /*4cf0*/  @P0 IMAD R36, R9, R34, R20 ;  /* 0x0000002209240224 */ /* 0x004fc600078e0214 */
[----:B------:R-:W2:Y:S01]  /*4d00*/  @P2 LDG.E R9, desc[UR12][R18.64+0x8] ;  /* 0x0000080c12092981 */ /* 0x000ea2000c1e1900 */
[----:B---3--:R-:W-:-:S04]  /*4d10*/  @P1 IMAD R21, R21, R34, R30 ;  /* 0x0000002215151224 */ /* 0x008fc800078e021e */
[----:B------:R-:W-:-:S05]  /*4d20*/  @P1 IMAD.WIDE R30, R21, 0x8, R26 ;  /* 0x00000008151e1825 */ /* 0x000fca00078e021a */
[----:B------:R-:W3:Y:S01]  /*4d30*/  @P1 LDG.E.64 R20, desc[UR12][R30.64] ;  /* 0x0000000c1e141981 */ /* 0x000ee2000c1e1b00 */
[-C--:B----4-:R-:W-:Y:S02]  /*4d40*/  @!P1 IMAD R31, R29, R34.reuse, R28 ;  /* 0x000000221d1f9224 */ /* 0x090fe400078e021c */
[----:B------:R-:W-:Y:S02]  /*4d50*/  @P0 IMAD.WIDE R28, R36, 0x8, R26 ;  /* 0x00000008241c0825 */ /* 0x000fe400078e021a */
[----:B------:R-:W4:Y:S04]  /*4d60*/  @!P2 LDG.E R36, desc[UR12][R10.64] ;  /* 0x0000000c0a24a981 */ /* 0x000f28000c1e1900 */
[----:B------:R0:W3:Y:S01]  /*4d70*/  @P0 LDG.E.64 R22, desc[UR12][R28.64] ;  /* 0x0000000c1c160981 */ /* 0x0000e2000c1e1b00 */
[----:B-----5:R-:W-:-:S03]  /*4d80*/  @P3 IMAD R37, R35, R34, R37 ;  /* 0x0000002223253224 */ /* 0x020fc600078e0225 */
[----:B------:R-:W5:Y:S01]  /*4d90*/  @!P3 LDG.E R35, desc[UR12][R10.64] ;  /* 0x0000000c0a23b981 */ /* 0x000f62000c1e1900 */
[----:B0-----:R-:W-:-:S04]  /*4da0*/  @!P1 IMAD.WIDE R28, R31, 0x8, R26 ;  /* 0x000000081f1c9825 */ /* 0x001fc800078e021a */
[----:B--2---:R-:W-:Y:S02]  /*4db0*/  @P2 IMAD R31, R9, R34, R32 ;  /* 0x00000022091f2224 */ /* 0x004fe400078e0220 */
[----:B------:R-:W4:Y:S02]  /*4dc0*/  @!P2 LDG.E R9, desc[UR12][R12.64] ;  /* 0x0000000c0c09a981 */ /* 0x000f24000c1e1900 */
[--C-:B------:R-:W-:Y:S02]  /*4dd0*/  @P2 IMAD.WIDE R18, R31, 0x8, R26.reuse ;  /* 0x000000081f122825 */ /* 0x100fe400078e021a */
[----:B------:R-:W5:Y:S04]  /*4de0*/  @!P3 LDG.E R32, desc[UR12][R12.64] ;  /* 0x0000000c0c20b981 */ /* 0x000f68000c1e1900 */
[----:B------:R-:W2:Y:S04]  /*4df0*/  @P2 LDG.E.64 R18, desc[UR12][R18.64] ;  /* 0x0000000c12122981 */ /* 0x000ea8000c1e1b00 */
[----:B------:R0:W2:Y:S02]  /*4e00*/  @!P1 LDG.E.64 R20, desc[UR12][R28.64] ;  /* 0x0000000c1c149981 */ /* 0x0000a4000c1e1b00 */
[----:B0-----:R-:W-:-:S05]  /*4e10*/  @P3 IMAD.WIDE R28, R37, 0x8, R26 ;  /* 0x00000008251c3825 */ /* 0x001fca00078e021a */
[----:B------:R-:W2:Y:S01]  /*4e20*/  @P3 LDG.E.64 R30, desc[UR12][R28.64] ;  /* 0x0000000c1c1e3981 */ /* 0x000ea2000c1e1b00 */
[-C--:B----4-:R-:W-:Y:S02]  /*4e30*/  @!P2 IMAD R9, R36, R34.reuse, R9 ;  /* 0x000000222409a224 */ /* 0x090fe400078e0209 */
[----:B-----5:R-:W-:Y:S02]  /*4e40*/  @!P3 IMAD R37, R35, R34, R32 ;  /* 0x000000222325b224 */ /* 0x020fe400078e0220 */
[----:B------:R-:W-:-:S05]  /*4e50*/  @!P2 IMAD.WIDE R34, R9, 0x8, R26 ;  /* 0x000000080922a825 */ /* 0x000fca00078e021a */
[----:B------:R-:W4:Y:S01]  /*4e60*/  @!P2 LDG.E.64 R18, desc[UR12][R34.64] ;  /* 0x0000000c2212a981 */ /* 0x000f22000c1e1b00 */
[----:B------:R-:W-:-:S05]  /*4e70*/  @!P3 IMAD.WIDE R26, R37, 0x8, R26 ;  /* 0x00000008251ab825 */ /* 0x000fca00078e021a */
[----:B------:R-:W5:Y:S01]  /*4e80*/  @!P3 LDG.E.64 R30, desc[UR12][R26.64] ;  /* 0x0000000c1a1eb981 */ /* 0x000f62000c1e1b00 */
[----:B---3--:R-:W-:Y:S01]  /*4e90*/  DADD R22, R22, R24 ;  /* 0x0000000016167229 */ /* 0x008fe20000000018 */
[----:B------:R-:W-:-:S07]  /*4ea0*/  VIADD R33, R33, 0x4 ;  /* 0x0000000421217836 */ /* 0x000fce0000000000 */
[----:B--2---:R-:W-:Y:S01]  /*4eb0*/  DADD R20, R22, R20 ;  /* 0x0000000016147229 */ /* 0x004fe20000000014 */
[----:B------:R-:W-:-:S07]  /*4ec0*/  ISETP.NE.AND P0, PT, R33, UR5, PT ;  /* 0x0000000521007c0c */ /* 0x000fce000bf05270 */
[----:B----4-:R-:W-:-:S08]  /*4ed0*/  DADD R18, R20, R18 ;  /* 0x0000000014127229 */ /* 0x010fd00000000012 */
[----:B-----5:R-:W-:Y:S01]  /*4ee0*/  DADD R24, R18, R30 ;  /* 0x0000000012187229 */ /* 0x020fe2000000001e */
[----:B------:R-:W-:Y:S10]  /*4ef0*/  @P0 BRA `(.L_x_112) ;  /* 0xfffffffc001c0947 */ /* 0x000ff4000383ffff */
[----:B------:R-:W-:-:S07]  /*4f00*/  MOV R29, UR5 ;  /* 0x00000005001d7c02 */ /* 0x000fce0008000f00 */
.L_x_111:
[----:B------:R-:W-:-:S04]  /*4f10*/  LOP3.LUT R8, R8, 0x3, RZ, 0xc0, !PT ;  /* 0x0000000308087812 */ /* 0x000fc800078ec0ff */
[----:B------:R-:W-:-:S13]  /*4f20*/  ISETP.NE.AND P0, PT, R8, RZ, PT ;  /* 0x000000ff0800720c */ /* 0x000fda0003f05270 */
[----:B------:R-:W-:Y:S05]  /*4f30*/  @!P0 BRA `(.L_x_113) ;  /* 0x0000000000c48947 */ /* 0x000fea0003800000 */
[----:B------:R-:W1:Y:S01]  /*4f40*/  LDCU UR6, c[0x0][0x3b0] ;  /* 0x00007600ff0677ac */ /* 0x000e620008000800 */
[----:B------:R-:W-:Y:S01]  /*4f50*/  ISETP.NE.AND P0, PT, R8, 0x1, PT ;  /* 0x000000010800780c */ /* 0x000fe20003f05270 */
[----:B-1----:R-:W-:-:S12]  /*4f60*/  ULOP3.LUT UP0, URZ, UR6, 0x1, URZ, 0xc0, !UPT ;  /* 0x0000000106ff7892 */ /* 0x002fd8000f80c0ff */
[----:B------:R-:W-:Y:S05]  /*4f70*/  @!P0 BRA `(.L_x_114) ;  /* 0x0000000000788947 */ /* 0x000fea0003800000 */
        /* <DEDUP_REMOVED lines=30> */
.L_x_114:
[----:B------:R-:W-:Y:S05]  /*5160*/  BRA.U !UP0, `(.L_x_113) ;  /* 0x0000000108387547 */ /* 0x000fea000b800000 */
[----:B------:R-:W-:Y:S01]  /*5170*/  ISETP.NE.AND P0, PT, R29, UR9, PT ;  /* 0x000000091d007c0c */ /* 0x000fe2000bf05270 */
[----:B------:R-:W1:-:S12]  /*5180*/  LDC.64 R8, c[0x0][0x3c8] ;  /* 0x0000f200ff087b82 */ /* 0x000e580000000a00 */
[----:B0-----:R-:W-:Y:S01]  /*5190*/  @P0 IMAD.WIDE R18, R29, 0x4, R12 ;  /* 0x000000041d120825 */ /* 0x001fe200078e020c */
[----:B------:R-:W2:Y:S04]  /*51a0*/  @!P0 LDG.E R26, desc[UR12][R10.64] ;  /* 0x0000000c0a1a8981 */ /* 0x000ea8000c1e1900 */
[----:B------:R-:W3:Y:S04]  /*51b0*/  @P0 LDG.E R20, desc[UR12][R18.64] ;  /* 0x0000000c12140981 */ /* 0x000ee8000c1e1900 */
[----:B------:R-:W3:Y:S04]  /*51c0*/  @P0 LDG.E R21, desc[UR12][R18.64+0x4] ;  /* 0x0000040c12150981 */ /* 0x000ee8000c1e1900 */
[----:B------:R-:W2:Y:S01]  /*51d0*/  @!P0 LDG.E R27, desc[UR12][R12.64] ;  /* 0x0000000c0c1b8981 */ /* 0x000ea2000c1e1900 */
[----:B---3--:R-:W-:-:S04]  /*51e0*/  @P0 IMAD R21, R20, UR6, R21 ;  /* 0x0000000614150c24 */ /* 0x008fc8000f8e0215 */
[----:B-1----:R-:W-:-:S05]  /*51f0*/  @P0 IMAD.WIDE R20, R21, 0x8, R8 ;  /* 0x0000000815140825 */ /* 0x002fca00078e0208 */
[----:B------:R-:W3:Y:S01]  /*5200*/  @P0 LDG.E.64 R22, desc[UR12][R20.64] ;  /* 0x0000000c14160981 */ /* 0x000ee2000c1e1b00 */
[----:B--2---:R-:W-:-:S04]  /*5210*/  @!P0 IMAD R27, R26, UR6, R27 ;  /* 0x000000061a1b8c24 */ /* 0x004fc8000f8e021b */
[----:B------:R-:W-:-:S05]  /*5220*/  @!P0 IMAD.WIDE R8, R27, 0x8, R8 ;  /* 0x000000081b088825 */ /* 0x000fca00078e0208 */
[----:B------:R-:W3:Y:S02]  /*5230*/  @!P0 LDG.E.64 R22, desc[UR12][R8.64] ;  /* 0x0000000c08168981 */ /* 0x000ee4000c1e1b00 */
[----:B---3--:R-:W-:-:S11]  /*5240*/  DADD R24, R24, R22 ;  /* 0x0000000018187229 */ /* 0x008fd60000000016 */
.L_x_113:
[----:B------:R-:W1:Y:S01]  /*5250*/  LDC R8, c[0x0][0x3b0] ;  /* 0x0000ec00ff087b82 */ /* 0x000e620000000800 */
[C---:B------:R-:W-:Y:S01]  /*5260*/  ISETP.NE.AND P1, PT, R6.reuse, UR9, PT ;  /* 0x0000000906007c0c */ /* 0x040fe2000bf25270 */
[C---:B0-----:R-:W-:Y:S01]  /*5270*/  IMAD.WIDE R20, R7.reuse, 0x4, R12 ;  /* 0x0000000407147825 */ /* 0x041fe200078e020c */
[C---:B------:R-:W-:Y:S02]  /*5280*/  IADD3 R9, PT, PT, -R6.reuse, R7, RZ ;  /* 0x0000000706097210 */ /* 0x040fe40007ffe1ff */
[----:B------:R-:W-:Y:S02]  /*5290*/  ISETP.EQ.AND P0, PT, R7, RZ, !P1 ;  /* 0x000000ff0700720c */ /* 0x000fe40004f02270 */
[----:B------:R-:W-:Y:S01]  /*52a0*/  ISETP.NE.AND P2, PT, R6, RZ, PT ;  /* 0x000000ff0600720c */ /* 0x000fe20003f45270 */
[----:B------:R-:W0:Y:S01]  /*52b0*/  LDC.64 R18, c[0x0][0x3b8] ;  /* 0x0000ee00ff127b82 */ /* 0x000e220000000a00 */
[----:B------:R-:W-:Y:S02]  /*52c0*/  ISETP.NE.AND P0, PT, R9, 0x1, !P0 ;  /* 0x000000010900780c */ /* 0x000fe40004705270 */
[----:B------:R-:W-:-:S02]  /*52d0*/  IADD3 R27, PT, PT, R7, 0x1, RZ ;  /* 0x00000001071b7810 */ /* 0x000fc40007ffe0ff */
[----:B-1----:R-:W-:Y:S02]  /*52e0*/  SEL R37, R6, R8, P2 ;  /* 0x0000000806257207 */ /* 0x002fe40001000000 */
[----:B------:R-:W-:Y:S01]  /*52f0*/  ISETP.NE.AND P2, PT, R7, UR9, PT ;  /* 0x0000000907007c0c */ /* 0x000fe2000bf45270 */
[----:B0-----:R-:W-:-:S06]  /*5300*/  IMAD.WIDE R28, R4, 0x8, R18 ;  /* 0x00000008041c7825 */ /* 0x001fcc00078e0212 */
[----:B------:R-:W-:Y:S01]  /*5310*/  @!P0 IMAD.WIDE R18, R37, 0x4, R12 ;  /* 0x0000000425128825 */ /* 0x000fe200078e020c */
[----:B------:R0:W-:Y:S01]  /*5320*/  STG.E.64 desc[UR12][R28.64], R24 ;  /* 0x000000181c007986 */ /* 0x0001e2000c101b0c */
[----:B------:R-:W-:-:S03]  /*5330*/  SEL R27, R27, RZ, P2 ;  /* 0x000000ff1b1b7207 */ /* 0x000fc60001000000 */
[----:B------:R-:W2:Y:S04]  /*5340*/  LDG.E R33, desc[UR12][R20.64] ;  /* 0x0000000c14217981 */ /* 0x000ea8000c1e1900 */
[----:B------:R1:W3:Y:S01]  /*5350*/  @!P0 LDG.E R19, desc[UR12][R18.64+-0x4] ;  /* 0xfffffc0c12138981 */ /* 0x0002e2000c1e1900 */
[----:B------:R-:W-:-:S03]  /*5360*/  @!P0 IMAD.WIDE R22, R27, 0x4, R12 ;  /* 0x000000041b168825 */ /* 0x000fc600078e020c */
[----:B------:R-:W4:Y:S04]  /*5370*/  LDG.E R9, desc[UR12][R16.64] ;  /* 0x0000000c10097981 */ /* 0x000f28000c1e1900 */
[----:B------:R0:W5:Y:S01]  /*5380*/  @!P0 LDG.E R30, desc[UR12][R22.64] ;  /* 0x0000000c161e8981 */ /* 0x000162000c1e1900 */
[----:B------:R-:W-:Y:S01]  /*5390*/  VIADD R31, R6, 0x1 ;  /* 0x00000001061f7836 */ /* 0x000fe20000000000 */
[----:B------:R-:W-:Y:S01]  /*53a0*/  BSSY.RECONVERGENT B3, `(.L_x_115) ;  /* 0x000003b000037945 */ /* 0x000fe20003800200 */
[----:B-1----:R-:W-:-:S03]  /*53b0*/  @!P0 MOV R18, R24 ;  /* 0x0000001800128202 */ /* 0x002fc60000000f00 */
[----:B------:R-:W-:Y:S01]  /*53c0*/  SEL R31, R31, RZ, P1 ;  /* 0x000000ff1f1f7207 */ /* 0x000fe20000800000 */
[-C--:B---3--:R-:W-:Y:S01]  /*53d0*/  @!P0 IMAD R32, R19, R8.reuse, RZ ;  /* 0x0000000813208224 */ /* 0x088fe200078e02ff */
[----:B------:R-:W-:Y:S01]  /*53e0*/  @!P0 MOV R19, R25 ;  /* 0x0000001900138202 */ /* 0x000fe20000000f00 */
[----:B--2---:R-:W-:Y:S02]  /*53f0*/  @!P0 IMAD.MOV.U32 R26, RZ, RZ, R33 ;  /* 0x000000ffff1a8224 */ /* 0x004fe400078e0021 */
[----:B------:R-:W-:Y:S01]  /*5400*/  @!P0 IMAD R35, R33, R8, RZ ;  /* 0x0000000821238224 */ /* 0x000fe200078e02ff */
[----:B------:R-:W-:Y:S01]  /*5410*/  @!P0 MOV R20, R32 ;  /* 0x0000002000148202 */ /* 0x000fe20000000f00 */
[----:B----4-:R-:W-:Y:S01]  /*5420*/  @!P0 IMAD R21, R9, R8, RZ ;  /* 0x0000000809158224 */ /* 0x010fe200078e02ff */
[----:B0-----:R-:W-:Y:S06]  /*5430*/  @!P0 BRA `(.L_x_116) ;  /* 0x0000000000c48947 */ /* 0x001fec0003800000 */
[C---:B------:R-:W-:Y:S02]  /*5440*/  ISETP.NE.AND P0, PT, R7.reuse, UR9, PT ;  /* 0x0000000907007c0c */ /* 0x040fe4000bf05270 */
[C---:B------:R-:W-:Y:S02]  /*5450*/  IADD3 R18, PT, PT, R6.reuse, -R7, RZ ;  /* 0x8000000706127210 */ /* 0x040fe40007ffe0ff */
[----:B------:R-:W-:Y:S02]  /*5460*/  ISETP.NE.OR P0, PT, R6, RZ, P0 ;  /* 0x000000ff0600720c */ /* 0x000fe40000705670 */
[C---:B------:R-:W-:Y:S02]  /*5470*/  ISETP.NE.AND P1, PT, R7.reuse, RZ, PT ;  /* 0x000000ff0700720c */ /* 0x040fe40003f25270 */
[----:B------:R-:W-:Y:S02]  /*5480*/  ISETP.NE.AND P0, PT, R18, 0x1, P0 ;  /* 0x000000011200780c */ /* 0x000fe40000705270 */
[----:B------:R-:W-:-:S11]  /*5490*/  SEL R34, R7, R8, P1 ;  /* 0x0000000807227207 */ /* 0x000fd60000800000 */
[----:B------:R-:W-:-:S06]  /*54a0*/  @!P0 IMAD.WIDE R22, R34, 0x4, R12 ;  /* 0x0000000422168825 */ /* 0x000fcc00078e020c */
[----:B------:R-:W2:Y:S01]  /*54b0*/  @!P0 LDG.E R23, desc[UR12][R22.64+-0x4] ;  /* 0xfffffc0c16178981 */ /* 0x000ea2000c1e1900 */
[----:B------:R-:W-:-:S05]  /*54c0*/  @!P0 IMAD.WIDE R28, R31, 0x4, R12 ;  /* 0x000000041f1c8825 */ /* 0x000fca00078e020c */
[----:B-----5:R0:W5:Y:S01]  /*54d0*/  @!P0 LDG.E R30, desc[UR12][R28.64] ;  /* 0x0000000c1c1e8981 */ /* 0x020162000c1e1900 */
[----:B------:R-:W-:Y:S01]  /*54e0*/  @!P0 IMAD R35, R9, R8, RZ ;  /* 0x0000000809238224 */ /* 0x000fe200078e02ff */
[----:B------:R-:W-:Y:S01]  /*54f0*/  @!P0 MOV R18, R24 ;  /* 0x0000001800128202 */ /* 0x000fe20000000f00 */
[----:B------:R-:W-:Y:S01]  /*5500*/  @!P0 IMAD.MOV.U32 R26, RZ, RZ, R9 ;  /* 0x000000ffff1a8224 */ /* 0x000fe200078e0009 */
[----:B------:R-:W-:Y:S01]  /*5510*/  @!P0 MOV R19, R25 ;  /* 0x0000001900138202 */ /* 0x000fe20000000f00 */
[-C--:B------:R-:W-:Y:S02]  /*5520*/  @!P0 IMAD R21, R33, R8.reuse, RZ ;  /* 0x0000000821158224 */ /* 0x080fe400078e02ff */
[----:B------:R-:W-:Y:S02]  /*5530*/  @!P0 IMAD.MOV.U32 R9, RZ, RZ, R33 ;  /* 0x000000ffff098224 */ /* 0x000fe400078e0021 */
[----:B--2---:R-:W-:-:S05]  /*5540*/  @!P0 IMAD R32, R23, R8, RZ ;  /* 0x0000000817208224 */ /* 0x004fca00078e02ff */
[----:B------:R-:W-:Y:S01]  /*5550*/  @!P0 MOV R20, R32 ;  /* 0x0000002000148202 */ /* 0x000fe20000000f00 */
[----:B0-----:R-:W-:Y:S06]  /*5560*/  @!P0 BRA `(.L_x_116) ;  /* 0x0000000000788947 */ /* 0x001fec0003800000 */
[--C-:B------:R-:W-:Y:S01]  /*5570*/  IMAD.WIDE R20, R34, 0x4, R12.reuse ;  /* 0x0000000422147825 */ /* 0x100fe200078e020c */
[----:B------:R-:W0:Y:S05]  /*5580*/  LDC.64 R28, c[0x0][0x3c8] ;  /* 0x0000f200ff1c7b82 */ /* 0x000e2a0000000a00 */
[----:B------:R-:W2:Y:S01]  /*5590*/  LDG.E R20, desc[UR12][R20.64+-0x4] ;  /* 0xfffffc0c14147981 */ /* 0x000ea2000c1e1900 */
[----:B------:R-:W-:-:S05]  /*55a0*/  IMAD.WIDE R34, R37, 0x4, R12 ;  /* 0x0000000425227825 */ /* 0x000fca00078e020c */
[----:B------:R-:W3:Y:S01]  /*55b0*/  LDG.E R26, desc[UR12][R34.64+-0x4] ;  /* 0xfffffc0c221a7981 */ /* 0x000ee2000c1e1900 */
[----:B-----5:R-:W-:-:S06]  /*55c0*/  IMAD.WIDE R30, R31, 0x4, R12 ;  /* 0x000000041f1e7825 */ /* 0x020fcc00078e020c */
[----:B------:R1:W5:Y:S01]  /*55d0*/  LDG.E R30, desc[UR12][R30.64] ;  /* 0x0000000c1e1e7981 */ /* 0x000362000c1e1900 */
[CC--:B--2---:R-:W-:Y:S02]  /*55e0*/  IMAD R19, R20.reuse, R8.reuse, R33 ;  /* 0x0000000814137224 */ /* 0x0c4fe400078e0221 */
[----:B------:R-:W-:Y:S02]  /*55f0*/  IMAD R23, R20, R8, R9 ;  /* 0x0000000814177224 */ /* 0x000fe400078e0209 */
[----:B0-----:R-:W-:-:S04]  /*5600*/  IMAD.WIDE R18, R19, 0x8, R28 ;  /* 0x0000000813127825 */ /* 0x001fc800078e021c */
[----:B------:R-:W-:Y:S02]  /*5610*/  IMAD.WIDE R22, R23, 0x8, R28 ;  /* 0x0000000817167825 */ /* 0x000fe400078e021c */
[----:B------:R-:W2:Y:S02]  /*5620*/  LDG.E.64 R18, desc[UR12][R18.64] ;  /* 0x0000000c12127981 */ /* 0x000ea4000c1e1b00 */
[----:B---3--:R-:W-:Y:S02]  /*5630*/  IMAD R37, R26, R8, R9 ;  /* 0x000000081a257224 */ /* 0x008fe400078e0209 */
[----:B------:R-:W3:Y:S02]  /*5640*/  LDG.E.64 R22, desc[UR12][R22.64] ;  /* 0x0000000c16167981 */ /* 0x000ee4000c1e1b00 */
[----:B------:R-:W-:-:S04]  /*5650*/  IMAD.WIDE R20, R37, 0x8, R28 ;  /* 0x0000000825147825 */ /* 0x000fc800078e021c */
[----:B------:R-:W-:Y:S02]  /*5660*/  IMAD R37, R26, R8, R33 ;  /* 0x000000081a257224 */ /* 0x000fe400078e0221 */
[----:B------:R-:W4:Y:S01]  /*5670*/  LDG.E.64 R20, desc[UR12][R20.64] ;  /* 0x0000000c14147981 */ /* 0x000f22000c1e1b00 */
[----:B------:R-:W-:-:S04]  /*5680*/  IMAD.WIDE R26, R27, 0x4, R12 ;  /* 0x000000041b1a7825 */ /* 0x000fc800078e020c */
[----:B------:R-:W-:Y:S02]  /*5690*/  IMAD.WIDE R28, R37, 0x8, R28 ;  /* 0x00000008251c7825 */ /* 0x000fe400078e021c */
[----:B------:R-:W4:Y:S04]  /*56a0*/  LDG.E R26, desc[UR12][R26.64] ;  /* 0x0000000c1a1a7981 */ /* 0x000f28000c1e1900 */
[----:B------:R-:W4:Y:S01]  /*56b0*/  LDG.E.64 R28, desc[UR12][R28.64] ;  /* 0x0000000c1c1c7981 */ /* 0x000f22000c1e1b00 */
[----:B------:R-:W-:-:S05]  /*56c0*/  IMAD R35, R9, R8, RZ ;  /* 0x0000000809237224 */ /* 0x000fca00078e02ff */
[----:B------:R-:W-:Y:S01]  /*56d0*/  MOV R32, R35 ;  /* 0x0000002300207202 */ /* 0x000fe20000000f00 */
[----:B--2---:R-:W-:-:S08]  /*56e0*/  DADD R18, -R18, R24 ;  /* 0x0000000012127229 */ /* 0x004fd00000000118 */
[----:B---3--:R-:W-:-:S08]  /*56f0*/  DADD R18, R18, R22 ;  /* 0x0000000012127229 */ /* 0x008fd00000000016 */
[----:B----4-:R-:W-:Y:S01]  /*5700*/  DADD R18, R18, -R20 ;  /* 0x0000000012127229 */ /* 0x010fe20000000814 */
[----:B------:R-:W-:Y:S01]  /*5710*/  IMAD R21, R33, R8, RZ ;  /* 0x0000000821157224 */ /* 0x000fe200078e02ff */
[----:B------:R-:W-:-:S03]  /*5720*/  MOV R9, R26 ;  /* 0x0000001a00097202 */ /* 0x000fc60000000f00 */
[----:B------:R-:W-:-:S03]  /*5730*/  IMAD.MOV.U32 R20, RZ, RZ, R21 ;  /* 0x000000ffff147224 */ /* 0x000fc600078e0015 */
[----:B-1----:R-:W-:-:S11]  /*5740*/  DADD R18, R18, R28 ;  /* 0x0000000012127229 */ /* 0x002fd6000000001c */
.L_x_116:
[----:B------:R-:W-:Y:S05]  /*5750*/  BSYNC.RECONVERGENT B3 ;  /* 0x0000000000037941 */ /* 0x000fea0003800200 */
.L_x_115:
[----:B------:R-:W0:Y:S01]  /*5760*/  LDC.64 R22, c[0x0][0x3c8] ;  /* 0x0000f200ff167b82 */ /* 0x000e220000000a00 */
[----:B------:R-:W-:Y:S01]  /*5770*/  IADD3 R29, PT, PT, R20, R9, RZ ;  /* 0x00000009141d7210 */ /* 0x000fe20007ffe0ff */
[----:B------:R-:W-:Y:S01]  /*5780*/  IMAD.IADD R9, R26, 0x1, R32 ;  /* 0x000000011a097824 */ /* 0x000fe200078e0220 */
[----:B-----5:R-:W-:-:S03]  /*5790*/  IADD3 R27, PT, PT, R30, R35, RZ ;  /* 0x000000231e1b7210 */ /* 0x020fc60007ffe0ff */
[----:B0-----:R-:W-:-:S04]  /*57a0*/  IMAD.WIDE R28, R29, 0x8, R22 ;  /* 0x000000081d1c7825 */ /* 0x001fc800078e0216 */
[--C-:B------:R-:W-:Y:S02]  /*57b0*/  IMAD.WIDE R8, R9, 0x8, R22.reuse ;  /* 0x0000000809087825 */ /* 0x100fe400078e0216 */
[----:B------:R-:W2:Y:S02]  /*57c0*/  LDG.E.64 R28, desc[UR12][R28.64] ;  /* 0x0000000c1c1c7981 */ /* 0x000ea4000c1e1b00 */
[----:B------:R-:W-:Y:S02]  /*57d0*/  IMAD.WIDE R26, R27, 0x8, R22 ;  /* 0x000000081b1a7825 */ /* 0x000fe400078e0216 */
[----:B------:R-:W3:Y:S01]  /*57e0*/  LDG.E.64 R8, desc[UR12][R8.64] ;  /* 0x0000000c08087981 */ /* 0x000ee2000c1e1b00 */
[----:B------:R-:W-:-:S03]  /*57f0*/  IADD3 R21, PT, PT, R21, R30, RZ ;  /* 0x0000001e15157210 */ /* 0x000fc60007ffe0ff */
[----:B------:R-:W4:Y:S02]  /*5800*/  LDG.E.64 R26, desc[UR12][R26.64] ;  /* 0x0000000c1a1a7981 */ /* 0x000f24000c1e1b00 */
[----:B------:R-:W-:-:S05]  /*5810*/  IMAD.WIDE R22, R21, 0x8, R22 ;  /* 0x0000000815167825 */ /* 0x000fca00078e0216 */
[----:B------:R-:W4:Y:S01]  /*5820*/  LDG.E.64 R20, desc[UR12][R22.64] ;  /* 0x0000000c16147981 */ /* 0x000f22000c1e1b00 */
[----:B--2---:R-:W-:-:S08]  /*5830*/  DADD R18, -R28, R18 ;  /* 0x000000001c127229 */ /* 0x004fd00000000112 */
[----:B---3--:R-:W-:-:S08]  /*5840*/  DADD R18, R8, R18 ;  /* 0x0000000008127229 */ /* 0x008fd00000000012 */
[----:B----4-:R-:W-:-:S08]  /*5850*/  DADD R18, -R26, R18 ;  /* 0x000000001a127229 */ /* 0x010fd00000000112 */
[----:B------:R-:W-:-:S08]  /*5860*/  DADD R20, R18, R20 ;  /* 0x0000000012147229 */ /* 0x000fd00000000014 */
[----:B------:R-:W-:Y:S01]  /*5870*/  DSETP.GEU.AND P0, PT, R20, R24, PT ;  /* 0x000000181400722a */ /* 0x000fe20003f0e000 */
[----:B------:R-:W-:-:S13]  /*5880*/  IMAD.MOV.U32 R25, RZ, RZ, R7 ;  /* 0x000000ffff197224 */ /* 0x000fda00078e0007 */
[----:B------:R-:W-:Y:S05]  /*5890*/  @P0 BRA `(.L_x_105) ;  /* 0x0000000000400947 */ /* 0x000fea0003800000 */
[----:B------:R-:W0:Y:S01]  /*58a0*/  LDCU UR6, c[0x0][0x3b0] ;  /* 0x00007600ff0677ac */ /* 0x000e220008000800 */
[----:B------:R-:W1:Y:S01]  /*58b0*/  LDC.64 R8, c[0x0][0x398] ;  /* 0x0000e600ff087b82 */ /* 0x000e620000000a00 */
[----:B------:R-:W-:-:S05]  /*58c0*/  IADD3 R19, PT, PT, R2, R3, RZ ;  /* 0x0000000302137210 */ /* 0x000fca0007ffe0ff */
[----:B0-----:R-:W-:-:S05]  /*58d0*/  IMAD R6, R19, UR6, RZ ;  /* 0x0000000613067c24 */ /* 0x001fca000f8e02ff */
[----:B------:R-:W-:-:S05]  /*58e0*/  IADD3 R23, PT, PT, R6, R7, RZ ;  /* 0x0000000706177210 */ /* 0x000fca0007ffe0ff */
[----:B-1----:R-:W-:-:S06]  /*58f0*/  IMAD.WIDE R8, R23, 0x4, R8 ;  /* 0x0000000417087825 */ /* 0x002fcc00078e0208 */
[----:B------:R-:W2:Y:S01]  /*5900*/  LDG.E R9, desc[UR12][R8.64] ;  /* 0x0000000c08097981 */ /* 0x000ea2000c1e1900 */
[----:B------:R-:W-:Y:S02]  /*5910*/  IMAD.WIDE R22, R7, 0x4, R12 ;  /* 0x0000000407167825 */ /* 0x000fe400078e020c */
[----:B------:R-:W0:Y:S03]  /*5920*/  LDC.64 R6, c[0x0][0x3b8] ;  /* 0x0000ee00ff067b82 */ /* 0x000e260000000a00 */
[----:B--2---:R1:W-:Y:S04]  /*5930*/  STG.E desc[UR12][R22.64], R9 ;  /* 0x0000000916007986 */ /* 0x0043e8000c10190c */
[----:B------:R-:W2:Y:S01]  /*5940*/  LDG.E R15, desc[UR12][R14.64] ;  /* 0x0000000c0e0f7981 */ /* 0x000ea2000c1e1900 */
[----:B0-----:R-:W-:Y:S01]  /*5950*/  IMAD.WIDE R18, R19, 0x8, R6 ;  /* 0x0000000813127825 */ /* 0x001fe200078e0206 */
[----:B------:R-:W-:-:S03]  /*5960*/  MOV R6, RZ ;  /* 0x000000ff00067202 */ /* 0x000fc60000000f00 */
[----:B------:R-:W-:Y:S01]  /*5970*/  IMAD.MOV.U32 R25, RZ, RZ, RZ ;  /* 0x000000ffff197224 */ /* 0x000fe200078e00ff */
[----:B--2---:R1:W-:Y:S04]  /*5980*/  STG.E desc[UR12][R16.64], R15 ;  /* 0x0000000f10007986 */ /* 0x0043e8000c10190c */
[----:B------:R1:W-:Y:S02]  /*5990*/  STG.E.64 desc[UR12][R18.64], R20 ;  /* 0x0000001412007986 */ /* 0x0003e4000c101b0c */
.L_x_105:
[----:B------:R-:W-:Y:S05]  /*59a0*/  BSYNC.RECONVERGENT B2 ;  /* 0x0000000000027941 */ /* 0x000fea0003800200 */
.L_x_104:
[----:B------:R-:W0:Y:S01]  /*59b0*/  LDC R7, c[0x0][0x3b0] ;  /* 0x0000ec00ff077b82 */ /* 0x000e220000000800 */
[----:B------:R-:W-:-:S04]  /*59c0*/  IADD3 R6, PT, PT, R6, 0x1, RZ ;  /* 0x0000000106067810 */ /* 0x000fc80007ffe0ff */
[----:B0-----:R-:W-:-:S13]  /*59d0*/  ISETP.GE.AND P0, PT, R6, R7, PT ;  /* 0x000000070600720c */ /* 0x001fda0003f06270 */
[----:B------:R-:W-:Y:S05]  /*59e0*/  @!P0 BRA `(.L_x_117) ;  /* 0xffffffe8005c8947 */ /* 0x000fea000383ffff */
[----:B------:R-:W-:Y:S05]  /*59f0*/  BSYNC.RECONVERGENT B1 ;  /* 0x0000000000017941 */ /* 0x000fea0003800200 */
.L_x_103:
[----:B------:R-:W-:-:S05]  /*5a00*/  VIADD R25, R25, 0x1 ;  /* 0x0000000119197836 */ /* 0x000fca0000000000 */
[----:B------:R-:W-:-:S13]  /*5a10*/  ISETP.GE.AND P0, PT, R25, R7, PT ;  /* 0x000000071900720c */ /* 0x000fda0003f06270 */
[----:B------:R-:W-:Y:S05]  /*5a20*/  @!P0 BRA `(.L_x_118) ;  /* 0xffffffe800448947 */ /* 0x000fea000383ffff */
[----:B------:R-:W-:Y:S05]  /*5a30*/  BSYNC.RECONVERGENT B0 ;  /* 0x0000000000007941 */ /* 0x000fea0003800200 */
.L_x_102:
[----:B------:R-:W0:Y:S01]  /*5a40*/  LDCU UR6, c[0x0][0x3b0] ;  /* 0x00007600ff0677ac */ /* 0x000e220008000800 */
[----:B------:R-:W-:Y:S02]  /*5a50*/  IADD3 R4, PT, PT, R2, R3, RZ ;  /* 0x0000000302047210 */ /* 0x000fe40007ffe0ff */
[----:B------:R-:W-:Y:S01]  /*5a60*/  MOV R5, RZ ;  /* 0x000000ff00057202 */ /* 0x000fe20000000f00 */
[----:B------:R-:W-:Y:S02]  /*5a70*/  UISETP.GE.U32.AND UP0, UPT, UR9, 0xf, UPT ;  /* 0x0000000f0900788c */ /* 0x000fe4000bf06070 */
[----:B0-----:R-:W-:-:S07]  /*5a80*/  IMAD R4, R4, UR6, RZ ;  /* 0x0000000604047c24 */ /* 0x001fce000f8e02ff */
[----:B------:R-:W-:Y:S05]  /*5a90*/  BRA.U !UP0, `(.L_x_119) ;  /* 0x0000000108a47547 */ /* 0x000fea000b800000 */
[----:B------:R-:W-:-:S07]  /*5aa0*/  IMAD.MOV.U32 R5, RZ, RZ, RZ ;  /* 0x000000ffff057224 */ /* 0x000fce00078e00ff */
.L_x_120:
[----:B------:R-:W-:Y:S01]  /*5ab0*/  IMAD.WIDE.U32 R6, R5, 0x4, R12 ;  /* 0x0000000405067825 */ /* 0x000fe200078e000c */
[----:B-1--4-:R-:W0:Y:S04]  /*5ac0*/  LDC.64 R8, c[0x0][0x3a0] ;  /* 0x0000e800ff087b82 */ /* 0x012e280000000a00 */
        /* <DEDUP_REMOVED lines=38> */
.L_x_119:
        /* <DEDUP_REMOVED lines=30> */
.L_x_121:
[----:B------:R-:W-:Y:S05]  /*5f10*/  @!P1 BRA `(.L_x_91) ;  /* 0x0000000000809947 */ /* 0x000fea0003800000 */
[----:B------:R-:W-:Y:S02]  /*5f20*/  IADD3 R6, PT, PT, R14, -0x1, RZ ;  /* 0xffffffff0e067810 */ /* 0x000fe40007ffe0ff */
[----:B------:R-:W-:Y:S02]  /*5f30*/  LOP3.LUT R10, R10, 0x3, RZ, 0xc0, !PT ;  /* 0x000000030a0a7812 */ /* 0x000fe400078ec0ff */
[----:B------:R-:W-:Y:S02]  /*5f40*/  ISETP.GE.U32.AND P0, PT, R6, 0x3, PT ;  /* 0x000000030600780c */ /* 0x000fe40003f06070 */
[----:B------:R-:W-:-:S11]  /*5f50*/  ISETP.NE.AND P1, PT, R10, RZ, PT ;  /* 0x000000ff0a00720c */ /* 0x000fd60003f25270 */
[----:B------:R-:W-:Y:S05]  /*5f60*/  @!P0 BRA `(.L_x_122) ;  /* 0x0000000000348947 */ /* 0x000fea0003800000 */
[----:B------:R-:W-:Y:S01]  /*5f70*/  IMAD.WIDE.U32 R6, R5, 0x4, R12 ;  /* 0x0000000405067825 */ /* 0x000fe200078e000c */
[----:B-12-4-:R-:W0:Y:S04]  /*5f80*/  LDC.64 R8, c[0x0][0x3a0] ;  /* 0x0000e800ff087b82 */ /* 0x016e280000000a00 */
        /* <DEDUP_REMOVED lines=11> */
.L_x_122:
[----:B------:R-:W-:Y:S05]  /*6040*/  @!P1 BRA `(.L_x_91) ;  /* 0x0000000000349947 */ /* 0x000fea0003800000 */
[----:B------:R-:W-:Y:S01]  /*6050*/  IMAD.WIDE.U32 R12, R5, 0x4, R12 ;  /* 0x00000004050c7825 */ /* 0x000fe200078e000c */
[----:B------:R-:W3:Y:S04]  /*6060*/  LDC.64 R6, c[0x0][0x3a0] ;  /* 0x0000e800ff067b82 */ /* 0x000ee80000000a00 */
[----:B012-4-:R-:W2:Y:S01]  /*6070*/  LDG.E R9, desc[UR12][R12.64] ;  /* 0x0000000c0c097981 */ /* 0x017ea2000c1e1900 */
[----:B------:R-:W-:Y:S02]  /*6080*/  IADD3 R5, PT, PT, R4, R5, RZ ;  /* 0x0000000504057210 */ /* 0x000fe40007ffe0ff */
[----:B------:R-:W-:-:S03]  /*6090*/  ISETP.NE.AND P0, PT, R10, 0x1, PT ;  /* 0x000000010a00780c */ /* 0x000fc60003f05270 */
[----:B---3--:R-:W-:-:S05]  /*60a0*/  IMAD.WIDE R4, R5, 0x4, R6 ;  /* 0x0000000405047825 */ /* 0x008fca00078e0206 */
[----:B--2---:R3:W-:Y:S05]  /*60b0*/  STG.E desc[UR12][R4.64], R9 ;  /* 0x0000000904007986 */ /* 0x0047ea000c10190c */
[----:B------:R-:W-:Y:S05]  /*60c0*/  @!P0 BRA `(.L_x_91) ;  /* 0x0000000000148947 */ /* 0x000fea0003800000 */
[----:B------:R-:W2:Y:S01]  /*60d0*/  LDG.E R7, desc[UR12][R12.64+0x4] ;  /* 0x0000040c0c077981 */ /* 0x000ea2000c1e1900 */
[----:B------:R-:W-:-:S03]  /*60e0*/  ISETP.NE.AND P0, PT, R10, 0x2, PT ;  /* 0x000000020a00780c */ /* 0x000fc60003f05270 */
[----:B--2---:R0:W-:Y:S10]  /*60f0*/  STG.E desc[UR12][R4.64+0x4], R7 ;  /* 0x0000040704007986 */ /* 0x0041f4000c10190c */
[----:B---3--:R-:W2:Y:S04]  /*6100*/  @P0 LDG.E R9, desc[UR12][R12.64+0x8] ;  /* 0x0000080c0c090981 */ /* 0x008ea8000c1e1900 */
[----:B--2---:R0:W-:Y:S02]  /*6110*/  @P0 STG.E desc[UR12][R4.64+0x8], R9 ;  /* 0x0000080904000986 */ /* 0x0041e4000c10190c */
.L_x_91:
[----:B0--3--:R-:W0:Y:S01]  /*6120*/  LDC.64 R4, c[0x0][0x3b8] ;  /* 0x0000ee00ff047b82 */ /* 0x009e220000000a00 */
[----:B------:R-:W-:Y:S01]  /*6130*/  IADD3 R7, PT, PT, R2, R3, RZ ;  /* 0x0000000302077210 */ /* 0x000fe20007ffe0ff */
[----:B------:R-:W3:Y:S01]  /*6140*/  LDCU UR6, c[0x0][0x388] ;  /* 0x00007100ff0677ac */ /* 0x000ee20008000800 */
[----:B------:R-:W5:Y:S03]  /*6150*/  LDCU.64 UR10, c[0x0][0x3d0] ;  /* 0x00007a00ff0a77ac */ /* 0x000f660008000a00 */
[----:B0-----:R-:W-:-:S06]  /*6160*/  IMAD.WIDE R4, R7, 0x8, R4 ;  /* 0x0000000807047825 */ /* 0x001fcc00078e0204 */
[----:B------:R-:W4:Y:S01]  /*6170*/  LDG.E.64 R4, desc[UR12][R4.64] ;  /* 0x0000000c04047981 */ /* 0x000f22000c1e1b00 */
[----:B---3--:R-:W-:Y:S01]  /*6180*/  USHF.L.U32 UR6, UR6, 0x7, URZ ;  /* 0x0000000706067899 */ /* 0x008fe200080006ff */
[----:B------:R-:W-:-:S03]  /*6190*/  IADD3 R0, PT, PT, R0, 0x1, RZ ;  /* 0x0000000100007810 */ /* 0x000fc60007ffe0ff */
[----:B------:R-:W-:Y:S02]  /*61a0*/  USHF.R.S32.HI UR8, URZ, 0x1f, UR6 ;  /* 0x0000001fff087899 */ /* 0x000fe40008011406 */
[----:B------:R-:W-:Y:S02]  /*61b0*/  UIMAD.WIDE.U32 UR6, UR6, UR4, URZ ;  /* 0x00000004060672a5 */ /* 0x000fe4000f8e00ff */
[----:B------:R-:W-:Y:S02]  /*61c0*/  UIMAD UR8, UR8, UR4, URZ ;  /* 0x00000004080872a4 */ /* 0x000fe4000f8e02ff */
[----:B-----5:R-:W-:Y:S02]  /*61d0*/  ULEA UR10, UP0, UR6, UR10, 0x3 ;  /* 0x0000000a060a7291 */ /* 0x020fe4000f8018ff */
[----:B------:R-:W-:-:S04]  /*61e0*/  UIADD3 UR8, UPT, UPT, UR7, UR8, URZ ;  /* 0x0000000807087290 */ /* 0x000fc8000fffe0ff */
[----:B------:R-:W-:Y:S01]  /*61f0*/  ULEA.HI.X UR8, UR6, UR11, UR8, 0x3, UP0 ;  /* 0x0000000b06087291 */ /* 0x000fe200080f1c08 */
[----:B------:R-:W-:Y:S01]  /*6200*/  IMAD.U32 R6, RZ, RZ, UR10 ;  /* 0x0000000aff067e24 */ /* 0x000fe2000f8e00ff */
[----:B------:R-:W0:Y:S04]  /*6210*/  LDCU UR6, c[0x0][0x388] ;  /* 0x00007100ff0677ac */ /* 0x000e280008000800 */
[----:B------:R-:W-:-:S03]  /*6220*/  MOV R7, UR8 ;  /* 0x0000000800077c02 */ /* 0x000fc60008000f00 */
[----:B------:R-:W-:Y:S01]  /*6230*/  IMAD.WIDE R6, R3, 0x8, R6 ;  /* 0x0000000803067825 */ /* 0x000fe200078e0206 */
[----:B0-----:R-:W-:-:S04]  /*6240*/  ISETP.NE.AND P0, PT, R0, UR6, PT ;  /* 0x0000000600007c0c */ /* 0x001fc8000bf05270 */
[----:B----4-:R0:W-:Y:S09]  /*6250*/  STG.E.64 desc[UR12][R6.64], R4 ;  /* 0x0000000406007986 */ /* 0x0101f2000c101b0c */
[----:B------:R-:W-:Y:S05]  /*6260*/  @!P0 EXIT ;  /* 0x000000000000894d */ /* 0x000fea0003800000 */
[----:B------:R-:W-:Y:S05]  /*6270*/  BRA `(.L_x_123) ;  /* 0xffffffd400f47947 */ /* 0x000fea000383ffff */
.L_x_124:
[----:B------:R-:W-:-:S00]  /*6280*/  BRA `(.L_x_124) ;  /* 0xfffffffc00fc7947 */ /* 0x000fc0000383ffff */
[----:B------:R-:W-:-:S00]  /*6290*/  NOP ;  /* 0x0000000000007918 */ /* 0x000fc00000000000 */
        /* <DEDUP_REMOVED lines=14> */
.L_x_209:


//--------------------- .text._ZN3cub18CUB_300001_SM_10006detail9transform16transform_kernelINS2_10policy_hubILb1EN4cuda3std3__45tupleIJN6thrust24THRUST_300001_SM_1000_NS17counting_iteratorIiNSA_11use_defaultESC_SC_EEEEEE10policy1000Ei10raw_accessNSA_6detail15normal_iteratorINSA_10device_ptrIdEEEEJSD_EEEvT0_iT1_T2_DpNS2_10kernel_argIT3_EE --------------------------
	.section	.text._ZN3cub18CUB_300001_SM_10006detail9transform16transform_kernelINS2_10policy_hubILb1EN4cuda3std3__45tupleIJN6thrust24THRUST_300001_SM_1000_NS17counting_iteratorIiNSA_11use_defaultESC_SC_EEEEEE10policy1000Ei10raw_accessNSA_6detail15normal_iteratorINSA_10device_ptrIdEEEEJSD_EEEvT0_iT1_T2_DpNS2_10kernel_argIT3_EE,"ax",@progbits
	.align	128
        .global         _ZN3cub18CUB_300001_SM_10006detail9transform16transform_kernelINS2_10policy_hubILb1EN4cuda3std3__45tupleIJN6thrust24THRUST_300001_SM_1000_NS17counting_iteratorIiNSA_11use_defaultESC_SC_EEEEEE10policy1000Ei10raw_accessNSA_6detail15normal_iteratorINSA_10device_ptrIdEEEEJSD_EEEvT0_iT1_T2_DpNS2_10kernel_argIT3_EE
        .type           _ZN3cub18CUB_300001_SM_10006detail9transform16transform_kernelINS2_10policy_hubILb1EN4cuda3std3__45tupleIJN6thrust24THRUST_300001_SM_1000_NS17counting_iteratorIiNSA_11use_defaultESC_SC_EEEEEE10policy1000Ei10raw_accessNSA_6detail15normal_iteratorINSA_10device_ptrIdEEEEJSD_EEEvT0_iT1_T2_DpNS2_10kernel_argIT3_EE,@function
        .size           _ZN3cub18CUB_300001_SM_10006detail9transform16transform_kernelINS2_10policy_hubILb1EN4cuda3std3__45tupleIJN6thrust24THRUST_300001_SM_1000_NS17counting_iteratorIiNSA_11use_defaultESC_SC_EEEEEE10policy1000Ei10raw_accessNSA_6detail15normal_iteratorINSA_10device_ptrIdEEEEJSD_EEEvT0_iT1_T2_DpNS2_10kernel_argIT3_EE,(.L_x_210 - _ZN3cub18CUB_300001_SM_10006detail9transform16transform_kernelINS2_10policy_hubILb1EN4cuda3std3__45tupleIJN6thrust24THRUST_300001_SM_1000_NS17counting_iteratorIiNSA_11use_defaultESC_SC_EEEEEE10policy1000Ei10raw_accessNSA_6detail15normal_iteratorINSA_10device_ptrIdEEEEJSD_EEEvT0_iT1_T2_DpNS2_10kernel_argIT3_EE)
        .other          _ZN3cub18CUB_300001_SM_10006detail9transform16transform_kernelINS2_10policy_hubILb1EN4cuda3std3__45tupleIJN6thrust24THRUST_300001_SM_1000_NS17counting_iteratorIiNSA_11use_defaultESC_SC_EEEEEE10policy1000Ei10raw_accessNSA_6detail15normal_iteratorINSA_10device_ptrIdEEEEJSD_EEEvT0_iT1_T2_DpNS2_10kernel_argIT3_EE,@"STO_CUDA_ENTRY STV_DEFAULT"
_ZN3cub18CUB_300001_SM_10006detail9transform16transform_kernelINS2_10policy_hubILb1EN4cuda3std3__45tupleIJN6thrust24THRUST_300001_SM_1000_NS17counting_iteratorIiNSA_11use_defaultESC_SC_EEEEEE10policy1000Ei10raw_accessNSA_6detail15normal_iteratorINSA_10device_ptrIdEEEEJSD_EEEvT0_iT1_T2_DpNS2_10kernel_argIT3_EE:
.text._ZN3cub18CUB_300001_SM_10006detail9transform16transform_kernelINS2_10policy_hubILb1EN4cuda3std3__45tupleIJN6thrust24THRUST_300001_SM_1000_NS17counting_iteratorIiNSA_11use_defaultESC_SC_EEEEEE10policy1000Ei10raw_accessNSA_6detail15normal_iteratorINSA_10device_ptrIdEEEEJSD_EEEvT0_iT1_T2_DpNS2_10kernel_argIT3_EE:
[----:B------:R-:W0:Y:S08]  /*0000*/  LDC R1, c[0x0][0x37c] ;  /* 0x0000df00ff017b82 */ /* 0x000e300000000800 */
[----:B------:R-:W1:Y:S01]  /*0010*/  S2UR UR17, SR_CTAID.X ;  /* 0x00000000001179c3 */ /* 0x000e620000002500 */
[----:B------:R-:W2:Y:S01]  /*0020*/  LDCU.64 UR4, c[0x0][0x380] ;  /* 0x00007000ff0477ac */ /* 0x000ea20008000a00 */
[----:B0-----:R-:W-:Y:S01]  /*0030*/  IADD3 R1, PT, PT, R1, -0x18, RZ ;  /* 0xffffffe801017810 */ /* 0x001fe20007ffe0ff */
[----:B------:R-:W0:Y:S01]  /*0040*/  LDCU UR7, c[0x0][0x3d0] ;  /* 0x00007a00ff0777ac */ /* 0x000e220008000800 */
[----:B------:R-:W3:Y:S01]  /*0050*/  LDCU.64 UR14, c[0x0][0x358] ;  /* 0x00006b00ff0e77ac */ /* 0x000ee20008000a00 */
[----:B--2---:R-:W-:-:S04]  /*0060*/  USHF.L.U32 UR8, UR5, 0x7, URZ ;  /* 0x0000000705087899 */ /* 0x004fc800080006ff */
[----:B-1----:R-:W-:-:S04]  /*0070*/  UIMAD UR6, UR8, UR17, URZ ;  /* 0x00000011080672a4 */ /* 0x002fc8000f8e02ff */
[----:B------:R-:W-:Y:S02]  /*0080*/  UIADD3 UR4, UPT, UPT, -UR6, UR4, URZ ;  /* 0x0000000406047290 */ /* 0x000fe4000fffe1ff */
[----:B0-----:R-:W-:Y:S02]  /*0090*/  UIADD3 UR6, UPT, UPT, UR6, UR7, URZ ;  /* 0x0000000706067290 */ /* 0x001fe4000fffe0ff */
[----:B------:R-:W-:-:S04]  /*00a0*/  UISETP.LT.AND UP0, UPT, UR8, UR4, UPT ;  /* 0x000000040800728c */ /* 0x000fc8000bf01270 */
[----:B------:R-:W-:Y:S02]  /*00b0*/  USEL UR18, UR8, UR4, UP0 ;  /* 0x0000000408127287 */ /* 0x000fe40008000000 */
[----:B------:R-:W-:-:S09]  /*00c0*/  UISETP.GT.AND UP0, UPT, UR8, UR4, UPT ;  /* 0x000000040800728c */ /* 0x000fd2000bf04270 */
[----:B---3--:R-:W-:Y:S05]  /*00d0*/  BRA.U UP0, `(.L_x_125) ;  /* 0x0000002d007c7547 */ /* 0x008fea000b800000 */
[----:B------:R-:W-:-:S06]  /*00e0*/  UISETP.GE.AND UP0, UPT, UR5, 0x1, UPT ;  /* 0x000000010500788c */ /* 0x000fcc000bf06270 */
[----:B------:R-:W-:-:S13]  /*00f0*/  PLOP3.LUT P0, PT, PT, PT, UP0, 0x80, 0x8 ;  /* 0x000000000008781c */ /* 0x000fda0003f0f008 */
[----:B------:R-:W-:Y:S05]  /*0100*/  @!P0 EXIT ;  /* 0x000000000000894d */ /* 0x000fea0003800000 */
[----:B------:R-:W0:Y:S02]  /*0110*/  LDCU UR7, c[0x0][0x3a8] ;  /* 0x00007500ff0777ac */ /* 0x000e240008000800 */
[----:B0-----:R-:W-:-:S09]  /*0120*/  UISETP.GE.AND UP0, UPT, UR7, 0x1, UPT ;  /* 0x000000010700788c */ /* 0x001fd2000bf06270 */
[----:B------:R-:W-:Y:S05]  /*0130*/  BRA.U !UP0, `(.L_x_126) ;  /* 0x0000002908107547 */ /* 0x000fea000b800000 */
[----:B------:R-:W-:Y:S02]  /*0140*/  ULOP3.LUT UR10, UR7, 0x3, URZ, 0xc0, !UPT ;  /* 0x00000003070a7892 */ /* 0x000fe4000f8ec0ff */
[----:B------:R-:W-:Y:S02]  /*0150*/  ULOP3.LUT UR11, UR7, 0x7ffffff0, URZ, 0xc0, !UPT ;  /* 0x7ffffff0070b7892 */ /* 0x000fe4000f8ec0ff */
[----:B------:R-:W-:Y:S02]  /*0160*/  ULOP3.LUT UR12, UR7, 0x7ffffffc, URZ, 0xc0, !UPT ;  /* 0x7ffffffc070c7892 */ /* 0x000fe4000f8ec0ff */
[----:B------:R-:W-:Y:S01]  /*0170*/  UIADD3 UR7, UPT, UPT, UR7, -0x1, URZ ;  /* 0xffffffff07077890 */ /* 0x000fe2000fffe0ff */
[----:B------:R-:W-:-:S11]  /*0180*/  UMOV UR4, URZ ;  /* 0x000000ff00047c82 */ /* 0x000fd60008000000 */
.L_x_161:
[----:B0-----:R-:W0:Y:S01]  /*0190*/  LDCU UR5, c[0x0][0x3a0] ;  /* 0x00007400ff0577ac */ /* 0x001e220008000800 */
[----:B------:R-:W1:Y:S01]  /*01a0*/  S2R R0, SR_TID.X ;  /* 0x0000000000007919 */ /* 0x000e620000002100 */
[----:B------:R-:W-:Y:S01]  /*01b0*/  MOV R27, UR4 ;  /* 0x00000004001b7c02 */ /* 0x000fe20008000f00 */
[----:B------:R-:W-:Y:S01]  /*01c0*/  HFMA2 R6, -RZ, RZ, 0, 0 ;  /* 0x00000000ff067431 */ /* 0x000fe200000001ff */
[----:B------:R-:W-:Y:S01]  /*01d0*/  BSSY.RECONVERGENT B0, `(.L_x_127) ;  /* 0x0000081000007945 */ /* 0x000fe20003800200 */
[----:B0-----:R-:W-:-:S04]  /*01e0*/  UIMAD.WIDE.U32 UR8, UR5, 0x3, URZ ;  /* 0x00000003050878a5 */ /* 0x001fc8000f8e00ff */
[----:B------:R-:W-:-:S04]  /*01f0*/  UIADD3 UR8, UPT, UPT, -UR9, UR5, URZ ;  /* 0x0000000509087290 */ /* 0x000fc8000fffe1ff */
[----:B------:R-:W-:-:S03]  /*0200*/  ULEA.HI UR8, UR8, UR9, URZ, 0x1f ;  /* 0x0000000908087291 */ /* 0x000fc6000f8ff8ff */
[----:B------:R-:W0:Y:S01]  /*0210*/  LDCU UR9, c[0x0][0x3a8] ;  /* 0x00007500ff0977ac */ /* 0x000e220008000800 */
[----:B------:R-:W-:Y:S01]  /*0220*/  USHF.R.U32.HI UR8, URZ, 0x1e, UR8 ;  /* 0x0000001eff087899 */ /* 0x000fe20008011608 */
[----:B-1----:R-:W-:-:S03]  /*0230*/  IMAD R27, R27, 0x80, R0 ;  /* 0x000000801b1b7824 */ /* 0x002fc600078e0200 */
[----:B------:R-:W-:Y:S02]  /*0240*/  UIMAD UR8, UR8, -0x7fffffff, UR5 ;  /* 0x80000001080878a4 */ /* 0x000fe4000f8e0205 */
[----:B------:R-:W-:Y:S02]  /*0250*/  IADD3 R8, PT, PT, R27, UR6, RZ ;  /* 0x000000061b087c10 */ /* 0x000fe4000fffe0ff */
[----:B------:R-:W-:-:S04]  /*0260*/  UISETP.LT.U32.AND UP0, UPT, UR8, 0x1, UPT ;  /* 0x000000010800788c */ /* 0x000fc8000bf01070 */
[----:B------:R-:W-:Y:S01]  /*0270*/  USEL UR8, UR8, 0x1, !UP0 ;  /* 0x0000000108087887 */ /* 0x000fe2000c000000 */
[----:B0-----:R-:W-:-:S05]  /*0280*/  IMAD R0, R8, UR9, RZ ;  /* 0x0000000908007c24 */ /* 0x001fca000f8e02ff */
[----:B------:R-:W-:-:S07]  /*0290*/  IMAD.U32 R7, RZ, RZ, UR8 ;  /* 0x00000008ff077e24 */ /* 0x000fce000f8e00ff */
.L_x_136:
[----:B------:R-:W-:-:S07]  /*02a0*/  MOV R9, RZ ;  /* 0x000000ff00097202 */ /* 0x000fce0000000f00 */
.L_x_135:
[----:B------:R-:W-:Y:S01]  /*02b0*/  ISETP.NE.AND P0, PT, R8, RZ, PT ;  /* 0x000000ff0800720c */ /* 0x000fe20003f05270 */
[----:B------:R-:W-:Y:S01]  /*02c0*/  BSSY.RECONVERGENT B1, `(.L_x_128) ;  /* 0x000003c000017945 */ /* 0x000fe20003800200 */
[----:B------:R-:W-:Y:S01]  /*02d0*/  MOV R16, 0x1 ;  /* 0x0000000100107802 */ /* 0x000fe20000000f00 */
[----:B------:R-:W-:-:S10]  /*02e0*/  IMAD.MOV.U32 R20, RZ, RZ, RZ ;  /* 0x000000ffff147224 */ /* 0x000fd400078e00ff */
[----:B------:R-:W-:Y:S05]  /*02f0*/  @!P0 BRA `(.L_x_129) ;  /* 0x0000000000e08947 */ /* 0x000fea0003800000 */
[----:B------:R-:W-:Y:S01]  /*0300*/  HFMA2 R19, -RZ, RZ, 0, -1.1396484375 ;  /* 0x0000bc8fff137431 */ /* 0x000fe200000001ff */
[----:B------:R-:W-:Y:S01]  /*0310*/  SHF.R.S32.HI R10, RZ, 0x1f, R8 ;  /* 0x0000001fff0a7819 */ /* 0x000fe20000011408 */
[----:B------:R-:W-:Y:S01]  /*0320*/  HFMA2 R20, -RZ, RZ, 0, 0 ;  /* 0x00000000ff147431 */ /* 0x000fe200000001ff */
[----:B------:R-:W-:Y:S01]  /*0330*/  MOV R17, RZ ;  /* 0x000000ff00117202 */ /* 0x000fe20000000f00 */
[----:B------:R-:W-:Y:S01]  /*0340*/  IMAD.MOV.U32 R16, RZ, RZ, 0x1 ;  /* 0x00000001ff107424 */ /* 0x000fe200078e00ff */
[----:B------:R-:W-:-:S07]  /*0350*/  MOV R11, R8 ;  /* 0x00000008000b7202 */ /* 0x000fce0000000f00 */
.L_x_132:
        /* <DEDUP_REMOVED lines=10> */
[----:B------:R-:W-:-:S05]  /*0400*/  IMAD.WIDE.U32 R4, P0, R2, -0x7fffffff, R4 ;  /* 0x8000000102047825 */ /* 0x000fca0007800004 */
[----:B------:R-:W-:Y:S02]  /*0410*/  IADD3.X R15, PT, PT, RZ, RZ, RZ, P0, !PT ;  /* 0x000000ffff0f7210 */ /* 0x000fe400007fe4ff */
[----:B------:R-:W-:Y:S02]  /*0420*/  IADD3 RZ, P0, PT, R13, R4, RZ ;  /* 0x000000040dff7210 */ /* 0x000fe40007f1e0ff */
[----:B------:R-:W-:-:S05]  /*0430*/  MOV R14, R5 ;  /* 0x00000005000e7202 */ /* 0x000fca0000000f00 */
        /* <DEDUP_REMOVED lines=10> */
[----:B------:R-:W-:-:S04]  /*04e0*/  IMAD.WIDE.U32 R14, R12, 0x5, RZ ;  /* 0x000000050c0e7825 */ /* 0x000fc800078e00ff */
[----:B------:R-:W-:-:S04]  /*04f0*/  IMAD.IADD R13, R13, 0x1, R17 ;  /* 0x000000010d0d7824 */ /* 0x000fc800078e0211 */
[----:B------:R-:W-:-:S04]  /*0500*/  IMAD.WIDE.U32 R2, R13, 0x5, RZ ;  /* 0x000000050d027825 */ /* 0x000fc800078e00ff */
[----:B------:R-:W-:-:S05]  /*0510*/  IMAD.WIDE.U32 R2, P1, R12, 0x2, R2 ;  /* 0x000000020c027825 */ /* 0x000fca0007820002 */
[----:B------:R-:W-:Y:S02]  /*0520*/  IADD3.X R17, PT, PT, RZ, RZ, RZ, P1, !PT ;  /* 0x000000ffff117210 */ /* 0x000fe40000ffe4ff */
        /* <DEDUP_REMOVED lines=14> */
.L_x_131:
[----:B------:R-:W-:Y:S05]  /*0610*/  BSYNC.RECONVERGENT B2 ;  /* 0x0000000000027941 */ /* 0x000fea0003800200 */
.L_x_130:
[----:B------:R-:W-:Y:S02]  /*0620*/  ISETP.GT.U32.AND.EX P0, PT, R10, RZ, PT, P0 ;  /* 0x000000ff0a00720c */ /* 0x000fe40003f04100 */
[--C-:B------:R-:W-:Y:S02]  /*0630*/  SHF.R.U64 R11, R11, 0x1, R10.reuse ;  /* 0x000000010b0b7819 */ /* 0x100fe4000000120a */
[----:B------:R-:W-:Y:S02]  /*0640*/  SHF.R.U32.HI R10, RZ, 0x1, R10 ;  /* 0x00000001ff0a7819 */ /* 0x000fe4000001160a */
[----:B------:R-:W-:Y:S02]  /*0650*/  IADD3 R17, PT, PT, R5, -R18, R21 ;  /* 0x8000001205117210 */ /* 0x000fe40007ffe015 */
[----:B------:R-:W-:-:S05]  /*0660*/  MOV R19, R4 ;  /* 0x0000000400137202 */ /* 0x000fca0000000f00 */
[----:B------:R-:W-:Y:S05]  /*0670*/  @P0 BRA `(.L_x_132) ;  /* 0xfffffffc00380947 */ /* 0x000fea000383ffff */
.L_x_129:
[----:B------:R-:W-:Y:S05]  /*0680*/  BSYNC.RECONVERGENT B1 ;  /* 0x0000000000017941 */ /* 0x000fea0003800200 */
.L_x_128:
[-C--:B------:R-:W-:Y:S01]  /*0690*/  IMAD R3, R20, R7.reuse, RZ ;  /* 0x0000000714037224 */ /* 0x080fe200078e02ff */
[----:B------:R-:W-:Y:S01]  /*06a0*/  BSSY.RECONVERGENT B1, `(.L_x_133) ;  /* 0x000002d000017945 */ /* 0x000fe20003800200 */
[----:B------:R-:W-:-:S04]  /*06b0*/  IMAD.WIDE.U32 R16, R16, R7, RZ ;  /* 0x0000000710107225 */ /* 0x000fc800078e00ff */
[----:B------:R-:W-:-:S04]  /*06c0*/  IMAD.IADD R7, R17, 0x1, R3 ;  /* 0x0000000111077824 */ /* 0x000fc800078e0203 */
[----:B------:R-:W-:-:S04]  /*06d0*/  IMAD.WIDE.U32 R2, R7, 0x5, RZ ;  /* 0x0000000507027825 */ /* 0x000fc800078e00ff */
[----:B------:R-:W-:-:S04]  /*06e0*/  IMAD.WIDE.U32 R4, P0, R16, 0x2, R2 ;  /* 0x0000000210047825 */ /* 0x000fc80007800002 */
[----:B------:R-:W-:Y:S01]  /*06f0*/  IMAD.WIDE.U32 R2, R16, 0x5, RZ ;  /* 0x0000000510027825 */ /* 0x000fe200078e00ff */
[----:B------:R-:W-:Y:S02]  /*0700*/  IADD3.X R11, PT, PT, RZ, RZ, RZ, P0, !PT ;  /* 0x000000ffff0b7210 */ /* 0x000fe400007fe4ff */
[----:B------:R-:W-:Y:S02]  /*0710*/  MOV R10, R5 ;  /* 0x00000005000a7202 */ /* 0x000fe40000000f00 */
        /* <DEDUP_REMOVED lines=25> */
[----:B------:R-:W-:-:S04]  /*08b0*/  IADD3 R3, PT, PT, R0, R9, RZ ;  /* 0x0000000900037210 */ /* 0x000fc80007ffe0ff */
[----:B0-----:R-:W-:-:S04]  /*08c0*/  IADD3 R2, P0, PT, R3, UR8, RZ ;  /* 0x0000000803027c10 */ /* 0x001fc8000ff1e0ff */
[----:B------:R-:W-:-:S05]  /*08d0*/  LEA.HI.X.SX32 R3, R3, UR9, 0x1, P0 ;  /* 0x0000000903037c11 */ /* 0x000fca00080f0eff */
[----:B------:R-:W2:Y:S01]  /*08e0*/  LDG.E.U8 R4, desc[UR14][R2.64] ;  /* 0x0000000e02047981 */ /* 0x000ea2000c1e1100 */
[----:B------:R-:W-:Y:S01]  /*08f0*/  HFMA2 R10, -RZ, RZ, 0, 5.9604644775390625e-08 ;  /* 0x00000001ff0a7431 */ /* 0x000fe200000001ff */
[----:B--2---:R-:W-:-:S13]  /*0900*/  ISETP.NE.AND P0, PT, R4, RZ, PT ;  /* 0x000000ff0400720c */ /* 0x004fda0003f05270 */
[----:B------:R-:W0:Y:S01]  /*0910*/  @!P0 LDC.64 R4, c[0x0][0x388] ;  /* 0x0000e200ff048b82 */ /* 0x000e220000000a00 */
[----:B------:R-:W-:Y:S01]  /*0920*/  @!P0 IMAD.IADD R11, R0, 0x1, R6 ;  /* 0x00000001000b8824 */ /* 0x000fe200078e0206 */
[----:B------:R-:W-:-:S03]  /*0930*/  @!P0 IADD3 R6, PT, PT, R6, 0x1, RZ ;  /* 0x0000000106068810 */ /* 0x000fc60007ffe0ff */
[----:B0-----:R-:W-:-:S05]  /*0940*/  @!P0 IMAD.WIDE R4, R11, 0x4, R4 ;  /* 0x000000040b048825 */ /* 0x001fca00078e0204 */
[----:B------:R0:W-:Y:S04]  /*0950*/  @!P0 STG.E desc[UR14][R4.64], R9 ;  /* 0x0000000904008986 */ /* 0x0001e8000c10190e */
[----:B------:R0:W-:Y:S02]  /*0960*/  @!P0 STG.E.U8 desc[UR14][R2.64], R10 ;  /* 0x0000000a02008986 */ /* 0x0001e4000c10110e */
.L_x_134:
[----:B------:R-:W-:Y:S05]  /*0970*/  BSYNC.RECONVERGENT B1 ;  /* 0x0000000000017941 */ /* 0x000fea0003800200 */
.L_x_133:
[----:B------:R-:W1:Y:S01]  /*0980*/  LDCU UR5, c[0x0][0x3a8] ;  /* 0x00007500ff0577ac */ /* 0x000e620008000800 */
[----:B0-----:R-:W-:-:S05]  /*0990*/  VIADD R9, R9, 0x1 ;  /* 0x0000000109097836 */ /* 0x001fca0000000000 */
[----:B-1----:R-:W-:-:S13]  /*09a0*/  ISETP.NE.AND P0, PT, R9, UR5, PT ;  /* 0x0000000509007c0c */ /* 0x002fda000bf05270 */
[----:B------:R-:W-:Y:S05]  /*09b0*/  @P0 BRA `(.L_x_135) ;  /* 0xfffffff8003c0947 */ /* 0x000fea000383ffff */
[----:B------:R-:W-:-:S13]  /*09c0*/  ISETP.GE.AND P0, PT, R6, UR5, PT ;  /* 0x0000000506007c0c */ /* 0x000fda000bf06270 */
[----:B------:R-:W-:Y:S05]  /*09d0*/  @!P0 BRA `(.L_x_136) ;  /* 0xfffffff800308947 */ /* 0x000fea000383ffff */
[----:B------:R-:W-:Y:S05]  /*09e0*/  BSYNC.RECONVERGENT B0 ;  /* 0x0000000000007941 */ /* 0x000fea0003800200 */
.L_x_127:
[----:B------:R-:W0:Y:S01]  /*09f0*/  LDCU.64 UR8, c[0x0][0x3b0] ;  /* 0x00007600ff0877ac */ /* 0x000e220008000a00 */
[----:B------:R-:W-:Y:S01]  /*0a00*/  SHF.R.S32.HI R5, RZ, 0x1f, R8 ;  /* 0x0000001fff057819 */ /* 0x000fe20000011408 */
[----:B------:R-:W1:Y:S01]  /*0a10*/  LDC.64 R2, c[0x0][0x388] ;  /* 0x0000e200ff027b82 */ /* 0x000e620000000a00 */
[----:B------:R-:W-:Y:S01]  /*0a20*/  IADD3 R7, PT, PT, R0, UR7, RZ ;  /* 0x0000000700077c10 */ /* 0x000fe2000fffe0ff */
[----:B------:R-:W-:Y:S01]  /*0a30*/  BSSY.RECONVERGENT B0, `(.L_x_137) ;  /* 0x0000179000007945 */ /* 0x000fe20003800200 */
[----:B------:R-:W-:Y:S02]  /*0a40*/  MOV R15, RZ ;  /* 0x000000ff000f7202 */ /* 0x000fe40000000f00 */
[----:B0-----:R-:W-:-:S04]  /*0a50*/  LEA R10, P0, R8, UR8, 0x3 ;  /* 0x00000008080a7c11 */ /* 0x001fc8000f8018ff */
[----:B------:R-:W-:Y:S01]  /*0a60*/  LEA.HI.X R11, R8, UR9, R5, 0x3, P0 ;  /* 0x00000009080b7c11 */ /* 0x000fe200080f1c05 */
[----:B-1----:R-:W-:-:S04]  /*0a70*/  IMAD.WIDE R6, R7, 0x4, R2 ;  /* 0x0000000407067825 */ /* 0x002fc800078e0202 */
[----:B------:R0:W-:Y:S01]  /*0a80*/  STL.64 [R1+0x8], R10 ;  /* 0x0000080a01007387 */ /* 0x0001e20000100a00 */
[----:B------:R-:W-:-:S07]  /*0a90*/  IMAD.WIDE R8, R0, 0x4, R2 ;  /* 0x0000000400087825 */ /* 0x000fce00078e0202 */
.L_x_155:
[----:B------:R-:W-:Y:S01]  /*0aa0*/  BSSY.RECONVERGENT B1, `(.L_x_138) ;  /* 0x000016e000017945 */ /* 0x000fe20003800200 */
[----:B-----5:R-:W-:-:S07]  /*0ab0*/  IMAD.MOV.U32 R2, RZ, RZ, RZ ;  /* 0x000000ffff027224 */ /* 0x020fce00078e00ff */
.L_x_154:
[-C--:B------:R-:W-:Y:S01]  /*0ac0*/  ISETP.NE.AND P0, PT, R15, R2.reuse, PT ;  /* 0x000000020f00720c */ /* 0x080fe20003f05270 */
[----:B------:R-:W-:Y:S01]  /*0ad0*/  BSSY.RECONVERGENT B2, `(.L_x_139) ;  /* 0x0000166000027945 */ /* 0x000fe20003800200 */
[----:B------:R-:W-:Y:S02]  /*0ae0*/  MOV R26, R15 ;  /* 0x0000000f001a7202 */ /* 0x000fe40000000f00 */
[----:B------:R-:W-:-:S09]  /*0af0*/  MOV R15, R2 ;  /* 0x00000002000f7202 */ /* 0x000fd20000000f00 */
[----:B-----5:R-:W-:Y:S05]  /*0b00*/  @!P0 BRA `(.L_x_140) ;  /* 0x0000001400888947 */ /* 0x020fea0003800000 */
[----:B------:R-:W-:Y:S01]  /*0b10*/  UISETP.GE.U32.AND UP0, UPT, UR7, 0xf, UPT ;  /* 0x0000000f0700788c */ /* 0x000fe2000bf06070 */
[----:B------:R-:W-:-:S08]  /*0b20*/  IMAD.MOV.U32 R3, RZ, RZ, RZ ;  /* 0x000000ffff037224 */ /* 0x000fd000078e00ff */
[----:B------:R-:W-:Y:S05]  /*0b30*/  BRA.U !UP0, `(.L_x_141) ;  /* 0x0000000108a47547 */ /* 0x000fea000b800000 */
[----:B------:R-:W-:-:S07]  /*0b40*/  HFMA2 R3, -RZ, RZ, 0, 0 ;  /* 0x00000000ff037431 */ /* 0x000fce00000001ff */
.L_x_142:
[----:B------:R-:W-:Y:S01]  /*0b50*/  IMAD.WIDE.U32 R4, R3, 0x4, R8 ;  /* 0x0000000403047825 */ /* 0x000fe200078e0008 */
[----:B0---4-:R-:W0:Y:S04]  /*0b60*/  LDC.64 R10, c[0x0][0x390] ;  /* 0x0000e400ff0a7b82 */ /* 0x011e280000000a00 */
        /* <DEDUP_REMOVED lines=38> */
.L_x_141:
[----:B------:R-:W1:Y:S02]  /*0dd0*/  LDCU UR5, c[0x0][0x3a8] ;  /* 0x00007500ff0577ac */ /* 0x000e640008000800 */
[----:B-1----:R-:W-:-:S04]  /*0de0*/  ULOP3.LUT UR8, UR5, 0xf, URZ, 0xc0, !UPT ;  /* 0x0000000f05087892 */ /* 0x002fc8000f8ec0ff */
[----:B------:R-:W-:-:S09]  /*0df0*/  UISETP.NE.AND UP0, UPT, UR8, URZ, UPT ;  /* 0x000000ff0800728c */ /* 0x000fd2000bf05270 */
[----:B------:R-:W-:Y:S05]  /*0e00*/  BRA.U !UP0, `(.L_x_143) ;  /* 0x0000000108ec7547 */ /* 0x000fea000b800000 */
[----:B------:R-:W-:Y:S02]  /*0e10*/  UIADD3 UR8, UPT, UPT, UR8, -0x1, URZ ;  /* 0xffffffff08087890 */ /* 0x000fe4000fffe0ff */
[----:B------:R-:W-:Y:S02]  /*0e20*/  ULOP3.LUT UR5, UR5, 0x7, URZ, 0xc0, !UPT ;  /* 0x0000000705057892 */ /* 0x000fe4000f8ec0ff */
[----:B------:R-:W-:Y:S02]  /*0e30*/  UISETP.GE.U32.AND UP0, UPT, UR8, 0x7, UPT ;  /* 0x000000070800788c */ /* 0x000fe4000bf06070 */
[----:B------:R-:W-:-:S07]  /*0e40*/  UISETP.NE.AND UP1, UPT, UR5, URZ, UPT ;  /* 0x000000ff0500728c */ /* 0x000fce000bf25270 */
[----:B------:R-:W-:Y:S05]  /*0e50*/  BRA.U !UP0, `(.L_x_144) ;  /* 0x0000000108547547 */ /* 0x000fea000b800000 */
        /* <DEDUP_REMOVED lines=21> */
.L_x_144:
[----:B------:R-:W-:Y:S05]  /*0fb0*/  BRA.U !UP1, `(.L_x_143) ;  /* 0x0000000109807547 */ /* 0x000fea000b800000 */
[----:B------:R-:W-:Y:S02]  /*0fc0*/  UIADD3 UR5, UPT, UPT, UR5, -0x1, URZ ;  /* 0xffffffff05057890 */ /* 0x000fe4000fffe0ff */
[----:B------:R-:W-:Y:S02]  /*0fd0*/  UISETP.NE.AND UP1, UPT, UR10, URZ, UPT ;  /* 0x000000ff0a00728c */ /* 0x000fe4000bf25270 */
[----:B------:R-:W-:-:S09]  /*0fe0*/  UISETP.GE.U32.AND UP0, UPT, UR5, 0x3, UPT ;  /* 0x000000030500788c */ /* 0x000fd2000bf06070 */
[----:B------:R-:W-:Y:S05]  /*0ff0*/  BRA.U !UP0, `(.L_x_145) ;  /* 0x0000000108347547 */ /* 0x000fea000b800000 */
[----:B------:R-:W-:Y:S01]  /*1000*/  IMAD.WIDE.U32 R4, R3, 0x4, R8 ;  /* 0x0000000403047825 */ /* 0x000fe200078e0008 */
[----:B0-2-4-:R-:W0:Y:S04]  /*1010*/  LDC.64 R10, c[0x0][0x390] ;  /* 0x0000e400ff0a7b82 */ /* 0x015e280000000a00 */
        /* <DEDUP_REMOVED lines=11> */
.L_x_145:
[----:B------:R-:W-:Y:S05]  /*10d0*/  BRA.U !UP1, `(.L_x_143) ;  /* 0x0000000109387547 */ /* 0x000fea000b800000 */
[----:B------:R-:W-:Y:S01]  /*10e0*/  IMAD.WIDE.U32 R4, R3, 0x4, R8 ;  /* 0x0000000403047825 */ /* 0x000fe200078e0008 */
[----:B012-4-:R-:W0:Y:S04]  /*10f0*/  LDC.64 R10, c[0x0][0x390] ;  /* 0x0000e400ff0a7b82 */ /* 0x017e280000000a00 */
[----:B------:R-:W2:Y:S01]  /*1100*/  LDG.E R13, desc[UR14][R4.64] ;  /* 0x0000000e040d7981 */ /* 0x000ea2000c1e1900 */
[----:B------:R-:W-:Y:S01]  /*1110*/  IMAD.IADD R3, R0, 0x1, R3 ;  /* 0x0000000100037824 */ /* 0x000fe200078e0203 */
[----:B------:R-:W-:-:S03]  /*1120*/  UISETP.NE.AND UP0, UPT, UR10, 0x1, UPT ;  /* 0x000000010a00788c */ /* 0x000fc6000bf05270 */
[----:B0-----:R-:W-:-:S05]  /*1130*/  IMAD.WIDE R10, R3, 0x4, R10 ;  /* 0x00000004030a7825 */ /* 0x001fca00078e020a */
[----:B--2---:R3:W-:Y:S01]  /*1140*/  STG.E desc[UR14][R10.64], R13 ;  /* 0x0000000d0a007986 */ /* 0x0047e2000c10190e */
[----:B------:R-:W-:Y:S05]  /*1150*/  BRA.U !UP0, `(.L_x_143) ;  /* 0x0000000108187547 */ /* 0x000fea000b800000 */
[----:B------:R-:W2:Y:S01]  /*1160*/  LDG.E R3, desc[UR14][R4.64+0x4] ;  /* 0x0000040e04037981 */ /* 0x000ea2000c1e1900 */
[----:B------:R-:W-:-:S06]  /*1170*/  UISETP.NE.AND UP0, UPT, UR10, 0x2, UPT ;  /* 0x000000020a00788c */ /* 0x000fcc000bf05270 */
[----:B------:R-:W-:Y:S01]  /*1180*/  PLOP3.LUT P0, PT, PT, PT, UP0, 0x80, 0x8 ;  /* 0x000000000008781c */ /* 0x000fe20003f0f008 */
[----:B--2---:R0:W-:-:S12]  /*1190*/  STG.E desc[UR14][R10.64+0x4], R3 ;  /* 0x000004030a007986 */ /* 0x0041d8000c10190e */
[----:B---3--:R-:W2:Y:S04]  /*11a0*/  @P0 LDG.E R13, desc[UR14][R4.64+0x8] ;  /* 0x0000080e040d0981 */ /* 0x008ea8000c1e1900 */
[----:B--2---:R0:W-:Y:S02]  /*11b0*/  @P0 STG.E desc[UR14][R10.64+0x8], R13 ;  /* 0x0000080d0a000986 */ /* 0x0041e4000c10190e */
.L_x_143:
[--C-:B01234-:R-:W-:Y:S01]  /*11c0*/  IMAD.WIDE R10, R26, 0x4, R8.reuse ;  /* 0x000000041a0a7825 */ /* 0x11ffe200078e0208 */
[----:B------:R-:W0:Y:S05]  /*11d0*/  LDC.64 R4, c[0x0][0x390] ;  /* 0x0000e400ff047b82 */ /* 0x000e2a0000000a00 */
[----:B------:R-:W2:Y:S01]  /*11e0*/  LDG.E R10, desc[UR14][R10.64] ;  /* 0x0000000e0a0a7981 */ /* 0x000ea2000c1e1900 */
[----:B------:R-:W-:Y:S01]  /*11f0*/  IADD3 R3, PT, PT, R0, R2, RZ ;  /* 0x0000000200037210 */ /* 0x000fe20007ffe0ff */
[----:B------:R-:W-:-:S04]  /*1200*/  IMAD.WIDE R28, R2, 0x4, R8 ;  /* 0x00000004021c7825 */ /* 0x000fc800078e0208 */
[----:B0-----:R-:W-:-:S05]  /*1210*/  IMAD.WIDE R12, R3, 0x4, R4 ;  /* 0x00000004030c7825 */ /* 0x001fca00078e0204 */
[----:B------:R-:W-:Y:S04]  /*1220*/  STL.64 [R1], R12 ;  /* 0x0000000c01007387 */ /* 0x000fe80000100a00 */
[----:B--2---:R0:W-:Y:S04]  /*1230*/  STG.E desc[UR14][R12.64], R10 ;  /* 0x0000000a0c007986 */ /* 0x0041e8000c10190e */
[----:B0-----:R-:W2:Y:S01]  /*1240*/  LDG.E R13, desc[UR14][R28.64] ;  /* 0x0000000e1c0d7981 */ /* 0x001ea2000c1e1900 */
[----:B------:R-:W-:Y:S01]  /*1250*/  IADD3 R3, PT, PT, R0, R26, RZ ;  /* 0x0000001a00037210 */ /* 0x000fe20007ffe0ff */
[----:B------:R-:W-:Y:S01]  /*1260*/  UISETP.GE.U32.AND UP0, UPT, UR7, 0x3, UPT ;  /* 0x000000030700788c */ /* 0x000fe2000bf06070 */
[----:B------:R-:W-:-:S03]  /*1270*/  CS2R R14, SRZ ;  /* 0x00000000000e7805 */ /* 0x000fc6000001ff00 */
[----:B------:R-:W-:-:S04]  /*1280*/  IMAD.WIDE R4, R3, 0x4, R4 ;  /* 0x0000000403047825 */ /* 0x000fc800078e0204 */
[----:B------:R-:W-:Y:S01]  /*1290*/  IMAD.MOV.U32 R3, RZ, RZ, RZ ;  /* 0x000000ffff037224 */ /* 0x000fe200078e00ff */
[----:B--2---:R0:W-:Y:S01]  /*12a0*/  STG.E desc[UR14][R4.64], R13 ;  /* 0x0000000d04007986 */ /* 0x0041e2000c10190e */
[----:B------:R-:W-:Y:S05]  /*12b0*/  BRA.U !UP0, `(.L_x_146) ;  /* 0x0000000508007547 */ /* 0x000fea000b800000 */
[----:B------:R-:W-:Y:S02]  /*12c0*/  MOV R3, RZ ;  /* 0x000000ff00037202 */ /* 0x000fe40000000f00 */
[----:B------:R-:W-:-:S07]  /*12d0*/  CS2R R14, SRZ ;  /* 0x00000000000e7805 */ /* 0x000fce000001ff00 */
.L_x_147:
[C---:B------:R-:W-:Y:S01]  /*12e0*/  ISETP.NE.AND P0, PT, R3.reuse, UR7, PT ;  /* 0x0000000703007c0c */ /* 0x040fe2000bf05270 */
[----:B------:R-:W-:Y:S01]  /*12f0*/  IMAD.WIDE R20, R3, 0x4, R8 ;  /* 0x0000000403147825 */ /* 0x000fe200078e0208 */
[----:B0-----:R-:W0:Y:S11]  /*1300*/  LDC R4, c[0x0][0x3a8] ;  /* 0x0000ea00ff047b82 */ /* 0x001e360000000800 */
[----:B------:R-:W2:Y:S04]  /*1310*/  @P0 LDG.E R5, desc[UR14][R20.64] ;  /* 0x0000000e14050981 */ /* 0x000ea8000c1e1900 */
[----:B------:R-:W2:Y:S04]  /*1320*/  @P0 LDG.E R12, desc[UR14][R20.64+0x4] ;  /* 0x0000040e140c0981 */ /* 0x000ea8000c1e1900 */
[----:B------:R-:W3:Y:S04]  /*1330*/  @!P0 LDG.E R22, desc[UR14][R6.64] ;  /* 0x0000000e06168981 */ /* 0x000ee8000c1e1900 */
[----:B------:R-:W3:Y:S01]  /*1340*/  @!P0 LDG.E R23, desc[UR14][R8.64] ;  /* 0x0000000e08178981 */ /* 0x000ee2000c1e1900 */
[----:B0-----:R-:W-:-:S04]  /*1350*/  IADD3 R10, PT, PT, R4, -0x2, RZ ;  /* 0xfffffffe040a7810 */ /* 0x001fc80007ffe0ff */
[----:B------:R-:W-:Y:S02]  /*1360*/  ISETP.NE.AND P1, PT, R3, R10, PT ;  /* 0x0000000a0300720c */ /* 0x000fe40003f25270 */
[----:B------:R-:W0:Y:S11]  /*1370*/  LDC.64 R10, c[0x0][0x3c0] ;  /* 0x0000f000ff0a7b82 */ /* 0x000e360000000a00 */
[----:B------:R-:W4:Y:S01]  /*1380*/  @P1 LDG.E R18, desc[UR14][R20.64+0x8] ;  /* 0x0000080e14121981 */ /* 0x000f22000c1e1900 */
[----:B------:R-:W-:-:S02]  /*1390*/  VIADD R16, R4, 0xfffffffd ;  /* 0xfffffffd04107836 */ /* 0x000fc40000000000 */
[----:B------:R-:W-:Y:S01]  /*13a0*/  VIADD R13, R4, 0xfffffffc ;  /* 0xfffffffc040d7836 */ /* 0x000fe20000000000 */
[----:B------:R-:W5:Y:S01]  /*13b0*/  @!P1 LDG.E R19, desc[UR14][R8.64] ;  /* 0x0000000e08139981 */ /* 0x000f62000c1e1900 */
[----:B--2---:R-:W-:-:S03]  /*13c0*/  @P0 IMAD R12, R5, R4, R12 ;  /* 0x00000004050c0224 */ /* 0x004fc600078e020c */
[----:B------:R-:W4:Y:S01]  /*13d0*/  @P1 LDG.E R5, desc[UR14][R20.64+0x4] ;  /* 0x0000040e14051981 */ /* 0x000f22000c1e1900 */
[C---:B------:R-:W-:Y:S02]  /*13e0*/  ISETP.NE.AND P2, PT, R3.reuse, R16, PT ;  /* 0x000000100300720c */ /* 0x040fe40003f45270 */
[-C--:B0-----:R-:W-:Y:S02]  /*13f0*/  @P0 MOV R16, R10.reuse ;  /* 0x0000000a00100202 */ /* 0x081fe40000000f00 */
[----:B------:R-:W-:Y:S02]  /*1400*/  @P0 MOV R17, R11 ;  /* 0x0000000b00110202 */ /* 0x000fe40000000f00 */
[----:B------:R-:W-:Y:S01]  /*1410*/  ISETP.NE.AND P3, PT, R3, R13, PT ;  /* 0x0000000d0300720c */ /* 0x000fe20003f65270 */
[----:B------:R-:W-:Y:S01]  /*1420*/  @P0 IMAD.WIDE R12, R12, 0x8, R16 ;  /* 0x000000080c0c0825 */ /* 0x000fe200078e0210 */
[----:B------:R-:W-:Y:S02]  /*1430*/  @!P0 MOV R16, R10 ;  /* 0x0000000a00108202 */ /* 0x000fe40000000f00 */
[----:B------:R-:W-:-:S03]  /*1440*/  @!P0 MOV R17, R11 ;  /* 0x0000000b00118202 */ /* 0x000fc60000000f00 */
[----:B------:R-:W2:Y:S04]  /*1450*/  @P2 LDG.E R24, desc[UR14][R20.64+0x8] ;  /* 0x0000080e14182981 */ /* 0x000ea8000c1e1900 */
[----:B------:R-:W5:Y:S04]  /*1460*/  @P0 LDG.E.64 R12, desc[UR14][R12.64] ;  /* 0x0000000e0c0c0981 */ /* 0x000f68000c1e1b00 */
[----:B------:R-:W2:Y:S01]  /*1470*/  @P2 LDG.E R25, desc[UR14][R20.64+0xc] ;  /* 0x00000c0e14192981 */ /* 0x000ea2000c1e1900 */
[----:B----4-:R-:W-:-:S03]  /*1480*/  @P1 IMAD R10, R5, R4, R18 ;  /* 0x00000004050a1224 */ /* 0x010fc600078e0212 */
[----:B------:R-:W5:Y:S01]  /*1490*/  @!P1 LDG.E R18, desc[UR14][R6.64] ;  /* 0x0000000e06129981 */ /* 0x000f62000c1e1900 */
[----:B------:R-:W-:-:S03]  /*14a0*/  @P1 IMAD.WIDE R10, R10, 0x8, R16 ;  /* 0x000000080a0a1825 */ /* 0x000fc600078e0210 */
[----:B------:R-:W4:Y:S04]  /*14b0*/  @P3 LDG.E R5, desc[UR14][R20.64+0xc] ;  /* 0x00000c0e14053981 */ /* 0x000f28000c1e1900 */
[----:B------:R-:W4:Y:S04]  /*14c0*/  @P1 LDG.E.64 R10, desc[UR14][R10.64] ;  /* 0x0000000e0a0a1981 */ /* 0x000f28000c1e1b00 */
[----:B------:R-:W4:Y:S01]  /*14d0*/  @P3 LDG.E R20, desc[UR14][R20.64+0x10] ;  /* 0x0000100e14143981 */ /* 0x000f22000c1e1900 */
[----:B---3--:R-:W-:-:S04]  /*14e0*/  @!P0 IMAD R22, R22, R4, R23 ;  /* 0x0000000416168224 */ /* 0x008fc800078e0217 */
[----:B------:R-:W-:-:S04]  /*14f0*/  @!P0 IMAD.WIDE R22, R22, 0x8, R16 ;  /* 0x0000000816168825 */ /* 0x000fc800078e0210 */
[-C--:B--2---:R-:W-:Y:S01]  /*1500*/  @P2 IMAD R24, R24, R4.reuse, R25 ;  /* 0x0000000418182224 */ /* 0x084fe200078e0219 */
[----:B------:R-:W2:Y:S04]  /*1510*/  @!P0 LDG.E.64 R12, desc[UR14][R22.64] ;  /* 0x0000000e160c8981 */ /* 0x000ea8000c1e1b00 */
[----:B------:R-:W3:Y:S04]  /*1520*/  @!P2 LDG.E R22, desc[UR14][R6.64] ;  /* 0x0000000e0616a981 */ /* 0x000ee8000c1e1900 */
[----:B------:R-:W3:Y:S01]  /*1530*/  @!P2 LDG.E R23, desc[UR14][R8.64] ;  /* 0x0000000e0817a981 */ /* 0x000ee2000c1e1900 */
[----:B-----5:R-:W-:-:S04]  /*1540*/  @!P1 IMAD R18, R18, R4, R19 ;  /* 0x0000000412129224 */ /* 0x020fc800078e0213 */
[----:B------:R-:W-:-:S05]  /*1550*/  @!P1 IMAD.WIDE R18, R18, 0x8, R16 ;  /* 0x0000000812129825 */ /* 0x000fca00078e0210 */
[----:B------:R0:W5:Y:S01]  /*1560*/  @!P1 LDG.E.64 R10, desc[UR14][R18.64] ;  /* 0x0000000e120a9981 */ /* 0x000162000c1e1b00 */
[----:B----4-:R-:W-:-:S03]  /*1570*/  @P3 IMAD R20, R5, R4, R20 ;  /* 0x0000000405143224 */ /* 0x010fc600078e0214 */
[----:B------:R-:W4:Y:S01]  /*1580*/  @!P3 LDG.E R5, desc[UR14][R6.64] ;  /* 0x0000000e0605b981 */ /* 0x000f22000c1e1900 */
[----:B0-----:R-:W-:-:S03]  /*1590*/  @P2 IMAD.WIDE R18, R24, 0x8, R16 ;  /* 0x0000000818122825 */ /* 0x001fc600078e0210 */
[----:B------:R-:W4:Y:S01]  /*15a0*/  @!P3 LDG.E R24, desc[UR14][R8.64] ;  /* 0x0000000e0818b981 */ /* 0x000f22000c1e1900 */
[----:B------:R-:W-:-:S03]  /*15b0*/  @P3 IMAD.WIDE R20, R20, 0x8, R16 ;  /* 0x0000000814143825 */ /* 0x000fc600078e0210 */
[----:B------:R-:W5:Y:S04]  /*15c0*/  @P2 LDG.E.64 R18, desc[UR14][R18.64] ;  /* 0x0000000e12122981 */ /* 0x000f68000c1e1b00 */
[----:B------:R-:W5:Y:S01]  /*15d0*/  @P3 LDG.E.64 R20, desc[UR14][R20.64] ;  /* 0x0000000e14143981 */ /* 0x000f62000c1e1b00 */
[----:B---3--:R-:W-:-:S04]  /*15e0*/  @!P2 IMAD R22, R22, R4, R23 ;  /* 0x000000041616a224 */ /* 0x008fc800078e0217 */
[----:B------:R-:W-:-:S04]  /*15f0*/  @!P2 IMAD.WIDE R22, R22, 0x8, R16 ;  /* 0x000000081616a825 */ /* 0x000fc800078e0210 */
[----:B----4-:R-:W-:Y:S01]  /*1600*/  @!P3 IMAD R5, R5, R4, R24 ;  /* 0x000000040505b224 */ /* 0x010fe200078e0218 */
[----:B------:R-:W3:Y:S03]  /*1610*/  @!P2 LDG.E.64 R18, desc[UR14][R22.64] ;  /* 0x0000000e1612a981 */ /* 0x000ee6000c1e1b00 */
[----:B------:R-:W-:-:S05]  /*1620*/  @!P3 IMAD.WIDE R16, R5, 0x8, R16 ;  /* 0x000000080510b825 */ /* 0x000fca00078e0210 */
[----:B------:R-:W4:Y:S01]  /*1630*/  @!P3 LDG.E.64 R20, desc[UR14][R16.64] ;  /* 0x0000000e1014b981 */ /* 0x000f22000c1e1b00 */
[----:B--2---:R-:W-:Y:S01]  /*1640*/  DADD R12, R12, R14 ;  /* 0x000000000c0c7229 */ /* 0x004fe2000000000e */
[----:B------:R-:W-:-:S07]  /*1650*/  VIADD R3, R3, 0x4 ;  /* 0x0000000403037836 */ /* 0x000fce0000000000 */
[----:B-----5:R-:W-:Y:S01]  /*1660*/  DADD R10, R12, R10 ;  /* 0x000000000c0a7229 */ /* 0x020fe2000000000a */
[----:B------:R-:W-:-:S07]  /*1670*/  ISETP.NE.AND P0, PT, R3, UR12, PT ;  /* 0x0000000c03007c0c */ /* 0x000fce000bf05270 */
[----:B---3--:R-:W-:-:S08]  /*1680*/  DADD R10, R10, R18 ;  /* 0x000000000a0a7229 */ /* 0x008fd00000000012 */
[----:B----4-:R-:W-:Y:S01]  /*1690*/  DADD R14, R10, R20 ;  /* 0x000000000a0e7229 */ /* 0x010fe20000000014 */
[----:B------:R-:W-:Y:S10]  /*16a0*/  @P0 BRA `(.L_x_147) ;  /* 0xfffffffc000c0947 */ /* 0x000ff4000383ffff */
[----:B------:R-:W-:-:S07]  /*16b0*/  MOV R3, UR12 ;  /* 0x0000000c00037c02 */ /* 0x000fce0008000f00 */
.L_x_146:
[----:B------:R-:W-:-:S09]  /*16c0*/  UISETP.NE.AND UP0, UPT, UR10, URZ, UPT ;  /* 0x000000ff0a00728c */ /* 0x000fd2000bf05270 */
[----:B------:R-:W-:Y:S05]  /*16d0*/  BRA.U !UP0, `(.L_x_148) ;  /* 0x0000000108c47547 */ /* 0x000fea000b800000 */
[----:B------:R-:W1:Y:S01]  /*16e0*/  LDCU UR5, c[0x0][0x3a8] ;  /* 0x00007500ff0577ac */ /* 0x000e620008000800 */
[----:B------:R-:W-:Y:S02]  /*16f0*/  UISETP.NE.AND UP1, UPT, UR10, 0x1, UPT ;  /* 0x000000010a00788c */ /* 0x000fe4000bf25270 */
[----:B-1----:R-:W-:-:S07]  /*1700*/  ULOP3.LUT UP0, URZ, UR5, 0x1, URZ, 0xc0, !UPT ;  /* 0x0000000105ff7892 */ /* 0x002fce000f80c0ff */
[----:B------:R-:W-:Y:S05]  /*1710*/  BRA.U !UP1, `(.L_x_149) ;  /* 0x0000000109787547 */ /* 0x000fea000b800000 */
[----:B------:R-:W-:Y:S01]  /*1720*/  ISETP.NE.AND P0, PT, R3, UR7, PT ;  /* 0x0000000703007c0c */ /* 0x000fe2000bf05270 */
[----:B0-----:R-:W0:-:S12]  /*1730*/  LDC R4, c[0x0][0x3a8] ;  /* 0x0000ea00ff047b82 */ /* 0x001e180000000800 */
[----:B------:R-:W-:-:S05]  /*1740*/  @P0 IMAD.WIDE.U32 R18, R3, 0x4, R8 ;  /* 0x0000000403120825 */ /* 0x000fca00078e0008 */
[----:B------:R-:W2:Y:S04]  /*1750*/  @P0 LDG.E R5, desc[UR14][R18.64] ;  /* 0x0000000e12050981 */ /* 0x000ea8000c1e1900 */
[----:B------:R-:W2:Y:S01]  /*1760*/  @P0 LDG.E R12, desc[UR14][R18.64+0x4] ;  /* 0x0000040e120c0981 */ /* 0x000ea2000c1e1900 */
[----:B0-----:R-:W-:-:S04]  /*1770*/  IADD3 R10, PT, PT, R4, -0x2, RZ ;  /* 0xfffffffe040a7810 */ /* 0x001fc80007ffe0ff */
[C---:B------:R-:W-:Y:S01]  /*1780*/  ISETP.NE.AND P1, PT, R3.reuse, R10, PT ;  /* 0x0000000a0300720c */ /* 0x040fe20003f25270 */
[----:B------:R-:W3:Y:S04]  /*1790*/  @!P0 LDG.E R18, desc[UR14][R6.64] ;  /* 0x0000000e06128981 */ /* 0x000ee8000c1e1900 */
[----:B------:R-:W3:Y:S08]  /*17a0*/  @!P0 LDG.E R19, desc[UR14][R8.64] ;  /* 0x0000000e08138981 */ /* 0x000ef0000c1e1900 */
[----:B------:R-:W-:Y:S01]  /*17b0*/  @P1 IMAD.WIDE.U32 R10, R3, 0x4, R8 ;  /* 0x00000004030a1825 */ /* 0x000fe200078e0008 */
[----:B------:R-:W4:Y:S04]  /*17c0*/  @!P1 LDG.E R20, desc[UR14][R8.64] ;  /* 0x0000000e08149981 */ /* 0x000f28000c1e1900 */
[----:B------:R-:W5:Y:S01]  /*17d0*/  @P1 LDG.E R16, desc[UR14][R10.64+0x8] ;  /* 0x0000080e0a101981 */ /* 0x000f62000c1e1900 */
[----:B--2---:R-:W-:-:S03]  /*17e0*/  @P0 IMAD R12, R5, R4, R12 ;  /* 0x00000004050c0224 */ /* 0x004fc600078e020c */
[----:B------:R0:W5:Y:S02]  /*17f0*/  @P1 LDG.E R5, desc[UR14][R10.64+0x4] ;  /* 0x0000040e0a051981 */ /* 0x000164000c1e1900 */
[----:B0-----:R-:W0:Y:S02]  /*1800*/  LDC.64 R10, c[0x0][0x3c0] ;  /* 0x0000f000ff0a7b82 */ /* 0x001e240000000a00 */
[----:B0-----:R-:W-:-:S06]  /*1810*/  @P0 IMAD.WIDE R12, R12, 0x8, R10 ;  /* 0x000000080c0c0825 */ /* 0x001fcc00078e020a */
[----:B------:R-:W2:Y:S01]  /*1820*/  @P0 LDG.E.64 R12, desc[UR14][R12.64] ;  /* 0x0000000e0c0c0981 */ /* 0x000ea2000c1e1b00 */
[----:B-----5:R-:W-:-:S03]  /*1830*/  @P1 IMAD R16, R5, R4, R16 ;  /* 0x0000000405101224 */ /* 0x020fc600078e0210 */
[----:B------:R-:W4:Y:S01]  /*1840*/  @!P1 LDG.E R5, desc[UR14][R6.64] ;  /* 0x0000000e06059981 */ /* 0x000f22000c1e1900 */
[----:B------:R-:W-:-:S06]  /*1850*/  @P1 IMAD.WIDE R16, R16, 0x8, R10 ;  /* 0x0000000810101825 */ /* 0x000fcc00078e020a */
[----:B------:R-:W5:Y:S01]  /*1860*/  @P1 LDG.E.64 R16, desc[UR14][R16.64] ;  /* 0x0000000e10101981 */ /* 0x000f62000c1e1b00 */
[----:B---3--:R-:W-:-:S04]  /*1870*/  @!P0 IMAD R19, R18, R4, R19 ;  /* 0x0000000412138224 */ /* 0x008fc800078e0213 */
[----:B------:R-:W-:-:S05]  /*1880*/  @!P0 IMAD.WIDE R18, R19, 0x8, R10 ;  /* 0x0000000813128825 */ /* 0x000fca00078e020a */
[----:B------:R-:W2:Y:S01]  /*1890*/  @!P0 LDG.E.64 R12, desc[UR14][R18.64] ;  /* 0x0000000e120c8981 */ /* 0x000ea2000c1e1b00 */
[----:B----4-:R-:W-:-:S04]  /*18a0*/  @!P1 IMAD R5, R5, R4, R20 ;  /* 0x0000000405059224 */ /* 0x010fc800078e0214 */
[----:B------:R-:W-:-:S05]  /*18b0*/  @!P1 IMAD.WIDE R10, R5, 0x8, R10 ;  /* 0x00000008050a9825 */ /* 0x000fca00078e020a */
[----:B------:R-:W5:Y:S01]  /*18c0*/  @!P1 LDG.E.64 R16, desc[UR14][R10.64] ;  /* 0x0000000e0a109981 */ /* 0x000f62000c1e1b00 */
[----:B------:R-:W-:Y:S01]  /*18d0*/  VIADD R3, R3, 0x2 ;  /* 0x0000000203037836 */ /* 0x000fe20000000000 */
[----:B--2---:R-:W-:-:S08]  /*18e0*/  DADD R14, R14, R12 ;  /* 0x000000000e0e7229 */ /* 0x004fd0000000000c */
[----:B-----5:R-:W-:-:S11]  /*18f0*/  DADD R14, R14, R16 ;  /* 0x000000000e0e7229 */ /* 0x020fd60000000010 */
.L_x_149:
[----:B------:R-:W-:Y:S05]  /*1900*/  BRA.U !UP0, `(.L_x_148) ;  /* 0x0000000108387547 */ /* 0x000fea000b800000 */
        /* <DEDUP_REMOVED lines=14> */
.L_x_148:
[----:B------:R-:W2:Y:S01]  /*19f0*/  LDL.64 R10, [R1+0x8] ;  /* 0x00000800010a7983 */ /* 0x000ea20000100a00 */
[----:B0-----:R-:W-:Y:S01]  /*1a00*/  IMAD.WIDE R4, R26, 0x4, R8 ;  /* 0x000000041a047825 */ /* 0x001fe200078e0208 */
[----:B------:R-:W0:Y:S01]  /*1a10*/  LDC R25, c[0x0][0x3a8] ;  /* 0x0000ea00ff197b82 */ /* 0x000e220000000800 */
[----:B------:R-:W-:-:S04]  /*1a20*/  ISETP.NE.AND P2, PT, R2, UR7, PT ;  /* 0x0000000702007c0c */ /* 0x000fc8000bf45270 */
[C---:B------:R-:W-:Y:S01]  /*1a30*/  ISETP.EQ.AND P0, PT, R26.reuse, RZ, !P2 ;  /* 0x000000ff1a00720c */ /* 0x040fe20005702270 */
[----:B------:R-:W-:Y:S01]  /*1a40*/  VIADD R20, R26, 0x1 ;  /* 0x000000011a147836 */ /* 0x000fe20000000000 */
[----:B--2---:R1:W-:Y:S04]  /*1a50*/  STG.E.64 desc[UR14][R10.64], R14 ;  /* 0x0000000e0a007986 */ /* 0x0043e8000c101b0e */
[----:B------:R2:W5:Y:S04]  /*1a60*/  LDG.E R22, desc[UR14][R4.64] ;  /* 0x0000000e04167981 */ /* 0x000568000c1e1900 */
[----:B------:R2:W5:Y:S01]  /*1a70*/  LDG.E R3, desc[UR14][R28.64] ;  /* 0x0000000e1c037981 */ /* 0x000562000c1e1900 */
[----:B------:R-:W-:Y:S01]  /*1a80*/  ISETP.NE.AND P1, PT, R2, RZ, PT ;  /* 0x000000ff0200720c */ /* 0x000fe20003f25270 */
[----:B------:R-:W-:Y:S01]  /*1a90*/  BSSY.RECONVERGENT B3, `(.L_x_150) ;  /* 0x0000048000037945 */ /* 0x000fe20003800200 */
[----:B------:R-:W-:-:S02]  /*1aa0*/  ISETP.NE.AND P3, PT, R26, UR7, PT ;  /* 0x000000071a007c0c */ /* 0x000fc4000bf65270 */
[C---:B------:R-:W-:Y:S02]  /*1ab0*/  IADD3 R23, PT, PT, R2.reuse, 0x1, RZ ;  /* 0x0000000102177810 */ /* 0x040fe40007ffe0ff */
[----:B-1----:R-:W-:Y:S02]  /*1ac0*/  IADD3 R10, PT, PT, -R2, R26, RZ ;  /* 0x0000001a020a7210 */ /* 0x002fe40007ffe1ff */
[----:B------:R-:W-:Y:S02]  /*1ad0*/  SEL R23, R23, RZ, P2 ;  /* 0x000000ff17177207 */ /* 0x000fe40001000000 */
[----:B------:R-:W-:Y:S02]  /*1ae0*/  ISETP.EQ.OR P0, PT, R10, 0x1, P0 ;  /* 0x000000010a00780c */ /* 0x000fe40000702670 */
[----:B------:R-:W-:Y:S02]  /*1af0*/  SEL R20, R20, RZ, P3 ;  /* 0x000000ff14147207 */ /* 0x000fe40001800000 */
[----:B0-----:R-:W-:-:S09]  /*1b00*/  SEL R13, R2, R25, P1 ;  /* 0x00000019020d7207 */ /* 0x001fd20000800000 */
[----:B--2---:R-:W-:Y:S05]  /*1b10*/  @P0 BRA `(.L_x_151) ;  /* 0x0000000000cc0947 */ /* 0x004fea0003800000 */
[----:B------:R-:W-:Y:S02]  /*1b20*/  ISETP.EQ.AND P0, PT, R26, UR7, !P1 ;  /* 0x000000071a007c0c */ /* 0x000fe4000cf02270 */
[----:B------:R-:W-:Y:S02]  /*1b30*/  IADD3 R10, PT, PT, R2, -R26, RZ ;  /* 0x8000001a020a7210 */ /* 0x000fe40007ffe0ff */
[----:B------:R-:W-:Y:S02]  /*1b40*/  ISETP.NE.AND P1, PT, R26, RZ, PT ;  /* 0x000000ff1a00720c */ /* 0x000fe40003f25270 */
[----:B------:R-:W-:Y:S02]  /*1b50*/  ISETP.EQ.OR P0, PT, R10, 0x1, P0 ;  /* 0x000000010a00780c */ /* 0x000fe40000702670 */
[----:B------:R-:W-:-:S11]  /*1b60*/  SEL R11, R26, R25, P1 ;  /* 0x000000191a0b7207 */ /* 0x000fd60000800000 */
[----:B------:R-:W-:Y:S05]  /*1b70*/  @P0 BRA `(.L_x_152) ;  /* 0x0000000000840947 */ /* 0x000fea0003800000 */
[--C-:B------:R-:W-:Y:S01]  /*1b80*/  IMAD.WIDE R10, R11, 0x4, R8.reuse ;  /* 0x000000040b0a7825 */ /* 0x100fe200078e0208 */
[----:B------:R0:W-:Y:S04]  /*1b90*/  STL.64 [R1+0x10], R4 ;  /* 0x0000100401007387 */ /* 0x0001e80000100a00 */
[----:B------:R1:W2:Y:S01]  /*1ba0*/  LDG.E R16, desc[UR14][R10.64+-0x4] ;  /* 0xfffffc0e0a107981 */ /* 0x0002a2000c1e1900 */
[----:B0-----:R-:W0:Y:S01]  /*1bb0*/  LDC.64 R4, c[0x0][0x3c0] ;  /* 0x0000f000ff047b82 */ /* 0x001e220000000a00 */
[----:B-1----:R-:W-:-:S06]  /*1bc0*/  IMAD.WIDE R10, R13, 0x4, R8 ;  /* 0x000000040d0a7825 */ /* 0x002fcc00078e0208 */
[----:B------:R-:W3:Y:S01]  /*1bd0*/  LDG.E R10, desc[UR14][R10.64+-0x4] ;  /* 0xfffffc0e0a0a7981 */ /* 0x000ee2000c1e1900 */
[----:B------:R-:W-:-:S05]  /*1be0*/  IMAD.WIDE R20, R20, 0x4, R8 ;  /* 0x0000000414147825 */ /* 0x000fca00078e0208 */
[----:B------:R1:W4:Y:S02]  /*1bf0*/  LDG.E R24, desc[UR14][R20.64] ;  /* 0x0000000e14187981 */ /* 0x000324000c1e1900 */
[----:B-1----:R-:W-:-:S06]  /*1c00*/  IMAD.WIDE R20, R23, 0x4, R8 ;  /* 0x0000000417147825 */ /* 0x002fcc00078e0208 */
[----:B------:R1:W5:Y:S02]  /*1c10*/  LDG.E R20, desc[UR14][R20.64] ;  /* 0x0000000e14147981 */ /* 0x000364000c1e1900 */
[CC--:B--2--5:R-:W-:Y:S02]  /*1c20*/  IMAD R12, R16.reuse, R25.reuse, R22 ;  /* 0x00000019100c7224 */ /* 0x0e4fe400078e0216 */
[----:B------:R-:W-:Y:S02]  /*1c30*/  IMAD R18, R16, R25, R3 ;  /* 0x0000001910127224 */ /* 0x000fe400078e0203 */
[----:B0-----:R-:W-:-:S04]  /*1c40*/  IMAD.WIDE R12, R12, 0x8, R4 ;  /* 0x000000080c0c7825 */ /* 0x001fc800078e0204 */
[----:B------:R-:W-:Y:S02]  /*1c50*/  IMAD.WIDE R18, R18, 0x8, R4 ;  /* 0x0000000812127825 */ /* 0x000fe400078e0204 */
[----:B------:R-:W2:Y:S04]  /*1c60*/  LDG.E.64 R12, desc[UR14][R12.64] ;  /* 0x0000000e0c0c7981 */ /* 0x000ea8000c1e1b00 */
[----:B------:R-:W4:Y:S01]  /*1c70*/  LDG.E.64 R18, desc[UR14][R18.64] ;  /* 0x0000000e12127981 */ /* 0x000f22000c1e1b00 */
[----:B---3--:R-:W-:-:S04]  /*1c80*/  IMAD R16, R10, R25, R3 ;  /* 0x000000190a107224 */ /* 0x008fc800078e0203 */
[----:B------:R-:W-:-:S04]  /*1c90*/  IMAD.WIDE R16, R16, 0x8, R4 ;  /* 0x0000000810107825 */ /* 0x000fc800078e0204 */
[----:B------:R-:W-:Y:S02]  /*1ca0*/  IMAD R10, R10, R25, R22 ;  /* 0x000000190a0a7224 */ /* 0x000fe400078e0216 */
[----:B------:R-:W3:Y:S02]  /*1cb0*/  LDG.E.64 R16, desc[UR14][R16.64] ;  /* 0x0000000e10107981 */ /* 0x000ee4000c1e1b00 */
[----:B------:R-:W-:Y:S02]  /*1cc0*/  IMAD.WIDE R10, R10, 0x8, R4 ;  /* 0x000000080a0a7825 */ /* 0x000fe400078e0204 */
[----:B------:R1:W5:Y:S04]  /*1cd0*/  LDL.LU.64 R4, [R1+0x10] ;  /* 0x0000100001047983 */ /* 0x0003680000300a00 */
[----:B------:R-:W3:Y:S01]  /*1ce0*/  LDG.E.64 R10, desc[UR14][R10.64] ;  /* 0x0000000e0a0a7981 */ /* 0x000ee2000c1e1b00 */
[----:B--2---:R-:W-:-:S08]  /*1cf0*/  DADD R12, -R12, R14 ;  /* 0x000000000c0c7229 */ /* 0x004fd0000000010e */
[----:B----4-:R-:W-:-:S08]  /*1d00*/  DADD R12, R12, R18 ;  /* 0x000000000c0c7229 */ /* 0x010fd00000000012 */
[----:B---3--:R-:W-:Y:S01]  /*1d10*/  DADD R12, R12, -R16 ;  /* 0x000000000c0c7229 */ /* 0x008fe20000000810 */
[-C--:B------:R-:W-:Y:S02]  /*1d20*/  IMAD R17, R3, R25.reuse, RZ ;  /* 0x0000001903117224 */ /* 0x080fe400078e02ff */
[----:B------:R-:W-:Y:S01]  /*1d30*/  IMAD R16, R22, R25, RZ ;  /* 0x0000001916107224 */ /* 0x000fe200078e02ff */
[----:B------:R-:W-:-:S04]  /*1d40*/  MOV R22, R24 ;  /* 0x0000001800167202 */ /* 0x000fc80000000f00 */
[----:B------:R-:W-:Y:S01]  /*1d50*/  DADD R10, R12, R10 ;  /* 0x000000000c0a7229 */ /* 0x000fe2000000000a */
[----:B------:R-:W-:Y:S01]  /*1d60*/  MOV R18, R17 ;  /* 0x0000001100127202 */ /* 0x000fe20000000f00 */
[----:B------:R-:W-:Y:S01]  /*1d70*/  IMAD.MOV.U32 R3, RZ, RZ, R16 ;  /* 0x000000ffff037224 */ /* 0x000fe200078e0010 */
[----:B-1----:R-:W-:Y:S08]  /*1d80*/  BRA `(.L_x_153) ;  /* 0x0000000000607947 */ /* 0x002ff00003800000 */
.L_x_152:
[----:B------:R-:W-:-:S06]  /*1d90*/  IMAD.WIDE R10, R11, 0x4, R8 ;  /* 0x000000040b0a7825 */ /* 0x000fcc00078e0208 */
[----:B------:R0:W2:Y:S01]  /*1da0*/  LDG.E R10, desc[UR14][R10.64+-0x4] ;  /* 0xfffffc0e0a0a7981 */ /* 0x0000a2000c1e1900 */
[----:B------:R-:W-:-:S06]  /*1db0*/  IMAD.WIDE R20, R23, 0x4, R8 ;  /* 0x0000000417147825 */ /* 0x000fcc00078e0208 */
[----:B------:R1:W5:Y:S02]  /*1dc0*/  LDG.E R20, desc[UR14][R20.64] ;  /* 0x0000000e14147981 */ /* 0x000364000c1e1900 */
[----:B-----5:R-:W-:Y:S01]  /*1dd0*/  IMAD R17, R3, R25, RZ ;  /* 0x0000001903117224 */ /* 0x020fe200078e02ff */
[----:B------:R-:W-:Y:S01]  /*1de0*/  MOV R24, R3 ;  /* 0x0000000300187202 */ /* 0x000fe20000000f00 */
[----:B------:R-:W-:Y:S01]  /*1df0*/  IMAD R16, R22, R25, RZ ;  /* 0x0000001916107224 */ /* 0x000fe200078e02ff */
[----:B0-----:R-:W-:Y:S01]  /*1e00*/  MOV R11, R15 ;  /* 0x0000000f000b7202 */ /* 0x001fe20000000f00 */
[----:B--2---:R-:W-:Y:S02]  /*1e10*/  IMAD R18, R10, R25, RZ ;  /* 0x000000190a127224 */ /* 0x004fe400078e02ff */
[----:B------:R-:W-:-:S03]  /*1e20*/  IMAD.MOV.U32 R10, RZ, RZ, R14 ;  /* 0x000000ffff0a7224 */ /* 0x000fc600078e000e */
[----:B------:R-:W-:Y:S01]  /*1e30*/  MOV R3, R18 ;  /* 0x0000001200037202 */ /* 0x000fe20000000f00 */
[----:B-1----:R-:W-:Y:S06]  /*1e40*/  BRA `(.L_x_153) ;  /* 0x0000000000307947 */ /* 0x002fec0003800000 */
.L_x_151:
[----:B------:R-:W-:-:S06]  /*1e50*/  IMAD.WIDE R10, R13, 0x4, R8 ;  /* 0x000000040d0a7825 */ /* 0x000fcc00078e0208 */
[----:B------:R0:W2:Y:S01]  /*1e60*/  LDG.E R10, desc[UR14][R10.64+-0x4] ;  /* 0xfffffc0e0a0a7981 */ /* 0x0000a2000c1e1900 */
[----:B------:R-:W-:-:S06]  /*1e70*/  IMAD.WIDE R20, R20, 0x4, R8 ;  /* 0x0000000414147825 */ /* 0x000fcc00078e0208 */
[----:B------:R1:W5:Y:S02]  /*1e80*/  LDG.E R20, desc[UR14][R20.64] ;  /* 0x0000000e14147981 */ /* 0x000364000c1e1900 */
[----:B-----5:R-:W-:Y:S02]  /*1e90*/  IMAD.MOV.U32 R24, RZ, RZ, R22 ;  /* 0x000000ffff187224 */ /* 0x020fe400078e0016 */
[----:B------:R-:W-:Y:S01]  /*1ea0*/  IMAD R17, R22, R25, RZ ;  /* 0x0000001916117224 */ /* 0x000fe200078e02ff */
[----:B0-----:R-:W-:Y:S01]  /*1eb0*/  MOV R11, R15 ;  /* 0x0000000f000b7202 */ /* 0x001fe20000000f00 */
[-C--:B------:R-:W-:Y:S02]  /*1ec0*/  IMAD R16, R3, R25.reuse, RZ ;  /* 0x0000001903107224 */ /* 0x080fe400078e02ff */
[----:B------:R-:W-:Y:S02]  /*1ed0*/  IMAD.MOV.U32 R22, RZ, RZ, R3 ;  /* 0x000000ffff167224 */ /* 0x000fe400078e0003 */
[----:B--2---:R-:W-:Y:S01]  /*1ee0*/  IMAD R18, R10, R25, RZ ;  /* 0x000000190a127224 */ /* 0x004fe200078e02ff */
[----:B------:R-:W-:-:S04]  /*1ef0*/  MOV R10, R14 ;  /* 0x0000000e000a7202 */ /* 0x000fc80000000f00 */
[----:B-1----:R-:W-:-:S07]  /*1f00*/  MOV R3, R18 ;  /* 0x0000001200037202 */ /* 0x002fce0000000f00 */
.L_x_153:
[----:B------:R-:W-:Y:S05]  /*1f10*/  BSYNC.RECONVERGENT B3 ;  /* 0x0000000000037941 */ /* 0x000fea0003800200 */
.L_x_150:
[----:B------:R-:W-:Y:S01]  /*1f20*/  IADD3 R12, PT, PT, R3, R22, RZ ;  /* 0x00000016030c7210 */ /* 0x000fe20007ffe0ff */
[----:B------:R-:W-:Y:S01]  /*1f30*/  IMAD.IADD R18, R18, 0x1, R24 ;  /* 0x0000000112127824 */ /* 0x000fe200078e0218 */
[----:B------:R-:W0:Y:S08]  /*1f40*/  LDC.64 R22, c[0x0][0x3c0] ;  /* 0x0000f000ff167b82 */ /* 0x000e300000000a00 */
[----:B------:R-:W1:Y:S01]  /*1f50*/  LDC.64 R24, c[0x0][0x3c0] ;  /* 0x0000f000ff187b82 */ /* 0x000e620000000a00 */
[----:B0-----:R-:W-:Y:S01]  /*1f60*/  IMAD.WIDE R12, R12, 0x8, R22 ;  /* 0x000000080c0c7825 */ /* 0x001fe200078e0216 */
[----:B------:R-:W-:-:S05]  /*1f70*/  IADD3 R22, PT, PT, R20, R17, RZ ;  /* 0x0000001114167210 */ /* 0x000fca0007ffe0ff */
[----:B------:R-:W2:Y:S01]  /*1f80*/  LDG.E.64 R12, desc[UR14][R12.64] ;  /* 0x0000000e0c0c7981 */ /* 0x000ea2000c1e1b00 */
[----:B-1----:R-:W-:Y:S01]  /*1f90*/  IMAD.WIDE R18, R18, 0x8, R24 ;  /* 0x0000000812127825 */ /* 0x002fe200078e0218 */
[----:B------:R-:W-:-:S03]  /*1fa0*/  IADD3 R16, PT, PT, R20, R16, RZ ;  /* 0x0000001014107210 */ /* 0x000fc60007ffe0ff */
[--C-:B------:R-:W-:Y:S02]  /*1fb0*/  IMAD.WIDE R22, R22, 0x8, R24.reuse ;  /* 0x0000000816167825 */ /* 0x100fe400078e0218 */
[----:B------:R-:W3:Y:S02]  /*1fc0*/  LDG.E.64 R18, desc[UR14][R18.64] ;  /* 0x0000000e12127981 */ /* 0x000ee4000c1e1b00 */
[----:B------:R-:W-:Y:S02]  /*1fd0*/  IMAD.WIDE R16, R16, 0x8, R24 ;  /* 0x0000000810107825 */ /* 0x000fe400078e0218 */
[----:B------:R-:W4:Y:S04]  /*1fe0*/  LDG.E.64 R22, desc[UR14][R22.64] ;  /* 0x0000000e16167981 */ /* 0x000f28000c1e1b00 */
        /* <DEDUP_REMOVED lines=8> */
[----:B------:R-:W0:Y:S01]  /*2070*/  LDC.64 R2, c[0x0][0x390] ;  /* 0x0000e400ff027b82 */ /* 0x000e220000000a00 */
[----:B------:R-:W-:Y:S01]  /*2080*/  IADD3 R13, PT, PT, R0, R26, RZ ;  /* 0x0000001a000d7210 */ /* 0x000fe20007ffe0ff */
[----:B------:R-:W2:Y:S04]  /*2090*/  LDL.LU.64 R20, [R1] ;  /* 0x0000000001147983 */ /* 0x000ea80000300a00 */
[----:B------:R-:W3:Y:S01]  /*20a0*/  LDL.64 R24, [R1+0x8] ;  /* 0x0000080001187983 */ /* 0x000ee20000100a00 */
[----:B0-----:R-:W-:-:S06]  /*20b0*/  IMAD.WIDE R12, R13, 0x4, R2 ;  /* 0x000000040d0c7825 */ /* 0x001fcc00078e0202 */
[----:B------:R-:W4:Y:S04]  /*20c0*/  LDG.E R13, desc[UR14][R12.64] ;  /* 0x0000000e0c0d7981 */ /* 0x000f28000c1e1900 */
[----:B----45:R1:W-:Y:S04]  /*20d0*/  STG.E desc[UR14][R4.64], R13 ;  /* 0x0000000d04007986 */ /* 0x0303e8000c10190e */
[----:B--2---:R-:W2:Y:S01]  /*20e0*/  LDG.E R3, desc[UR14][R20.64] ;  /* 0x0000000e14037981 */ /* 0x004ea2000c1e1900 */
[----:B------:R-:W-:Y:S01]  /*20f0*/  MOV R15, RZ ;  /* 0x000000ff000f7202 */ /* 0x000fe20000000f00 */
[----:B------:R-:W-:-:S02]  /*2100*/  IMAD.MOV.U32 R2, RZ, RZ, RZ ;  /* 0x000000ffff027224 */ /* 0x000fc400078e00ff */
[----:B--2---:R1:W-:Y:S04]  /*2110*/  STG.E desc[UR14][R28.64], R3 ;  /* 0x000000031c007986 */ /* 0x0043e8000c10190e */
[----:B---3--:R1:W-:Y:S02]  /*2120*/  STG.E.64 desc[UR14][R24.64], R10 ;  /* 0x0000000a18007986 */ /* 0x0083e4000c101b0e */
.L_x_140:
[----:B------:R-:W-:Y:S05]  /*2130*/  BSYNC.RECONVERGENT B2 ;  /* 0x0000000000027941 */ /* 0x000fea0003800200 */
.L_x_139:
[----:B-1----:R-:W1:Y:S01]  /*2140*/  LDC R3, c[0x0][0x3a8] ;  /* 0x0000ea00ff037b82 */ /* 0x002e620000000800 */
[----:B------:R-:W-:-:S04]  /*2150*/  IADD3 R2, PT, PT, R2, 0x1, RZ ;  /* 0x0000000102027810 */ /* 0x000fc80007ffe0ff */
[----:B-1----:R-:W-:-:S13]  /*2160*/  ISETP.GE.AND P0, PT, R2, R3, PT ;  /* 0x000000030200720c */ /* 0x002fda0003f06270 */
[----:B------:R-:W-:Y:S05]  /*2170*/  @!P0 BRA `(.L_x_154) ;  /* 0xffffffe800508947 */ /* 0x000fea000383ffff */
[----:B------:R-:W-:Y:S05]  /*2180*/  BSYNC.RECONVERGENT B1 ;  /* 0x0000000000017941 */ /* 0x000fea0003800200 */
.L_x_138:
[----:B------:R-:W-:-:S04]  /*2190*/  IADD3 R15, PT, PT, R15, 0x1, RZ ;  /* 0x000000010f0f7810 */ /* 0x000fc80007ffe0ff */
[----:B------:R-:W-:-:S13]  /*21a0*/  ISETP.GE.AND P0, PT, R15, R3, PT ;  /* 0x000000030f00720c */ /* 0x000fda0003f06270 */
[----:B------:R-:W-:Y:S05]  /*21b0*/  @!P0 BRA `(.L_x_155) ;  /* 0xffffffe800388947 */ /* 0x000fea000383ffff */
[----:B------:R-:W-:Y:S05]  /*21c0*/  BSYNC.RECONVERGENT B0 ;  /* 0x0000000000007941 */ /* 0x000fea0003800200 */
.L_x_137:
[----:B------:R-:W-:Y:S01]  /*21d0*/  UISETP.GE.U32.AND UP0, UPT, UR7, 0xf, UPT ;  /* 0x0000000f0700788c */ /* 0x000fe2000bf06070 */
[----:B------:R-:W-:-:S08]  /*21e0*/  IMAD.MOV.U32 R3, RZ, RZ, RZ ;  /* 0x000000ffff037224 */ /* 0x000fd000078e00ff */
[----:B------:R-:W-:Y:S05]  /*21f0*/  BRA.U !UP0, `(.L_x_156) ;  /* 0x0000000108a47547 */ /* 0x000fea000b800000 */
[----:B------:R-:W-:-:S07]  /*2200*/  MOV R7, RZ ;  /* 0x000000ff00077202 */ /* 0x000fce0000000f00 */
.L_x_157:
[----:B------:R-:W-:Y:S01]  /*2210*/  IMAD.WIDE.U32 R2, R7, 0x4, R8 ;  /* 0x0000000407027825 */ /* 0x000fe200078e0008 */
[----:B--2--5:R-:W1:Y:S04]  /*2220*/  LDC.64 R4, c[0x0][0x398] ;  /* 0x0000e600ff047b82 */ /* 0x024e680000000a00 */
[----:B------:R-:W2:Y:S01]  /*2230*/  LDG.E R13, desc[UR14][R2.64] ;  /* 0x0000000e020d7981 */ /* 0x000ea2000c1e1900 */
[----:B0-----:R-:W-:-:S05]  /*2240*/  IADD3 R11, PT, PT, R0, R7, RZ ;  /* 0x00000007000b7210 */ /* 0x001fca0007ffe0ff */
        /* <DEDUP_REMOVED lines=10> */
[----:B------:R-:W2:Y:S04]  /*22f0*/  LDG.E R21, desc[UR14][R2.64+0x14] ;  /* 0x0000140e02157981 */ /* 0x000ea8000c1e1900 */
[----:B--2---:R2:W-:Y:S04]  /*2300*/  STG.E desc[UR14][R4.64+0x14], R21 ;  /* 0x0000141504007986 */ /* 0x0045e8000c10190e */
[----:B0-----:R-:W3:Y:S04]  /*2310*/  LDG.E R13, desc[UR14][R2.64+0x18] ;  /* 0x0000180e020d7981 */ /* 0x001ee8000c1e1900 */
[----:B---3--:R0:W-:Y:S04]  /*2320*/  STG.E desc[UR14][R4.64+0x18], R13 ;  /* 0x0000180d04007986 */ /* 0x0081e8000c10190e */
[----:B-1----:R-:W3:Y:S04]  /*2330*/  LDG.E R11, desc[UR14][R2.64+0x1c] ;  /* 0x00001c0e020b7981 */ /* 0x002ee8000c1e1900 */
[----:B---3--:R1:W-:Y:S04]  /*2340*/  STG.E desc[UR14][R4.64+0x1c], R11 ;  /* 0x00001c0b04007986 */ /* 0x0083e8000c10190e */
[----:B------:R-:W3:Y:S04]  /*2350*/  LDG.E R15, desc[UR14][R2.64+0x20] ;  /* 0x0000200e020f7981 */ /* 0x000ee8000c1e1900 */
[----:B---3--:R3:W-:Y:S04]  /*2360*/  STG.E desc[UR14][R4.64+0x20], R15 ;  /* 0x0000200f04007986 */ /* 0x0087e8000c10190e */
[----:B------:R-:W4:Y:S04]  /*2370*/  LDG.E R17, desc[UR14][R2.64+0x24] ;  /* 0x0000240e02117981 */ /* 0x000f28000c1e1900 */
[----:B----4-:R4:W-:Y:S04]  /*2380*/  STG.E desc[UR14][R4.64+0x24], R17 ;  /* 0x0000241104007986 */ /* 0x0109e8000c10190e */
[----:B------:R-:W2:Y:S04]  /*2390*/  LDG.E R19, desc[UR14][R2.64+0x28] ;  /* 0x0000280e02137981 */ /* 0x000ea8000c1e1900 */
[----:B--2---:R2:W-:Y:S04]  /*23a0*/  STG.E desc[UR14][R4.64+0x28], R19 ;  /* 0x0000281304007986 */ /* 0x0045e8000c10190e */
[----:B------:R-:W3:Y:S04]  /*23b0*/  LDG.E R21, desc[UR14][R2.64+0x2c] ;  /* 0x00002c0e02157981 */ /* 0x000ee8000c1e1900 */
[----:B---3--:R2:W-:Y:S04]  /*23c0*/  STG.E desc[UR14][R4.64+0x2c], R21 ;  /* 0x00002c1504007986 */ /* 0x0085e8000c10190e */
[----:B0-----:R-:W3:Y:S04]  /*23d0*/  LDG.E R13, desc[UR14][R2.64+0x30] ;  /* 0x0000300e020d7981 */ /* 0x001ee8000c1e1900 */
[----:B---3--:R2:W-:Y:S04]  /*23e0*/  STG.E desc[UR14][R4.64+0x30], R13 ;  /* 0x0000300d04007986 */ /* 0x0085e8000c10190e */
[----:B-1----:R-:W3:Y:S04]  /*23f0*/  LDG.E R11, desc[UR14][R2.64+0x34] ;  /* 0x0000340e020b7981 */ /* 0x002ee8000c1e1900 */
[----:B---3--:R2:W-:Y:S04]  /*2400*/  STG.E desc[UR14][R4.64+0x34], R11 ;  /* 0x0000340b04007986 */ /* 0x0085e8000c10190e */
[----:B------:R-:W3:Y:S04]  /*2410*/  LDG.E R15, desc[UR14][R2.64+0x38] ;  /* 0x0000380e020f7981 */ /* 0x000ee8000c1e1900 */
[----:B---3--:R2:W-:Y:S04]  /*2420*/  STG.E desc[UR14][R4.64+0x38], R15 ;  /* 0x0000380f04007986 */ /* 0x0085e8000c10190e */
[----:B----4-:R-:W3:Y:S01]  /*2430*/  LDG.E R17, desc[UR14][R2.64+0x3c] ;  /* 0x00003c0e02117981 */ /* 0x010ee2000c1e1900 */
[----:B------:R-:W-:-:S04]  /*2440*/  IADD3 R7, PT, PT, R7, 0x10, RZ ;  /* 0x0000001007077810 */ /* 0x000fc80007ffe0ff */
[----:B------:R-:W-:Y:S01]  /*2450*/  ISETP.NE.AND P0, PT, R7, UR11, PT ;  /* 0x0000000b07007c0c */ /* 0x000fe2000bf05270 */
[----:B---3--:R2:W-:-:S12]  /*2460*/  STG.E desc[UR14][R4.64+0x3c], R17 ;  /* 0x00003c1104007986 */ /* 0x0085d8000c10190e */
[----:B------:R-:W-:Y:S05]  /*2470*/  @P0 BRA `(.L_x_157) ;  /* 0xfffffffc00640947 */ /* 0x000fea000383ffff */
[----:B------:R-:W-:-:S07]  /*2480*/  IMAD.U32 R3, RZ, RZ, UR11 ;  /* 0x0000000bff037e24 */ /* 0x000fce000f8e00ff */
.L_x_156:
        /* <DEDUP_REMOVED lines=9> */
[----:B--2--5:R-:W-:Y:S01]  /*2520*/  IMAD.WIDE.U32 R4, R3, 0x4, R8 ;  /* 0x0000000403047825 */ /* 0x024fe200078e0008 */
[----:B------:R-:W1:Y:S04]  /*2530*/  LDC.64 R6, c[0x0][0x398] ;  /* 0x0000e600ff067b82 */ /* 0x000e680000000a00 */
        /* <DEDUP_REMOVED lines=14> */
[----:B0-----:R-:W2:Y:S04]  /*2620*/  LDG.E R13, desc[UR14][R4.64+0x18] ;  /* 0x0000180e040d7981 */ /* 0x001ea8000c1e1900 */
[----:B--2---:R3:W-:Y:S04]  /*2630*/  STG.E desc[UR14][R6.64+0x18], R13 ;  /* 0x0000180d06007986 */ /* 0x0047e8000c10190e */
[----:B-1----:R-:W2:Y:S01]  /*2640*/  LDG.E R11, desc[UR14][R4.64+0x1c] ;  /* 0x00001c0e040b7981 */ /* 0x002ea2000c1e1900 */
[----:B------:R-:W-:-:S03]  /*2650*/  IADD3 R3, PT, PT, R3, 0x8, RZ ;  /* 0x0000000803037810 */ /* 0x000fc60007ffe0ff */
[----:B--2---:R3:W-:Y:S04]  /*2660*/  STG.E desc[UR14][R6.64+0x1c], R11 ;  /* 0x00001c0b06007986 */ /* 0x0047e8000c10190e */
.L_x_159:
[----:B------:R-:W-:Y:S05]  /*2670*/  BRA.U !UP1, `(.L_x_158) ;  /* 0x0000000109807547 */ /* 0x000fea000b800000 */
[----:B------:R-:W-:Y:S02]  /*2680*/  UIADD3 UR5, UPT, UPT, UR5, -0x1, URZ ;  /* 0xffffffff05057890 */ /* 0x000fe4000fffe0ff */
[----:B------:R-:W-:Y:S02]  /*2690*/  UISETP.NE.AND UP1, UPT, UR10, URZ, UPT ;  /* 0x000000ff0a00728c */ /* 0x000fe4000bf25270 */
[----:B------:R-:W-:-:S09]  /*26a0*/  UISETP.GE.U32.AND UP0, UPT, UR5, 0x3, UPT ;  /* 0x000000030500788c */ /* 0x000fd2000bf06070 */
[----:B------:R-:W-:Y:S05]  /*26b0*/  BRA.U !UP0, `(.L_x_160) ;  /* 0x0000000108347547 */ /* 0x000fea000b800000 */
[----:B--2--5:R-:W-:Y:S01]  /*26c0*/  IMAD.WIDE.U32 R4, R3, 0x4, R8 ;  /* 0x0000000403047825 */ /* 0x024fe200078e0008 */
[----:B---3--:R-:W1:Y:S04]  /*26d0*/  LDC.64 R6, c[0x0][0x398] ;  /* 0x0000e600ff067b82 */ /* 0x008e680000000a00 */
        /* <DEDUP_REMOVED lines=11> */
.L_x_160:
[----:B------:R-:W-:Y:S05]  /*2790*/  BRA.U !UP1, `(.L_x_158) ;  /* 0x0000000109387547 */ /* 0x000fea000b800000 */
[----:B------:R-:W-:Y:S01]  /*27a0*/  IMAD.WIDE.U32 R8, R3, 0x4, R8 ;  /* 0x0000000403087825 */ /* 0x000fe200078e0008 */
[----:B--2--5:R-:W2:Y:S04]  /*27b0*/  LDC.64 R4, c[0x0][0x398] ;  /* 0x0000e600ff047b82 */ /* 0x024ea80000000a00 */
[----:B-1-3--:R-:W3:Y:S01]  /*27c0*/  LDG.E R7, desc[UR14][R8.64] ;  /* 0x0000000e08077981 */ /* 0x00aee2000c1e1900 */
[----:B------:R-:W-:Y:S01]  /*27d0*/  IADD3 R3, PT, PT, R0, R3, RZ ;  /* 0x0000000300037210 */ /* 0x000fe20007ffe0ff */
[----:B------:R-:W-:-:S04]  /*27e0*/  UISETP.NE.AND UP0, UPT, UR10, 0x1, UPT ;  /* 0x000000010a00788c */ /* 0x000fc8000bf05270 */
[----:B--2---:R-:W-:-:S05]  /*27f0*/  IMAD.WIDE R2, R3, 0x4, R4 ;  /* 0x0000000403027825 */ /* 0x004fca00078e0204 */
[----:B---3--:R4:W-:Y:S01]  /*2800*/  STG.E desc[UR14][R2.64], R7 ;  /* 0x0000000702007986 */ /* 0x0089e2000c10190e */
[----:B------:R-:W-:Y:S05]  /*2810*/  BRA.U !UP0, `(.L_x_158) ;  /* 0x0000000108187547 */ /* 0x000fea000b800000 */
[----:B------:R-:W2:Y:S01]  /*2820*/  LDG.E R5, desc[UR14][R8.64+0x4] ;  /* 0x0000040e08057981 */ /* 0x000ea2000c1e1900 */
[----:B------:R-:W-:-:S06]  /*2830*/  UISETP.NE.AND UP0, UPT, UR10, 0x2, UPT ;  /* 0x000000020a00788c */ /* 0x000fcc000bf05270 */
[----:B------:R-:W-:Y:S01]  /*2840*/  PLOP3.LUT P0, PT, PT, PT, UP0, 0x80, 0x8 ;  /* 0x000000000008781c */ /* 0x000fe20003f0f008 */
[----:B--2---:R1:W-:-:S12]  /*2850*/  STG.E desc[UR14][R2.64+0x4], R5 ;  /* 0x0000040502007986 */ /* 0x0043d8000c10190e */
[----:B----4-:R-:W2:Y:S04]  /*2860*/  @P0 LDG.E R7, desc[UR14][R8.64+0x8] ;  /* 0x0000080e08070981 */ /* 0x010ea8000c1e1900 */
[----:B--2---:R1:W-:Y:S02]  /*2870*/  @P0 STG.E desc[UR14][R2.64+0x8], R7 ;  /* 0x0000080702000986 */ /* 0x0043e4000c10190e */
.L_x_158:
[----:B-1--4-:R-:W4:Y:S01]  /*2880*/  LDL.LU.64 R2, [R1+0x8] ;  /* 0x0000080001027983 */ /* 0x012f220000300a00 */
[----:B------:R-:W1:Y:S01]  /*2890*/  LDC R0, c[0x0][0x384] ;  /* 0x0000e100ff007b82 */ /* 0x000e620000000800 */
[----:B------:R-:W0:Y:S07]  /*28a0*/  LDCU UR8, c[0x0][0x384] ;  /* 0x00007080ff0877ac */ /* 0x000e2e0008000800 */
[----:B--2--5:R-:W2:Y:S01]  /*28b0*/  LDC.64 R4, c[0x0][0x3c8] ;  /* 0x0000f200ff047b82 */ /* 0x024ea20000000a00 */
[----:B------:R-:W-:Y:S01]  /*28c0*/  UIADD3 UR5, UPT, UPT, UR4, 0x1, URZ ;  /* 0x0000000104057890 */ /* 0x000fe2000fffe0ff */
[----:B----4-:R-:W4:Y:S01]  /*28d0*/  LDG.E.64 R2, desc[UR14][R2.64] ;  /* 0x0000000e02027981 */ /* 0x010f22000c1e1b00 */
[----:B-1----:R-:W-:-:S02]  /*28e0*/  SHF.L.U32 R0, R0, 0x7, RZ ;  /* 0x0000000700007819 */ /* 0x002fc400000006ff */
[----:B0-----:R-:W-:-:S03]  /*28f0*/  UISETP.NE.AND UP0, UPT, UR5, UR8, UPT ;  /* 0x000000080500728c */ /* 0x001fc6000bf05270 */
[----:B---3--:R-:W-:-:S03]  /*2900*/  IMAD R7, R0, UR17, RZ ;  /* 0x0000001100077c24 */ /* 0x008fc6000f8e02ff */
[----:B------:R-:W-:Y:S01]  /*2910*/  PLOP3.LUT P0, PT, PT, PT, UP0, 0x80, 0x8 ;  /* 0x000000000008781c */ /* 0x000fe20003f0f008 */
[----:B--2---:R-:W-:-:S04]  /*2920*/  IMAD.WIDE R4, R7, 0x8, R4 ;  /* 0x0000000807047825 */ /* 0x004fc800078e0204 */
[----:B------:R-:W-:-:S05]  /*2930*/  IMAD.WIDE R4, R27, 0x8, R4 ;  /* 0x000000081b047825 */ /* 0x000fca00078e0204 */
[----:B----4-:R0:W-:Y:S03]  /*2940*/  STG.E.64 desc[UR14][R4.64], R2 ;  /* 0x0000000204007986 */ /* 0x0101e6000c101b0e */
[----:B------:R-:W-:Y:S05]  /*2950*/  @!P0 EXIT ;  /* 0x000000000000894d */ /* 0x000fea0003800000 */
[----:B------:R-:W-:Y:S01]  /*2960*/  UMOV UR4, UR5 ;  /* 0x0000000500047c82 */ /* 0x000fe20008000000 */
[----:B------:R-:W-:Y:S05]  /*2970*/  BRA `(.L_x_161) ;  /* 0xffffffd800047947 */ /* 0x000fea000383ffff */
.L_x_126:
[----:B------:R-:W0:Y:S01]  /*2980*/  LDC R0, c[0x0][0x384] ;  /* 0x0000e100ff007b82 */ /* 0x000e220000000800 */
[----:B------:R-:W-:Y:S02]  /*2990*/  UISETP.GE.U32.AND UP0, UPT, UR5, 0x8, UPT ;  /* 0x000000080500788c */ /* 0x000fe4000bf06070 */
[----:B------:R-:W-:-:S05]  /*29a0*/  ULOP3.LUT UR4, UR5, 0x7, URZ, 0xc0, !UPT ;  /* 0x0000000705047892 */ /* 0x000fca000f8ec0ff */
[----:B------:R-:W1:Y:S01]  /*29b0*/  LDC.64 R2, c[0x0][0x3c8] ;  /* 0x0000f200ff027b82 */ /* 0x000e620000000a00 */
[----:B0-----:R-:W-:-:S05]  /*29c0*/  SHF.L.U32 R0, R0, 0x7, RZ ;  /* 0x0000000700007819 */ /* 0x001fca00000006ff */
[----:B------:R-:W-:Y:S02]  /*29d0*/  IMAD R5, R0, UR17, RZ ;  /* 0x0000001100057c24 */ /* 0x000fe4000f8e02ff */
[----:B------:R-:W-:Y:S02]  /*29e0*/  IMAD.MOV.U32 R0, RZ, RZ, RZ ;  /* 0x000000ffff007224 */ /* 0x000fe400078e00ff */
[----:B-1----:R-:W-:Y:S01]  /*29f0*/  IMAD.WIDE R2, R5, 0x8, R2 ;  /* 0x0000000805027825 */ /* 0x002fe200078e0202 */
[----:B------:R-:W-:Y:S06]  /*2a00*/  BRA.U !UP0, `(.L_x_162) ;  /* 0x0000000108787547 */ /* 0x000fec000b800000 */
[----:B------:R-:W-:Y:S01]  /*2a10*/  ULOP3.LUT UR7, UR5, 0x7ffffff8, URZ, 0xc0, !UPT ;  /* 0x7ffffff805077892 */ /* 0x000fe2000f8ec0ff */
[----:B------:R-:W-:-:S05]  /*2a20*/  HFMA2 R5, -RZ, RZ, 0, 0 ;  /* 0x00000000ff057431 */ /* 0x000fca00000001ff */
[----:B------:R-:W-:-:S07]  /*2a30*/  MOV R0, UR7 ;  /* 0x0000000700007c02 */ /* 0x000fce0008000f00 */
.L_x_163:
[----:B------:R-:W0:Y:S01]  /*2a40*/  S2R R4, SR_TID.X ;  /* 0x0000000000047919 */ /* 0x000e220000002100 */
[----:B------:R-:W1:Y:S01]  /*2a50*/  LDC.64 R6, c[0x0][0x3b0] ;  /* 0x0000ec00ff067b82 */ /* 0x000e620000000a00 */
[----:B0-2---:R-:W-:-:S05]  /*2a60*/  LEA R15, R5, R4, 0x7 ;  /* 0x00000004050f7211 */ /* 0x005fca00078e38ff */
[----:B------:R-:W-:-:S04]  /*2a70*/  VIADD R9, R15, UR6 ;  /* 0x000000060f097c36 */ /* 0x000fc80008000000 */
[----:B-1----:R-:W-:-:S05]  /*2a80*/  IMAD.WIDE R6, R9, 0x8, R6 ;  /* 0x0000000809067825 */ /* 0x002fca00078e0206 */
[----:B------:R-:W2:Y:S01]  /*2a90*/  LDG.E.64 R8, desc[UR14][R6.64] ;  /* 0x0000000e06087981 */ /* 0x000ea2000c1e1b00 */
[C---:B------:R-:W-:Y:S01]  /*2aa0*/  IMAD.WIDE.U32 R10, R15.reuse, 0x8, R2 ;  /* 0x000000080f0a7825 */ /* 0x040fe200078e0002 */
[----:B------:R-:W-:-:S04]  /*2ab0*/  IADD3 R15, PT, PT, R15, 0x80, RZ ;  /* 0x000000800f0f7810 */ /* 0x000fc80007ffe0ff */
[----:B--2---:R0:W-:Y:S04]  /*2ac0*/  STG.E.64 desc[UR14][R10.64], R8 ;  /* 0x000000080a007986 */ /* 0x0041e8000c101b0e */
[----:B------:R-:W2:Y:S01]  /*2ad0*/  LDG.E.64 R12, desc[UR14][R6.64+0x400] ;  /* 0x0004000e060c7981 */ /* 0x000ea2000c1e1b00 */
[----:B------:R-:W-:-:S05]  /*2ae0*/  IMAD.WIDE R14, R15, 0x8, R2 ;  /* 0x000000080f0e7825 */ /* 0x000fca00078e0202 */
[----:B--2---:R1:W-:Y:S04]  /*2af0*/  STG.E.64 desc[UR14][R14.64], R12 ;  /* 0x0000000c0e007986 */ /* 0x0043e8000c101b0e */
[----:B------:R-:W2:Y:S04]  /*2b00*/  LDG.E.64 R16, desc[UR14][R6.64+0x800] ;  /* 0x0008000e06107981 */ /* 0x000ea8000c1e1b00 */
[----:B--2---:R2:W-:Y:S04]  /*2b10*/  STG.E.64 desc[UR14][R14.64+0x400], R16 ;  /* 0x000400100e007986 */ /* 0x0045e8000c101b0e */
[----:B------:R-:W3:Y:S04]  /*2b20*/  LDG.E.64 R18, desc[UR14][R6.64+0xc00] ;  /* 0x000c000e06127981 */ /* 0x000ee8000c1e1b00 */
[----:B---3--:R2:W-:Y:S04]  /*2b30*/  STG.E.64 desc[UR14][R14.64+0x800], R18 ;  /* 0x000800120e007986 */ /* 0x0085e8000c101b0e */
[----:B------:R-:W3:Y:S04]  /*2b40*/  LDG.E.64 R20, desc[UR14][R6.64+0x1000] ;  /* 0x0010000e06147981 */ /* 0x000ee8000c1e1b00 */
[----:B---3--:R2:W-:Y:S04]  /*2b50*/  STG.E.64 desc[UR14][R14.64+0xc00], R20 ;  /* 0x000c00140e007986 */ /* 0x0085e8000c101b0e */
[----:B0-----:R-:W3:Y:S04]  /*2b60*/  LDG.E.64 R8, desc[UR14][R6.64+0x1400] ;  /* 0x0014000e06087981 */ /* 0x001ee8000c1e1b00 */
[----:B---3--:R2:W-:Y:S04]  /*2b70*/  STG.E.64 desc[UR14][R14.64+0x1000], R8 ;  /* 0x001000080e007986 */ /* 0x0085e8000c101b0e */
[----:B------:R-:W3:Y:S04]  /*2b80*/  LDG.E.64 R10, desc[UR14][R6.64+0x1800] ;  /* 0x0018000e060a7981 */ /* 0x000ee8000c1e1b00 */
[----:B---3--:R2:W-:Y:S04]  /*2b90*/  STG.E.64 desc[UR14][R14.64+0x1400], R10 ;  /* 0x0014000a0e007986 */ /* 0x0085e8000c101b0e */
[----:B-1----:R-:W3:Y:S01]  /*2ba0*/  LDG.E.64 R12, desc[UR14][R6.64+0x1c00] ;  /* 0x001c000e060c7981 */ /* 0x002ee2000c1e1b00 */
[----:B------:R-:W-:-:S04]  /*2bb0*/  IADD3 R5, PT, PT, R5, 0x8, RZ ;  /* 0x0000000805057810 */ /* 0x000fc80007ffe0ff */
[----:B------:R-:W-:Y:S01]  /*2bc0*/  ISETP.NE.AND P0, PT, R5, R0, PT ;  /* 0x000000000500720c */ /* 0x000fe20003f05270 */
[----:B---3--:R2:W-:-:S12]  /*2bd0*/  STG.E.64 desc[UR14][R14.64+0x1800], R12 ;  /* 0x0018000c0e007986 */ /* 0x0085d8000c101b0e */
[----:B------:R-:W-:Y:S05]  /*2be0*/  @P0 BRA `(.L_x_163) ;  /* 0xfffffffc00940947 */ /* 0x000fea000383ffff */
.L_x_162:
[----:B------:R-:W-:-:S13]  /*2bf0*/  ISETP.NE.AND P0, PT, RZ, UR4, PT ;  /* 0x00000004ff007c0c */ /* 0x000fda000bf05270 */
[----:B------:R-:W-:Y:S05]  /*2c00*/  @!P0 EXIT ;  /* 0x000000000000894d */ /* 0x000fea0003800000 */
[----:B--2---:R-:W0:Y:S01]  /*2c10*/  S2R R16, SR_TID.X ;  /* 0x0000000000107919 */ /* 0x004e220000002100 */
[----:B------:R-:W-:Y:S02]  /*2c20*/  UISETP.GE.U32.AND UP0, UPT, UR4, 0x4, UPT ;  /* 0x000000040400788c */ /* 0x000fe4000bf06070 */
[----:B------:R-:W-:-:S07]  /*2c30*/  ULOP3.LUT UR4, UR5, 0x3, URZ, 0xc0, !UPT ;  /* 0x0000000305047892 */ /* 0x000fce000f8ec0ff */
[----:B------:R-:W-:Y:S05]  /*2c40*/  BRA.U !UP0, `(.L_x_164) ;  /* 0x0000000108387547 */ /* 0x000fea000b800000 */
[----:B------:R-:W1:Y:S01]  /*2c50*/  LDC.64 R4, c[0x0][0x3b0] ;  /* 0x0000ec00ff047b82 */ /* 0x000e620000000a00 */
[----:B0-----:R-:W-:-:S05]  /*2c60*/  LEA R9, R0, R16, 0x7 ;  /* 0x0000001000097211 */ /* 0x001fca00078e38ff */
[----:B------:R-:W-:-:S04]  /*2c70*/  VIADD R7, R9, UR6 ;  /* 0x0000000609077c36 */ /* 0x000fc80008000000 */
[----:B-1----:R-:W-:-:S05]  /*2c80*/  IMAD.WIDE R4, R7, 0x8, R4 ;  /* 0x0000000807047825 */ /* 0x002fca00078e0204 */
[----:B------:R-:W2:Y:S01]  /*2c90*/  LDG.E.64 R6, desc[UR14][R4.64] ;  /* 0x0000000e04067981 */ /* 0x000ea2000c1e1b00 */
[----:B------:R-:W-:-:S05]  /*2ca0*/  IMAD.WIDE R8, R9, 0x8, R2 ;  /* 0x0000000809087825 */ /* 0x000fca00078e0202 */
[----:B--2---:R1:W-:Y:S04]  /*2cb0*/  STG.E.64 desc[UR14][R8.64], R6 ;  /* 0x0000000608007986 */ /* 0x0043e8000c101b0e */
[----:B------:R-:W2:Y:S04]  /*2cc0*/  LDG.E.64 R10, desc[UR14][R4.64+0x400] ;  /* 0x0004000e040a7981 */ /* 0x000ea8000c1e1b00 */
[----:B--2---:R1:W-:Y:S04]  /*2cd0*/  STG.E.64 desc[UR14][R8.64+0x400], R10 ;  /* 0x0004000a08007986 */ /* 0x0043e8000c101b0e */
[----:B------:R-:W2:Y:S04]  /*2ce0*/  LDG.E.64 R12, desc[UR14][R4.64+0x800] ;  /* 0x0008000e040c7981 */ /* 0x000ea8000c1e1b00 */
[----:B--2---:R1:W-:Y:S04]  /*2cf0*/  STG.E.64 desc[UR14][R8.64+0x800], R12 ;  /* 0x0008000c08007986 */ /* 0x0043e8000c101b0e */
[----:B------:R-:W2:Y:S01]  /*2d00*/  LDG.E.64 R14, desc[UR14][R4.64+0xc00] ;  /* 0x000c000e040e7981 */ /* 0x000ea2000c1e1b00 */
[----:B------:R-:W-:-:S03]  /*2d10*/  IADD3 R0, PT, PT, R0, 0x4, RZ ;  /* 0x0000000400007810 */ /* 0x000fc60007ffe0ff */
[----:B--2---:R1:W-:Y:S04]  /*2d20*/  STG.E.64 desc[UR14][R8.64+0xc00], R14 ;  /* 0x000c000e08007986 */ /* 0x0043e8000c101b0e */
.L_x_164:
[----:B------:R-:W-:-:S13]  /*2d30*/  ISETP.NE.AND P0, PT, RZ, UR4, PT ;  /* 0x00000004ff007c0c */ /* 0x000fda000bf05270 */
[----:B------:R-:W-:Y:S05]  /*2d40*/  @!P0 EXIT ;  /* 0x000000000000894d */ /* 0x000fea0003800000 */
[----:B------:R-:W-:-:S09]  /*2d50*/  UISETP.NE.AND UP0, UPT, UR4, 0x1, UPT ;  /* 0x000000010400788c */ /* 0x000fd2000bf05270 */
[----:B------:R-:W-:Y:S05]  /*2d60*/  BRA.U !UP0, `(.L_x_165) ;  /* 0x0000000108287547 */ /* 0x000fea000b800000 */
[----:B------:R-:W2:Y:S01]  /*2d70*/  LDC.64 R4, c[0x0][0x3b0] ;  /* 0x0000ec00ff047b82 */ /* 0x000ea20000000a00 */
[----:B01----:R-:W-:-:S04]  /*2d80*/  LEA R11, R0, R16, 0x7 ;  /* 0x00000010000b7211 */ /* 0x003fc800078e38ff */
[----:B------:R-:W-:-:S05]  /*2d90*/  IADD3 R9, PT, PT, R11, UR6, RZ ;  /* 0x000000060b097c10 */ /* 0x000fca000fffe0ff */
[----:B--2---:R-:W-:-:S05]  /*2da0*/  IMAD.WIDE R8, R9, 0x8, R4 ;  /* 0x0000000809087825 */ /* 0x004fca00078e0204 */
[----:B------:R-:W2:Y:S01]  /*2db0*/  LDG.E.64 R4, desc[UR14][R8.64] ;  /* 0x0000000e08047981 */ /* 0x000ea2000c1e1b00 */
[----:B------:R-:W-:-:S05]  /*2dc0*/  IMAD.WIDE R10, R11, 0x8, R2 ;  /* 0x000000080b0a7825 */ /* 0x000fca00078e0202 */
[----:B--2---:R2:W-:Y:S04]  /*2dd0*/  STG.E.64 desc[UR14][R10.64], R4 ;  /* 0x000000040a007986 */ /* 0x0045e8000c101b0e */
[----:B------:R-:W3:Y:S01]  /*2de0*/  LDG.E.64 R6, desc[UR14][R8.64+0x400] ;  /* 0x0004000e08067981 */ /* 0x000ee2000c1e1b00 */
[----:B------:R-:W-:-:S03]  /*2df0*/  VIADD R0, R0, 0x2 ;  /* 0x0000000200007836 */ /* 0x000fc60000000000 */
[----:B---3--:R2:W-:Y:S04]  /*2e00*/  STG.E.64 desc[UR14][R10.64+0x400], R6 ;  /* 0x000400060a007986 */ /* 0x0085e8000c101b0e */
.L_x_165:
[----:B------:R-:W-:-:S04]  /*2e10*/  ULOP3.LUT UR4, UR5, 0x1, URZ, 0xc0, !UPT ;  /* 0x0000000105047892 */ /* 0x000fc8000f8ec0ff */
[----:B------:R-:W-:-:S06]  /*2e20*/  UISETP.NE.U32.AND UP0, UPT, UR4, 0x1, UPT ;  /* 0x000000010400788c */ /* 0x000fcc000bf05070 */
[----:B------:R-:W-:-:S13]  /*2e30*/  PLOP3.LUT P0, PT, PT, PT, UP0, 0x80, 0x8 ;  /* 0x000000000008781c */ /* 0x000fda0003f0f008 */
[----:B------:R-:W-:Y:S05]  /*2e40*/  @P0 EXIT ;  /* 0x000000000000094d */ /* 0x000fea0003800000 */
[----:B--2---:R-:W2:Y:S01]  /*2e50*/  LDC.64 R4, c[0x0][0x3b0] ;  /* 0x0000ec00ff047b82 */ /* 0x004ea20000000a00 */
[----:B01----:R-:W-:-:S04]  /*2e60*/  LEA R7, R0, R16, 0x7 ;  /* 0x0000001000077211 */ /* 0x003fc800078e38ff */
[----:B------:R-:W-:-:S05]  /*2e70*/  IADD3 R9, PT, PT, R7, UR6, RZ ;  /* 0x0000000607097c10 */ /* 0x000fca000fffe0ff */
[----:B--2---:R-:W-:-:S06]  /*2e80*/  IMAD.WIDE R4, R9, 0x8, R4 ;  /* 0x0000000809047825 */ /* 0x004fcc00078e0204 */
[----:B------:R-:W2:Y:S01]  /*2e90*/  LDG.E.64 R4, desc[UR14][R4.64] ;  /* 0x0000000e04047981 */ /* 0x000ea2000c1e1b00 */
[----:B------:R-:W-:-:S05]  /*2ea0*/  IMAD.WIDE R2, R7, 0x8, R2 ;  /* 0x0000000807027825 */ /* 0x000fca00078e0202 */
[----:B--2---:R-:W-:Y:S01]  /*2eb0*/  STG.E.64 desc[UR14][R2.64], R4 ;  /* 0x0000000402007986 */ /* 0x004fe2000c101b0e */
[----:B------:R-:W-:Y:S05]  /*2ec0*/  EXIT ;  /* 0x000000000000794d */ /* 0x000fea0003800000 */
.L_x_125:
[----:B------:R-:W-:-:S06]  /*2ed0*/  UISETP.GE.AND UP0, UPT, UR5, 0x1, UPT ;  /* 0x000000010500788c */ /* 0x000fcc000bf06270 */
[----:B------:R-:W-:-:S13]  /*2ee0*/  PLOP3.LUT P0, PT, PT, PT, UP0, 0x80, 0x8 ;  /* 0x000000000008781c */ /* 0x000fda0003f0f008 */
[----:B------:R-:W-:Y:S05]  /*2ef0*/  @!P0 EXIT ;  /* 0x000000000000894d */ /* 0x000fea0003800000 */
[----:B------:R-:W0:Y:S02]  /*2f00*/  LDCU UR4, c[0x0][0x3a8] ;  /* 0x00007500ff0477ac */ /* 0x000e240008000800 */
[----:B0-----:R-:W-:Y:S02]  /*2f10*/  UIADD3 UR19, UPT, UPT, UR4, -0x1, URZ ;  /* 0xffffffff04137890 */ /* 0x001fe4000fffe0ff */
[----:B------:R-:W-:Y:S02]  /*2f20*/  ULOP3.LUT UR20, UR4, 0x7ffffff0, URZ, 0xc0, !UPT ;  /* 0x7ffffff004147892 */ /* 0x000fe4000f8ec0ff */
[----:B------:R-:W-:-:S03]  /*2f30*/  ULOP3.LUT UR7, UR4, 0x7ffffffc, URZ, 0xc0, !UPT ;  /* 0x7ffffffc04077892 */ /* 0x000fc6000f8ec0ff */
[----:B------:R-:W-:-:S09]  /*2f40*/  UMOV UR4, URZ ;  /* 0x000000ff00047c82 */ /* 0x000fd20008000000 */
.L_x_200:
[----:B0-----:R-:W0:Y:S01]  /*2f50*/  S2R R2, SR_TID.X ;  /* 0x0000000000027919 */ /* 0x001e220000002100 */
[----:B------:R-:W-:Y:S01]  /*2f60*/  MOV R3, UR4 ;  /* 0x0000000400037c02 */ /* 0x000fe20008000f00 */
[----:B------:R-:W-:Y:S04]  /*2f70*/  BSSY.RECONVERGENT B0, `(.L_x_166) ;  /* 0x000029b000007945 */ /* 0x000fe80003800200 */
[----:B0-----:R-:W-:-:S05]  /*2f80*/  IMAD R2, R3, 0x80, R2 ;  /* 0x0000008003027824 */ /* 0x001fca00078e0202 */
[----:B------:R-:W-:-:S13]  /*2f90*/  ISETP.GE.AND P0, PT, R2, UR18, PT ;  /* 0x0000001202007c0c */ /* 0x000fda000bf06270 */
[----:B------:R-:W-:Y:S05]  /*2fa0*/  @P0 BRA `(.L_x_167) ;  /* 0x00000028005c0947 */ /* 0x000fea0003800000 */
[----:B------:R-:W0:Y:S02]  /*2fb0*/  LDCU UR5, c[0x0][0x3a8] ;  /* 0x00007500ff0577ac */ /* 0x000e240008000800 */
[----:B0-----:R-:W-:-:S09]  /*2fc0*/  UISETP.GE.AND UP0, UPT, UR5, 0x1, UPT ;  /* 0x000000010500788c */ /* 0x001fd2000bf06270 */
[----:B------:R-:W-:Y:S05]  /*2fd0*/  BRA.U !UP0, `(.L_x_168) ;  /* 0x0000002908187547 */ /* 0x000fea000b800000 */
[----:B------:R-:W0:Y:S01]  /*2fe0*/  LDCU UR5, c[0x0][0x3a0] ;  /* 0x00007400ff0577ac */ /* 0x000e220008000800 */
[----:B------:R-:W-:Y:S01]  /*2ff0*/  HFMA2 R3, -RZ, RZ, 0, 0 ;  /* 0x00000000ff037431 */ /* 0x000fe200000001ff */
[----:B------:R-:W-:Y:S01]  /*3000*/  BSSY.RECONVERGENT B1, `(.L_x_169) ;  /* 0x0000081000017945 */ /* 0x000fe20003800200 */
[----:B0-----:R-:W-:-:S04]  /*3010*/  UIMAD.WIDE.U32 UR8, UR5, 0x3, URZ ;  /* 0x00000003050878a5 */ /* 0x001fc8000f8e00ff */
[----:B------:R-:W-:-:S04]  /*3020*/  UIADD3 UR8, UPT, UPT, -UR9, UR5, URZ ;  /* 0x0000000509087290 */ /* 0x000fc8000fffe1ff */
[----:B------:R-:W-:-:S04]  /*3030*/  ULEA.HI UR8, UR8, UR9, URZ, 0x1f ;  /* 0x0000000908087291 */ /* 0x000fc8000f8ff8ff */
[----:B------:R-:W-:-:S04]  /*3040*/  USHF.R.U32.HI UR8, URZ, 0x1e, UR8 ;  /* 0x0000001eff087899 */ /* 0x000fc80008011608 */
[----:B------:R-:W-:-:S04]  /*3050*/  UIMAD UR8, UR8, -0x7fffffff, UR5 ;  /* 0x80000001080878a4 */ /* 0x000fc8000f8e0205 */
[----:B------:R-:W-:-:S04]  /*3060*/  UISETP.LT.U32.AND UP0, UPT, UR8, 0x1, UPT ;  /* 0x000000010800788c */ /* 0x000fc8000bf01070 */
[----:B------:R-:W-:-:S06]  /*3070*/  USEL UR8, UR8, 0x1, !UP0 ;  /* 0x0000000108087887 */ /* 0x000fcc000c000000 */
[----:B------:R-:W-:-:S07]  /*3080*/  MOV R4, UR8 ;  /* 0x0000000800047c02 */ /* 0x000fce0008000f00 */
.L_x_178:
[----:B------:R-:W-:-:S07]  /*3090*/  MOV R5, RZ ;  /* 0x000000ff00057202 */ /* 0x000fce0000000f00 */
.L_x_177:
[----:B------:R-:W-:Y:S01]  /*30a0*/  VIADD R28, R2, UR6 ;  /* 0x00000006021c7c36 */ /* 0x000fe20008000000 */
[----:B------:R-:W-:Y:S01]  /*30b0*/  BSSY.RECONVERGENT B2, `(.L_x_170) ;  /* 0x000003e000027945 */ /* 0x000fe20003800200 */
[----:B------:R-:W-:Y:S01]  /*30c0*/  HFMA2 R17, -RZ, RZ, 0, 0 ;  /* 0x00000000ff117431 */ /* 0x000fe200000001ff */
[----:B------:R-:W-:Y:S02]  /*30d0*/  MOV R18, 0x1 ;  /* 0x0000000100127802 */ /* 0x000fe40000000f00 */
[----:B------:R-:W-:-:S13]  /*30e0*/  ISETP.NE.AND P0, PT, R28, RZ, PT ;  /* 0x000000ff1c00720c */ /* 0x000fda0003f05270 */
[----:B------:R-:W-:Y:S05]  /*30f0*/  @!P0 BRA `(.L_x_171) ;  /* 0x0000000000e48947 */ /* 0x000fea0003800000 */
[----:B------:R-:W-:Y:S01]  /*3100*/  SHF.R.S32.HI R0, RZ, 0x1f, R28 ;  /* 0x0000001fff007819 */ /* 0x000fe2000001141c */
[----:B------:R-:W-:Y:S01]  /*3110*/  IMAD.MOV.U32 R21, RZ, RZ, RZ ;  /* 0x000000ffff157224 */ /* 0x000fe200078e00ff */
[----:B------:R-:W-:Y:S02]  /*3120*/  MOV R16, 0xbc8f ;  /* 0x0000bc8f00107802 */ /* 0x000fe40000000f00 */
[----:B------:R-:W-:Y:S02]  /*3130*/  MOV R18, 0x1 ;  /* 0x0000000100127802 */ /* 0x000fe40000000f00 */
[----:B------:R-:W-:Y:S02]  /*3140*/  MOV R17, RZ ;  /* 0x000000ff00117202 */ /* 0x000fe40000000f00 */
[----:B------:R-:W-:-:S07]  /*3150*/  MOV R7, R28 ;  /* 0x0000001c00077202 */ /* 0x000fce0000000f00 */
.L_x_174:
[-C--:B------:R-:W-:Y:S01]  /*3160*/  IMAD R6, R21, R16.reuse, RZ ;  /* 0x0000001015067224 */ /* 0x080fe200078e02ff */
[----:B------:R-:W-:Y:S01]  /*3170*/  BSSY.RECONVERGENT B3, `(.L_x_172) ;  /* 0x000002b000037945 */ /* 0x000fe20003800200 */
[----:B------:R-:W-:-:S04]  /*3180*/  IMAD.WIDE.U32 R8, R16, R16, RZ ;  /* 0x0000001010087225 */ /* 0x000fc800078e00ff */
[----:B------:R-:W-:Y:S01]  /*3190*/  IMAD R11, R16, R21, R6 ;  /* 0x00000015100b7224 */ /* 0x000fe200078e0206 */
[----:B------:R-:W-:Y:S01]  /*31a0*/  LOP3.LUT R6, R7, 0x1, RZ, 0xc0, !PT ;  /* 0x0000000107067812 */ /* 0x000fe200078ec0ff */
[----:B------:R-:W-:-:S03]  /*31b0*/  IMAD.WIDE.U32 R12, R8, 0x3, RZ ;  /* 0x00000003080c7825 */ /* 0x000fc600078e00ff */
[----:B------:R-:W-:Y:S01]  /*31c0*/  ISETP.NE.U32.AND P1, PT, R6, 0x1, PT ;  /* 0x000000010600780c */ /* 0x000fe20003f25070 */
[----:B------:R-:W-:-:S03]  /*31d0*/  IMAD.IADD R9, R9, 0x1, R11 ;  /* 0x0000000109097824 */ /* 0x000fc600078e020b */
[----:B------:R-:W-:Y:S01]  /*31e0*/  ISETP.NE.U32.AND.EX P1, PT, RZ, RZ, PT, P1 ;  /* 0x000000ffff00720c */ /* 0x000fe20003f25110 */
[----:B------:R-:W-:-:S04]  /*31f0*/  IMAD.WIDE.U32 R10, R9, 0x3, RZ ;  /* 0x00000003090a7825 */ /* 0x000fc800078e00ff */
        /* <DEDUP_REMOVED lines=22> */
[----:B------:R-:W-:-:S04]  /*3360*/  IADD3 R11, P1, PT, R16, -R14, RZ ;  /* 0x8000000e100b7210 */ /* 0x000fc80007f3e0ff */
[----:B------:R-:W-:-:S04]  /*3370*/  IADD3.X R10, PT, PT, R17, ~R15, RZ, P1, !PT ;  /* 0x8000000f110a7210 */ /* 0x000fc80000ffe4ff */
        /* <DEDUP_REMOVED lines=10> */
.L_x_173:
[----:B------:R-:W-:Y:S05]  /*3420*/  BSYNC.RECONVERGENT B3 ;  /* 0x0000000000037941 */ /* 0x000fea0003800200 */
.L_x_172:
[----:B------:R-:W-:Y:S02]  /*3430*/  ISETP.GT.U32.AND.EX P0, PT, R0, RZ, PT, P0 ;  /* 0x000000ff0000720c */ /* 0x000fe40003f04100 */
[--C-:B------:R-:W-:Y:S02]  /*3440*/  SHF.R.U64 R7, R7, 0x1, R0.reuse ;  /* 0x0000000107077819 */ /* 0x100fe40000001200 */
[----:B------:R-:W-:Y:S02]  /*3450*/  SHF.R.U32.HI R0, RZ, 0x1, R0 ;  /* 0x00000001ff007819 */ /* 0x000fe40000011600 */
[----:B------:R-:W-:Y:S02]  /*3460*/  IADD3 R21, PT, PT, R9, -R19, R6 ;  /* 0x8000001309157210 */ /* 0x000fe40007ffe006 */
[----:B------:R-:W-:-:S05]  /*3470*/  MOV R16, R8 ;  /* 0x0000000800107202 */ /* 0x000fca0000000f00 */
[----:B------:R-:W-:Y:S05]  /*3480*/  @P0 BRA `(.L_x_174) ;  /* 0xfffffffc00340947 */ /* 0x000fea000383ffff */
.L_x_171:
[----:B------:R-:W-:Y:S05]  /*3490*/  BSYNC.RECONVERGENT B2 ;  /* 0x0000000000027941 */ /* 0x000fea0003800200 */
.L_x_170:
        /* <DEDUP_REMOVED lines=48> */
.L_x_176:
[----:B------:R-:W-:Y:S05]  /*37a0*/  BSYNC.RECONVERGENT B2 ;  /* 0x0000000000027941 */ /* 0x000fea0003800200 */
.L_x_175:
[----:B------:R-:W1:Y:S01]  /*37b0*/  LDCU UR5, c[0x0][0x3a8] ;  /* 0x00007500ff0577ac */ /* 0x000e620008000800 */
[----:B0-----:R-:W-:-:S04]  /*37c0*/  IADD3 R5, PT, PT, R5, 0x1, RZ ;  /* 0x0000000105057810 */ /* 0x001fc80007ffe0ff */
[----:B-1----:R-:W-:-:S13]  /*37d0*/  ISETP.NE.AND P0, PT, R5, UR5, PT ;  /* 0x0000000505007c0c */ /* 0x002fda000bf05270 */
[----:B------:R-:W-:Y:S05]  /*37e0*/  @P0 BRA `(.L_x_177) ;  /* 0xfffffff8002c0947 */ /* 0x000fea000383ffff */
[----:B------:R-:W-:-:S13]  /*37f0*/  ISETP.GE.AND P0, PT, R3, UR5, PT ;  /* 0x0000000503007c0c */ /* 0x000fda000bf06270 */
[----:B------:R-:W-:Y:S05]  /*3800*/  @!P0 BRA `(.L_x_178) ;  /* 0xfffffff800208947 */ /* 0x000fea000383ffff */
[----:B------:R-:W-:Y:S05]  /*3810*/  BSYNC.RECONVERGENT B1 ;  /* 0x0000000000017941 */ /* 0x000fea0003800200 */
.L_x_169:
[----:B------:R-:W0:Y:S01]  /*3820*/  LDC.64 R10, c[0x0][0x388] ;  /* 0x0000e200ff0a7b82 */ /* 0x000e220000000a00 */
[----:B------:R-:W-:Y:S01]  /*3830*/  IADD3 R9, PT, PT, R0, UR19, RZ ;  /* 0x0000001300097c10 */ /* 0x000fe2000fffe0ff */
[----:B------:R-:W-:Y:S01]  /*3840*/  BSSY.RECONVERGENT B1, `(.L_x_179) ;  /* 0x000018e000017945 */ /* 0x000fe20003800200 */
[----:B------:R-:W-:-:S03]  /*3850*/  IMAD.MOV.U32 R19, RZ, RZ, RZ ;  /* 0x000000ffff137224 */ /* 0x000fc600078e00ff */
[----:B0-----:R-:W-:-:S04]  /*3860*/  IMAD.WIDE R8, R9, 0x4, R10 ;  /* 0x0000000409087825 */ /* 0x001fc800078e020a */
[----:B------:R-:W-:-:S07]  /*3870*/  IMAD.WIDE R10, R0, 0x4, R10 ;  /* 0x00000004000a7825 */ /* 0x000fce00078e020a */
.L_x_195:
[----:B------:R-:W-:Y:S01]  /*3880*/  HFMA2 R2, -RZ, RZ, 0, 0 ;  /* 0x00000000ff027431 */ /* 0x000fe200000001ff */
[----:B-1----:R-:W-:Y:S06]  /*3890*/  BSSY.RECONVERGENT B2, `(.L_x_180) ;  /* 0x0000185000027945 */ /* 0x002fec0003800200 */
.L_x_194:
[-C--:B------:R-:W-:Y:S01]  /*38a0*/  ISETP.NE.AND P0, PT, R19, R2.reuse, PT ;  /* 0x000000021300720c */ /* 0x080fe20003f05270 */
[----:B------:R-:W-:Y:S01]  /*38b0*/  BSSY.RECONVERGENT B3, `(.L_x_181) ;  /* 0x000017e000037945 */ /* 0x000fe20003800200 */
[----:B------:R-:W-:Y:S02]  /*38c0*/  MOV R3, R19 ;  /* 0x0000001300037202 */ /* 0x000fe40000000f00 */
[----:B------:R-:W-:-:S09]  /*38d0*/  MOV R19, R2 ;  /* 0x0000000200137202 */ /* 0x000fd20000000f00 */
[----:B-1----:R-:W-:Y:S05]  /*38e0*/  @!P0 BRA `(.L_x_182) ;  /* 0x0000001400e88947 */ /* 0x002fea0003800000 */
[----:B------:R-:W-:Y:S01]  /*38f0*/  UISETP.GE.U32.AND UP0, UPT, UR19, 0xf, UPT ;  /* 0x0000000f1300788c */ /* 0x000fe2000bf06070 */
[----:B------:R-:W-:-:S08]  /*3900*/  IMAD.MOV.U32 R5, RZ, RZ, RZ ;  /* 0x000000ffff057224 */ /* 0x000fd000078e00ff */
[----:B------:R-:W-:Y:S05]  /*3910*/  BRA.U !UP0, `(.L_x_183) ;  /* 0x0000000108a47547 */ /* 0x000fea000b800000 */
[----:B------:R-:W-:-:S07]  /*3920*/  MOV R13, RZ ;  /* 0x000000ff000d7202 */ /* 0x000fce0000000f00 */
.L_x_184:
        /* <DEDUP_REMOVED lines=40> */
.L_x_183:
[----:B------:R-:W0:Y:S02]  /*3bb0*/  LDCU UR16, c[0x0][0x3a8] ;  /* 0x00007500ff1077ac */ /* 0x000e240008000800 */
[----:B0-----:R-:W-:-:S04]  /*3bc0*/  ULOP3.LUT UR5, UR16, 0xf, URZ, 0xc0, !UPT ;  /* 0x0000000f10057892 */ /* 0x001fc8000f8ec0ff */
[----:B------:R-:W-:-:S09]  /*3bd0*/  UISETP.NE.AND UP0, UPT, UR5, URZ, UPT ;  /* 0x000000ff0500728c */ /* 0x000fd2000bf05270 */
[----:B------:R-:W-:Y:S05]  /*3be0*/  BRA.U !UP0, `(.L_x_185) ;  /* 0x0000000108f07547 */ /* 0x000fea000b800000 */
[----:B------:R-:W-:Y:S02]  /*3bf0*/  UIADD3 UR5, UPT, UPT, UR5, -0x1, URZ ;  /* 0xffffffff05057890 */ /* 0x000fe4000fffe0ff */
[----:B------:R-:W-:Y:S02]  /*3c00*/  ULOP3.LUT UR8, UR16, 0x7, URZ, 0xc0, !UPT ;  /* 0x0000000710087892 */ /* 0x000fe4000f8ec0ff */
[----:B------:R-:W-:Y:S02]  /*3c10*/  UISETP.GE.U32.AND UP0, UPT, UR5, 0x7, UPT ;  /* 0x000000070500788c */ /* 0x000fe4000bf06070 */
[----:B------:R-:W-:-:S07]  /*3c20*/  UISETP.NE.AND UP1, UPT, UR8, URZ, UPT ;  /* 0x000000ff0800728c */ /* 0x000fce000bf25270 */
[----:B------:R-:W-:Y:S05]  /*3c30*/  BRA.U !UP0, `(.L_x_186) ;  /* 0x0000000108547547 */ /* 0x000fea000b800000 */
[----:B----4-:R-:W-:Y:S01]  /*3c40*/  IMAD.WIDE.U32 R6, R5, 0x4, R10 ;  /* 0x0000000405067825 */ /* 0x010fe200078e000a */
        /* <DEDUP_REMOVED lines=20> */
.L_x_186:
[----:B------:R-:W-:Y:S05]  /*3d90*/  BRA.U !UP1, `(.L_x_185) ;  /* 0x0000000109847547 */ /* 0x000fea000b800000 */
[----:B------:R-:W-:Y:S02]  /*3da0*/  UIADD3 UR5, UPT, UPT, UR8, -0x1, URZ ;  /* 0xffffffff08057890 */ /* 0x000fe4000fffe0ff */
[----:B------:R-:W-:Y:S02]  /*3db0*/  ULOP3.LUT UR9, UR16, 0x3, URZ, 0xc0, !UPT ;  /* 0x0000000310097892 */ /* 0x000fe4000f8ec0ff */
[----:B------:R-:W-:Y:S02]  /*3dc0*/  UISETP.GE.U32.AND UP0, UPT, UR5, 0x3, UPT ;  /* 0x000000030500788c */ /* 0x000fe4000bf06070 */
[----:B------:R-:W-:-:S07]  /*3dd0*/  UISETP.NE.AND UP1, UPT, UR9, URZ, UPT ;  /* 0x000000ff0900728c */ /* 0x000fce000bf25270 */
[----:B------:R-:W-:Y:S05]  /*3de0*/  BRA.U !UP0, `(.L_x_187) ;  /* 0x0000000108347547 */ /* 0x000fea000b800000 */
[----:B----4-:R-:W-:Y:S01]  /*3df0*/  IMAD.WIDE.U32 R6, R5, 0x4, R10 ;  /* 0x0000000405067825 */ /* 0x010fe200078e000a */
        /* <DEDUP_REMOVED lines=12> */
.L_x_187:
[----:B------:R-:W-:Y:S05]  /*3ec0*/  BRA.U !UP1, `(.L_x_185) ;  /* 0x0000000109387547 */ /* 0x000fea000b800000 */
[----:B----4-:R-:W-:Y:S01]  /*3ed0*/  IMAD.WIDE.U32 R6, R5, 0x4, R10 ;  /* 0x0000000405067825 */ /* 0x010fe200078e000a */
[----:B0-2---:R-:W0:Y:S04]  /*3ee0*/  LDC.64 R12, c[0x0][0x390] ;  /* 0x0000e400ff0c7b82 */ /* 0x005e280000000a00 */
[----:B------:R-:W2:Y:S01]  /*3ef0*/  LDG.E R15, desc[UR14][R6.64] ;  /* 0x0000000e060f7981 */ /* 0x000ea2000c1e1900 */
[----:B------:R-:W-:Y:S01]  /*3f00*/  IADD3 R5, PT, PT, R0, R5, RZ ;  /* 0x0000000500057210 */ /* 0x000fe20007ffe0ff */
[----:B------:R-:W-:-:S04]  /*3f10*/  UISETP.NE.AND UP0, UPT, UR9, 0x1, UPT ;  /* 0x000000010900788c */ /* 0x000fc8000bf05270 */
[----:B0-----:R-:W-:-:S05]  /*3f20*/  IMAD.WIDE R4, R5, 0x4, R12 ;  /* 0x0000000405047825 */ /* 0x001fca00078e020c */
[----:B--2---:R1:W-:Y:S01]  /*3f30*/  STG.E desc[UR14][R4.64], R15 ;  /* 0x0000000f04007986 */ /* 0x0043e2000c10190e */
[----:B------:R-:W-:Y:S05]  /*3f40*/  BRA.U !UP0, `(.L_x_185) ;  /* 0x0000000108187547 */ /* 0x000fea000b800000 */
[----:B------:R-:W2:Y:S01]  /*3f50*/  LDG.E R13, desc[UR14][R6.64+0x4] ;  /* 0x0000040e060d7981 */ /* 0x000ea2000c1e1900 */
[----:B------:R-:W-:-:S06]  /*3f60*/  UISETP.NE.AND UP0, UPT, UR9, 0x2, UPT ;  /* 0x000000020900788c */ /* 0x000fcc000bf05270 */
[----:B------:R-:W-:Y:S01]  /*3f70*/  PLOP3.LUT P0, PT, PT, PT, UP0, 0x80, 0x8 ;  /* 0x000000000008781c */ /* 0x000fe20003f0f008 */
[----:B--2---:R3:W-:-:S12]  /*3f80*/  STG.E desc[UR14][R4.64+0x4], R13 ;  /* 0x0000040d04007986 */ /* 0x0047d8000c10190e */
[----:B-1----:R-:W2:Y:S04]  /*3f90*/  @P0 LDG.E R15, desc[UR14][R6.64+0x8] ;  /* 0x0000080e060f0981 */ /* 0x002ea8000c1e1900 */
[----:B--2---:R3:W-:Y:S02]  /*3fa0*/  @P0 STG.E desc[UR14][R4.64+0x8], R15 ;  /* 0x0000080f04000986 */ /* 0x0047e4000c10190e */
.L_x_185:
[--C-:B-1-3--:R-:W-:Y:S01]  /*3fb0*/  IMAD.WIDE R4, R3, 0x4, R10.reuse ;  /* 0x0000000403047825 */ /* 0x10afe200078e020a */
[----:B----4-:R-:W1:Y:S05]  /*3fc0*/  LDC.64 R6, c[0x0][0x390] ;  /* 0x0000e400ff067b82 */ /* 0x010e6a0000000a00 */
[----:B------:R-:W3:Y:S01]  /*3fd0*/  LDG.E R5, desc[UR14][R4.64] ;  /* 0x0000000e04057981 */ /* 0x000ee2000c1e1900 */
[----:B0-2---:R-:W-:Y:S01]  /*3fe0*/  IADD3 R13, PT, PT, R0, R2, RZ ;  /* 0x00000002000d7210 */ /* 0x005fe20007ffe0ff */
[----:B------:R-:W-:-:S04]  /*3ff0*/  IMAD.WIDE R26, R2, 0x4, R10 ;  /* 0x00000004021a7825 */ /* 0x000fc800078e020a */
[----:B-1----:R-:W-:-:S05]  /*4000*/  IMAD.WIDE R14, R13, 0x4, R6 ;  /* 0x000000040d0e7825 */ /* 0x002fca00078e0206 */
[----:B------:R-:W-:Y:S04]  /*4010*/  STL.64 [R1], R14 ;  /* 0x0000000e01007387 */ /* 0x000fe80000100a00 */
[----:B---3--:R0:W-:Y:S04]  /*4020*/  STG.E desc[UR14][R14.64], R5 ;  /* 0x000000050e007986 */ /* 0x0081e8000c10190e */
[----:B0-----:R-:W2:Y:S01]  /*4030*/  LDG.E R15, desc[UR14][R26.64] ;  /* 0x0000000e1a0f7981 */ /* 0x001ea2000c1e1900 */
[----:B------:R-:W-:Y:S01]  /*4040*/  IADD3 R13, PT, PT, R0, R3, RZ ;  /* 0x00000003000d7210 */ /* 0x000fe20007ffe0ff */
[----:B------:R-:W-:Y:S01]  /*4050*/  UISETP.GE.U32.AND UP0, UPT, UR19, 0x3, UPT ;  /* 0x000000031300788c */ /* 0x000fe2000bf06070 */
[----:B------:R-:W-:Y:S01]  /*4060*/  IMAD.MOV.U32 R4, RZ, RZ, RZ ;  /* 0x000000ffff047224 */ /* 0x000fe200078e00ff */
[----:B------:R-:W-:-:S02]  /*4070*/  CS2R R20, SRZ ;  /* 0x0000000000147805 */ /* 0x000fc4000001ff00 */
[----:B------:R-:W-:-:S05]  /*4080*/  IMAD.WIDE R6, R13, 0x4, R6 ;  /* 0x000000040d067825 */ /* 0x000fca00078e0206 */
[----:B--2---:R0:W-:Y:S01]  /*4090*/  STG.E desc[UR14][R6.64], R15 ;  /* 0x0000000f06007986 */ /* 0x0041e2000c10190e */
[----:B------:R-:W-:Y:S05]  /*40a0*/  BRA.U !UP0, `(.L_x_188) ;  /* 0x0000000508387547 */ /* 0x000fea000b800000 */
[----:B------:R-:W-:Y:S01]  /*40b0*/  CS2R R20, SRZ ;  /* 0x0000000000147805 */ /* 0x000fe2000001ff00 */
[----:B------:R-:W1:Y:S01]  /*40c0*/  LDCU UR13, c[0x0][0x3a8] ;  /* 0x00007500ff0d77ac */ /* 0x000e620008000800 */
[----:B------:R-:W2:Y:S01]  /*40d0*/  LDCU.64 UR10, c[0x0][0x3c0] ;  /* 0x00007800ff0a77ac */ /* 0x000ea20008000a00 */
[----:B------:R-:W-:-:S05]  /*40e0*/  UMOV UR5, URZ ;  /* 0x000000ff00057c82 */ /* 0x000fca0008000000 */
.L_x_189:
[----:B------:R-:W-:-:S06]  /*40f0*/  UISETP.NE.AND UP0, UPT, UR5, UR19, UPT ;  /* 0x000000130500728c */ /* 0x000fcc000bf05270 */
[----:B------:R-:W-:-:S13]  /*4100*/  PLOP3.LUT P0, PT, PT, PT, UP0, 0x80, 0x8 ;  /* 0x000000000008781c */ /* 0x000fda0003f0f008 */
[----:B------:R-:W3:Y:S04]  /*4110*/  @!P0 LDG.E R4, desc[UR14][R8.64] ;  /* 0x0000000e08048981 */ /* 0x000ee8000c1e1900 */
[----:B------:R-:W3:Y:S01]  /*4120*/  @!P0 LDG.E R5, desc[UR14][R10.64] ;  /* 0x0000000e0a058981 */ /* 0x000ee2000c1e1900 */
[----:B-1----:R-:W-:Y:S01]  /*4130*/  @!UP0 UMOV UR12, UR13 ;  /* 0x0000000d000c8c82 */ /* 0x002fe20008000000 */
[----:B------:R-:W-:-:S05]  /*4140*/  MOV R13, UR5 ;  /* 0x00000005000d7c02 */ /* 0x000fca0008000f00 */
[----:B------:R-:W-:-:S04]  /*4150*/  IMAD.WIDE R12, R13, 0x4, R10 ;  /* 0x000000040d0c7825 */ /* 0x000fc800078e020a */
[----:B------:R-:W-:Y:S01]  /*4160*/  HFMA2 R19, -RZ, RZ, 0, 4.76837158203125e-07 ;  /* 0x00000008ff137431 */ /* 0x000fe200000001ff */
[----:B--2---:R-:W-:Y:S01]  /*4170*/  @!UP0 UMOV UR9, UR11 ;  /* 0x0000000b00098c82 */ /* 0x004fe20008000000 */
[----:B------:R-:W-:Y:S01]  /*4180*/  HFMA2 R17, -RZ, RZ, 0, 4.76837158203125e-07 ;  /* 0x00000008ff117431 */ /* 0x000fe200000001ff */
[----:B------:R-:W2:Y:S04]  /*4190*/  @P0 LDG.E R22, desc[UR14][R12.64] ;  /* 0x0000000e0c160981 */ /* 0x000ea8000c1e1900 */
[----:B------:R-:W2:Y:S01]  /*41a0*/  @P0 LDG.E R23, desc[UR14][R12.64+0x4] ;  /* 0x0000040e0c170981 */ /* 0x000ea2000c1e1900 */
[----:B---3--:R-:W-:Y:S01]  /*41b0*/  @!P0 IMAD R18, R4, UR12, R5 ;  /* 0x0000000c04128c24 */ /* 0x008fe2000f8e0205 */
[----:B------:R-:W-:Y:S02]  /*41c0*/  @UP0 UMOV UR12, UR13 ;  /* 0x0000000d000c0c82 */ /* 0x000fe40008000000 */
[----:B------:R-:W-:-:S04]  /*41d0*/  UIADD3 UR8, UPT, UPT, UR12, -0x2, URZ ;  /* 0xfffffffe0c087890 */ /* 0x000fc8000fffe0ff */
[----:B------:R-:W-:Y:S02]  /*41e0*/  UISETP.NE.AND UP1, UPT, UR5, UR8, UPT ;  /* 0x000000080500728c */ /* 0x000fe4000bf25270 */
[----:B------:R-:W-:-:S04]  /*41f0*/  UIADD3 UR8, UPT, UPT, UR12, -0x3, URZ ;  /* 0xfffffffd0c087890 */ /* 0x000fc8000fffe0ff */
[----:B------:R-:W-:Y:S01]  /*4200*/  PLOP3.LUT P1, PT, PT, PT, UP1, 0x80, 0x8 ;  /* 0x000000000008781c */ /* 0x000fe20003f2f018 */
[----:B------:R-:W-:Y:S02]  /*4210*/  UISETP.NE.AND UP1, UPT, UR5, UR8, UPT ;  /* 0x000000080500728c */ /* 0x000fe4000bf25270 */
[----:B------:R-:W-:-:S04]  /*4220*/  UIADD3 UR8, UPT, UPT, UR12, -0x4, URZ ;  /* 0xfffffffc0c087890 */ /* 0x000fc8000fffe0ff */
[----:B------:R-:W-:Y:S01]  /*4230*/  PLOP3.LUT P2, PT, PT, PT, UP1, 0x80, 0x8 ;  /* 0x000000000008781c */ /* 0x000fe20003f4f018 */
[----:B------:R-:W-:-:S05]  /*4240*/  UISETP.NE.AND UP1, UPT, UR5, UR8, UPT ;  /* 0x000000080500728c */ /* 0x000fca000bf25270 */
[----:B------:R-:W3:Y:S01]  /*4250*/  @P1 LDG.E R14, desc[UR14][R12.64+0x4] ;  /* 0x0000040e0c0e1981 */ /* 0x000ee2000c1e1900 */
[----:B------:R-:W-:-:S03]  /*4260*/  PLOP3.LUT P3, PT, PT, PT, UP1, 0x80, 0x8 ;  /* 0x000000000008781c */ /* 0x000fc60003f6f018 */
[----:B0-----:R-:W3:Y:S04]  /*4270*/  @P1 LDG.E R15, desc[UR14][R12.64+0x8] ;  /* 0x0000080e0c0f1981 */ /* 0x001ee8000c1e1900 */
[----:B------:R-:W4:Y:S04]  /*4280*/  @P2 LDG.E R4, desc[UR14][R12.64+0x8] ;  /* 0x0000080e0c042981 */ /* 0x000f28000c1e1900 */
[----:B------:R-:W4:Y:S04]  /*4290*/  @P2 LDG.E R5, desc[UR14][R12.64+0xc] ;  /* 0x00000c0e0c052981 */ /* 0x000f28000c1e1900 */
[----:B------:R-:W5:Y:S04]  /*42a0*/  @P3 LDG.E R6, desc[UR14][R12.64+0xc] ;  /* 0x00000c0e0c063981 */ /* 0x000f68000c1e1900 */
[----:B------:R0:W5:Y:S01]  /*42b0*/  @P3 LDG.E R7, desc[UR14][R12.64+0x10] ;  /* 0x0000100e0c073981 */ /* 0x000162000c1e1900 */
[----:B------:R-:W-:-:S02]  /*42c0*/  @!UP0 UMOV UR8, UR10 ;  /* 0x0000000a00088c82 */ /* 0x000fc40008000000 */
[----:B------:R-:W-:Y:S01]  /*42d0*/  @!P0 IMAD.WIDE R18, R18, R19, UR8 ;  /* 0x0000000812128e25 */ /* 0x000fe2000f8e0213 */
[----:B------:R-:W2:Y:S04]  /*42e0*/  @!P1 LDG.E R24, desc[UR14][R8.64] ;  /* 0x0000000e08189981 */ /* 0x000ea8000c1e1900 */
[----:B------:R-:W2:Y:S01]  /*42f0*/  @!P1 LDG.E R25, desc[UR14][R10.64] ;  /* 0x0000000e0a199981 */ /* 0x000ea2000c1e1900 */
[----:B------:R-:W-:Y:S01]  /*4300*/  @UP0 UMOV UR8, UR10 ;  /* 0x0000000a00080c82 */ /* 0x000fe20008000000 */
[----:B------:R-:W-:Y:S02]  /*4310*/  @UP0 UMOV UR9, UR11 ;  /* 0x0000000b00090c82 */ /* 0x000fe40008000000 */
[----:B------:R-:W2:Y:S01]  /*4320*/  @!P0 LDG.E.64 R18, desc[UR14][R18.64] ;  /* 0x0000000e12128981 */ /* 0x000ea2000c1e1b00 */
[----:B0-----:R-:W-:-:S02]  /*4330*/  HFMA2 R13, -RZ, RZ, 0, 4.76837158203125e-07 ;  /* 0x00000008ff0d7431 */ /* 0x001fc400000001ff */
[----:B---3--:R-:W-:-:S04]  /*4340*/  @P1 IMAD R14, R14, UR12, R15 ;  /* 0x0000000c0e0e1c24 */ /* 0x008fc8000f8e020f */
[----:B------:R-:W-:-:S04]  /*4350*/  @P1 IMAD.WIDE R16, R14, R17, UR8 ;  /* 0x000000080e101e25 */ /* 0x000fc8000f8e0211 */
[----:B----4-:R-:W-:Y:S02]  /*4360*/  @P2 IMAD R14, R4, UR12, R5 ;  /* 0x0000000c040e2c24 */ /* 0x010fe4000f8e0205 */
[----:B------:R-:W-:Y:S01]  /*4370*/  IMAD.MOV.U32 R15, RZ, RZ, 0x8 ;  /* 0x00000008ff0f7424 */ /* 0x000fe200078e00ff */
[----:B------:R-:W3:Y:S04]  /*4380*/  @!P2 LDG.E R4, desc[UR14][R8.64] ;  /* 0x0000000e0804a981 */ /* 0x000ee8000c1e1900 */
[----:B------:R-:W3:Y:S01]  /*4390*/  @!P2 LDG.E R5, desc[UR14][R10.64] ;  /* 0x0000000e0a05a981 */ /* 0x000ee2000c1e1900 */
[----:B------:R-:W-:-:S03]  /*43a0*/  @P2 IMAD.WIDE R14, R14, R15, UR8 ;  /* 0x000000080e0e2e25 */ /* 0x000fc6000f8e020f */
[----:B------:R-:W4:Y:S01]  /*43b0*/  @P1 LDG.E.64 R16, desc[UR14][R16.64] ;  /* 0x0000000e10101981 */ /* 0x000f22000c1e1b00 */
[----:B-----5:R-:W-:-:S03]  /*43c0*/  @P3 IMAD R12, R6, UR12, R7 ;  /* 0x0000000c060c3c24 */ /* 0x020fc6000f8e0207 */
[----:B------:R-:W5:Y:S01]  /*43d0*/  @!P3 LDG.E R6, desc[UR14][R8.64] ;  /* 0x0000000e0806b981 */ /* 0x000f62000c1e1900 */
[----:B------:R-:W-:-:S03]  /*43e0*/  @P3 IMAD.WIDE R12, R12, R13, UR8 ;  /* 0x000000080c0c3e25 */ /* 0x000fc6000f8e020d */
[----:B------:R-:W5:Y:S04]  /*43f0*/  @!P3 LDG.E R7, desc[UR14][R10.64] ;  /* 0x0000000e0a07b981 */ /* 0x000f68000c1e1900 */
[----:B------:R-:W4:Y:S04]  /*4400*/  @P2 LDG.E.64 R14, desc[UR14][R14.64] ;  /* 0x0000000e0e0e2981 */ /* 0x000f28000c1e1b00 */
[----:B------:R-:W4:Y:S01]  /*4410*/  @P3 LDG.E.64 R12, desc[UR14][R12.64] ;  /* 0x0000000e0c0c3981 */ /* 0x000f22000c1e1b00 */
[----:B------:R-:W-:Y:S01]  /*4420*/  MOV R29, 0x8 ;  /* 0x00000008001d7802 */ /* 0x000fe20000000f00 */
[----:B--2---:R-:W-:-:S02]  /*4430*/  @P0 IMAD R22, R22, UR12, R23 ;  /* 0x0000000c16160c24 */ /* 0x004fc4000f8e0217 */
[----:B------:R-:W-:Y:S02]  /*4440*/  @!P1 IMAD R24, R24, UR12, R25 ;  /* 0x0000000c18189c24 */ /* 0x000fe4000f8e0219 */
[----:B------:R-:W-:-:S05]  /*4450*/  @P0 IMAD.WIDE R22, R22, R29, UR8 ;  /* 0x0000000816160e25 */ /* 0x000fca000f8e021d */
[----:B------:R0:W2:Y:S02]  /*4460*/  @P0 LDG.E.64 R18, desc[UR14][R22.64] ;  /* 0x0000000e16120981 */ /* 0x0000a4000c1e1b00 */
[----:B0-----:R-:W-:-:S04]  /*4470*/  @!P1 IMAD.WIDE R22, R24, R29, UR8 ;  /* 0x0000000818169e25 */ /* 0x001fc8000f8e021d */
[----:B------:R-:W-:Y:S02]  /*4480*/  HFMA2 R24, -RZ, RZ, 0, 4.76837158203125e-07 ;  /* 0x00000008ff187431 */ /* 0x000fe400000001ff */
[----:B------:R-:W-:Y:S02]  /*4490*/  IMAD.MOV.U32 R25, RZ, RZ, 0x8 ;  /* 0x00000008ff197424 */ /* 0x000fe400078e00ff */
[----:B---3--:R-:W-:Y:S01]  /*44a0*/  @!P2 IMAD R5, R4, UR12, R5 ;  /* 0x0000000c0405ac24 */ /* 0x008fe2000f8e0205 */
[----:B------:R-:W4:Y:S03]  /*44b0*/  @!P1 LDG.E.64 R16, desc[UR14][R22.64] ;  /* 0x0000000e16109981 */ /* 0x000f26000c1e1b00 */
[----:B------:R-:W-:-:S04]  /*44c0*/  @!P2 IMAD.WIDE R4, R5, R24, UR8 ;  /* 0x000000080504ae25 */ /* 0x000fc8000f8e0218 */
[----:B-----5:R-:W-:Y:S01]  /*44d0*/  @!P3 IMAD R6, R6, UR12, R7 ;  /* 0x0000000c0606bc24 */ /* 0x020fe2000f8e0207 */
[----:B------:R-:W3:Y:S03]  /*44e0*/  @!P2 LDG.E.64 R14, desc[UR14][R4.64] ;  /* 0x0000000e040ea981 */ /* 0x000ee6000c1e1b00 */
[----:B------:R-:W-:-:S05]  /*44f0*/  @!P3 IMAD.WIDE R6, R6, R25, UR8 ;  /* 0x000000080606be25 */ /* 0x000fca000f8e0219 */
[----:B------:R-:W5:Y:S01]  /*4500*/  @!P3 LDG.E.64 R12, desc[UR14][R6.64] ;  /* 0x0000000e060cb981 */ /* 0x000f62000c1e1b00 */
[----:B--2---:R-:W-:Y:S01]  /*4510*/  DADD R18, R18, R20 ;  /* 0x0000000012127229 */ /* 0x004fe20000000014 */
[----:B------:R-:W-:-:S04]  /*4520*/  UIADD3 UR5, UPT, UPT, UR5, 0x4, URZ ;  /* 0x0000000405057890 */ /* 0x000fc8000fffe0ff */
[----:B------:R-:W-:-:S03]  /*4530*/  UISETP.NE.AND UP0, UPT, UR5, UR7, UPT ;  /* 0x000000070500728c */ /* 0x000fc6000bf05270 */
[----:B----4-:R-:W-:-:S08]  /*4540*/  DADD R16, R18, R16 ;  /* 0x0000000012107229 */ /* 0x010fd00000000010 */
[----:B---3--:R-:W-:-:S08]  /*4550*/  DADD R14, R16, R14 ;  /* 0x00000000100e7229 */ /* 0x008fd0000000000e */
[----:B-----5:R-:W-:Y:S01]  /*4560*/  DADD R20, R14, R12 ;  /* 0x000000000e147229 */ /* 0x020fe2000000000c */
[----:B------:R-:W-:Y:S10]  /*4570*/  BRA.U UP0, `(.L_x_189) ;  /* 0xfffffff900dc7547 */ /* 0x000ff4000b83ffff */
[----:B------:R-:W-:-:S07]  /*4580*/  MOV R4, UR7 ;  /* 0x0000000700047c02 */ /* 0x000fce0008000f00 */
.L_x_188:
[----:B------:R-:W-:-:S04]  /*4590*/  ULOP3.LUT UR16, UR16, 0x3, URZ, 0xc0, !UPT ;  /* 0x0000000310107892 */ /* 0x000fc8000f8ec0ff */
        /* <DEDUP_REMOVED lines=9> */
[----:B------:R-:W-:Y:S01]  /*4630*/  @P0 IMAD.WIDE.U32 R12, R4, 0x4, R10 ;  /* 0x00000004040c0825 */ /* 0x000fe200078e000a */
[----:B------:R-:W2:Y:S04]  /*4640*/  @!P0 LDG.E R16, desc[UR14][R8.64] ;  /* 0x0000000e08108981 */ /* 0x000ea8000c1e1900 */
[----:B0-----:R-:W1:Y:S04]  /*4650*/  @P0 LDG.E R6, desc[UR14][R12.64] ;  /* 0x0000000e0c060981 */ /* 0x001e68000c1e1900 */
[----:B------:R-:W1:Y:S04]  /*4660*/  @P0 LDG.E R7, desc[UR14][R12.64+0x4] ;  /* 0x0000040e0c070981 */ /* 0x000e68000c1e1900 */
[----:B------:R-:W2:Y:S01]  /*4670*/  @!P0 LDG.E R17, desc[UR14][R10.64] ;  /* 0x0000000e0a118981 */ /* 0x000ea2000c1e1900 */
[----:B-1----:R-:W-:Y:S01]  /*4680*/  @P0 IMAD R19, R6, R5, R7 ;  /* 0x0000000506130224 */ /* 0x002fe200078e0207 */
[----:B------:R-:W-:-:S04]  /*4690*/  IADD3 R7, PT, PT, R5, -0x2, RZ ;  /* 0xfffffffe05077810 */ /* 0x000fc80007ffe0ff */
[C---:B------:R-:W-:Y:S02]  /*46a0*/  ISETP.NE.AND P1, PT, R4.reuse, R7, PT ;  /* 0x000000070400720c */ /* 0x040fe40003f25270 */
[----:B------:R-:W0:Y:S11]  /*46b0*/  LDC.64 R6, c[0x0][0x3c0] ;  /* 0x0000f000ff067b82 */ /* 0x000e360000000a00 */
[----:B------:R-:W-:-:S05]  /*46c0*/  @P1 IMAD.WIDE.U32 R14, R4, 0x4, R10 ;  /* 0x00000004040e1825 */ /* 0x000fca00078e000a */
[----:B------:R-:W3:Y:S04]  /*46d0*/  @P1 LDG.E R23, desc[UR14][R14.64+0x4] ;  /* 0x0000040e0e171981 */ /* 0x000ee8000c1e1900 */
[----:B------:R-:W3:Y:S01]  /*46e0*/  @P1 LDG.E R18, desc[UR14][R14.64+0x8] ;  /* 0x0000080e0e121981 */ /* 0x000ee2000c1e1900 */
[----:B0-----:R-:W-:-:S03]  /*46f0*/  @P0 IMAD.WIDE R12, R19, 0x8, R6 ;  /* 0x00000008130c0825 */ /* 0x001fc600078e0206 */
[----:B------:R-:W4:Y:S04]  /*4700*/  @!P1 LDG.E R19, desc[UR14][R10.64] ;  /* 0x0000000e0a139981 */ /* 0x000f28000c1e1900 */
[----:B------:R-:W5:Y:S01]  /*4710*/  @P0 LDG.E.64 R12, desc[UR14][R12.64] ;  /* 0x0000000e0c0c0981 */ /* 0x000f62000c1e1b00 */
[----:B---3--:R-:W-:-:S03]  /*4720*/  @P1 IMAD R23, R23, R5, R18 ;  /* 0x0000000517171224 */ /* 0x008fc600078e0212 */
[----:B------:R-:W4:Y:S01]  /*4730*/  @!P1 LDG.E R18, desc[UR14][R8.64] ;  /* 0x0000000e08129981 */ /* 0x000f22000c1e1900 */
[----:B------:R-:W-:-:S06]  /*4740*/  @P1 IMAD.WIDE R14, R23, 0x8, R6 ;  /* 0x00000008170e1825 */ /* 0x000fcc00078e0206 */
[----:B------:R-:W3:Y:S01]  /*4750*/  @P1 LDG.E.64 R14, desc[UR14][R14.64] ;  /* 0x0000000e0e0e1981 */ /* 0x000ee2000c1e1b00 */
[----:B--2---:R-:W-:-:S04]  /*4760*/  @!P0 IMAD R17, R16, R5, R17 ;  /* 0x0000000510118224 */ /* 0x004fc800078e0211 */
[----:B------:R-:W-:-:S05]  /*4770*/  @!P0 IMAD.WIDE R16, R17, 0x8, R6 ;  /* 0x0000000811108825 */ /* 0x000fca00078e0206 */
[----:B------:R-:W5:Y:S01]  /*4780*/  @!P0 LDG.E.64 R12, desc[UR14][R16.64] ;  /* 0x0000000e100c8981 */ /* 0x000f62000c1e1b00 */
[----:B----4-:R-:W-:-:S04]  /*4790*/  @!P1 IMAD R19, R18, R5, R19 ;  /* 0x0000000512139224 */ /* 0x010fc800078e0213 */
[----:B------:R-:W-:-:S05]  /*47a0*/  @!P1 IMAD.WIDE R6, R19, 0x8, R6 ;  /* 0x0000000813069825 */ /* 0x000fca00078e0206 */
[----:B------:R-:W3:Y:S01]  /*47b0*/  @!P1 LDG.E.64 R14, desc[UR14][R6.64] ;  /* 0x0000000e060e9981 */ /* 0x000ee2000c1e1b00 */
[----:B-----5:R-:W-:Y:S01]  /*47c0*/  DADD R20, R20, R12 ;  /* 0x0000000014147229 */ /* 0x020fe2000000000c */
[----:B------:R-:W-:-:S07]  /*47d0*/  IADD3 R4, PT, PT, R4, 0x2, RZ ;  /* 0x0000000204047810 */ /* 0x000fce0007ffe0ff */
[----:B---3--:R-:W-:-:S11]  /*47e0*/  DADD R20, R20, R14 ;  /* 0x0000000014147229 */ /* 0x008fd6000000000e */
.L_x_191:
[----:B------:R-:W-:Y:S05]  /*47f0*/  BRA.U UP0, `(.L_x_190) ;  /* 0x0000000100387547 */ /* 0x000fea000b800000 */
[----:B------:R-:W-:-:S13]  /*4800*/  ISETP.NE.AND P0, PT, R4, UR19, PT ;  /* 0x0000001304007c0c */ /* 0x000fda000bf05270 */
[----:B------:R-:W-:Y:S01]  /*4810*/  @P0 IMAD.WIDE R12, R4, 0x4, R10 ;  /* 0x00000004040c0825 */ /* 0x000fe200078e020a */
[----:B------:R-:W2:Y:S01]  /*4820*/  @!P0 LDG.E R16, desc[UR14][R8.64] ;  /* 0x0000000e08108981 */ /* 0x000ea2000c1e1900 */
[----:B------:R-:W1:Y:S03]  /*4830*/  LDC.64 R4, c[0x0][0x3c0] ;  /* 0x0000f000ff047b82 */ /* 0x000e660000000a00 */
[----:B0-----:R-:W3:Y:S04]  /*4840*/  @P0 LDG.E R6, desc[UR14][R12.64] ;  /* 0x0000000e0c060981 */ /* 0x001ee8000c1e1900 */
        /* <DEDUP_REMOVED lines=9> */
.L_x_190:
[----:B------:R-:W1:Y:S01]  /*48e0*/  LDC R24, c[0x0][0x3a8] ;  /* 0x0000ea00ff187b82 */ /* 0x000e620000000800 */
[C---:B------:R-:W-:Y:S01]  /*48f0*/  ISETP.NE.AND P1, PT, R2.reuse, UR19, PT ;  /* 0x0000001302007c0c */ /* 0x040fe2000bf25270 */
[C---:B0-----:R-:W-:Y:S01]  /*4900*/  IMAD.IADD R6, R3.reuse, 0x1, -R2 ;  /* 0x0000000103067824 */ /* 0x041fe200078e0a02 */
[----:B------:R-:W-:Y:S01]  /*4910*/  ISETP.NE.AND P2, PT, R2, RZ, PT ;  /* 0x000000ff0200720c */ /* 0x000fe20003f45270 */
[C---:B------:R-:W-:Y:S01]  /*4920*/  IMAD.WIDE R14, R3.reuse, 0x4, R10 ;  /* 0x00000004030e7825 */ /* 0x040fe200078e020a */
[----:B------:R-:W-:-:S03]  /*4930*/  ISETP.EQ.AND P0, PT, R3, RZ, !P1 ;  /* 0x000000ff0300720c */ /* 0x000fc60004f02270 */
[----:B------:R-:W0:Y:S01]  /*4940*/  LDC.64 R4, c[0x0][0x3b0] ;  /* 0x0000ec00ff047b82 */ /* 0x000e220000000a00 */
[----:B------:R-:W-:Y:S02]  /*4950*/  ISETP.NE.AND P0, PT, R6, 0x1, !P0 ;  /* 0x000000010600780c */ /* 0x000fe40004705270 */
[----:B-1----:R-:W-:-:S11]  /*4960*/  SEL R12, R2, R24, P2 ;  /* 0x00000018020c7207 */ /* 0x002fd60001000000 */
[----:B------:R-:W-:-:S04]  /*4970*/  @!P0 IMAD.WIDE R6, R12, 0x4, R10 ;  /* 0x000000040c068825 */ /* 0x000fc800078e020a */
[----:B0-----:R-:W-:-:S05]  /*4980*/  IMAD.WIDE R16, R28, 0x8, R4 ;  /* 0x000000081c107825 */ /* 0x001fca00078e0204 */
[----:B------:R0:W-:Y:S04]  /*4990*/  STG.E.64 desc[UR14][R16.64], R20 ;  /* 0x0000001410007986 */ /* 0x0001e8000c101b0e */
[----:B------:R1:W0:Y:S04]  /*49a0*/  @!P0 LDG.E R13, desc[UR14][R6.64+-0x4] ;  /* 0xfffffc0e060d8981 */ /* 0x000228000c1e1900 */
[----:B------:R-:W2:Y:S04]  /*49b0*/  LDG.E R5, desc[UR14][R14.64] ;  /* 0x0000000e0e057981 */ /* 0x000ea8000c1e1900 */
[----:B------:R-:W3:Y:S01]  /*49c0*/  LDG.E R4, desc[UR14][R26.64] ;  /* 0x0000000e1a047981 */ /* 0x000ee2000c1e1900 */
[----:B------:R-:W-:-:S02]  /*49d0*/  ISETP.NE.AND P2, PT, R3, UR19, PT ;  /* 0x0000001303007c0c */ /* 0x000fc4000bf45270 */
[----:B------:R-:W-:Y:S02]  /*49e0*/  IADD3 R19, PT, PT, R3, 0x1, RZ ;  /* 0x0000000103137810 */ /* 0x000fe40007ffe0ff */
[----:B------:R-:W-:Y:S02]  /*49f0*/  IADD3 R23, PT, PT, R2, 0x1, RZ ;  /* 0x0000000102177810 */ /* 0x000fe40007ffe0ff */
[----:B------:R-:W-:Y:S01]  /*4a00*/  SEL R19, R19, RZ, P2 ;  /* 0x000000ff13137207 */ /* 0x000fe20001000000 */
[----:B------:R-:W-:Y:S04]  /*4a10*/  BSSY.RECONVERGENT B4, `(.L_x_192) ;  /* 0x000003f000047945 */ /* 0x000fe80003800200 */
[----:B-1----:R-:W-:Y:S01]  /*4a20*/  @!P0 IMAD.WIDE R6, R19, 0x4, R10 ;  /* 0x0000000413068825 */ /* 0x002fe200078e020a */
[----:B------:R-:W-:-:S04]  /*4a30*/  SEL R23, R23, RZ, P1 ;  /* 0x000000ff17177207 */ /* 0x000fc80000800000 */
[----:B------:R1:W5:Y:S02]  /*4a40*/  @!P0 LDG.E R18, desc[UR14][R6.64] ;  /* 0x0000000e06128981 */ /* 0x000364000c1e1900 */
[----:B-1----:R-:W-:Y:S01]  /*4a50*/  @!P0 MOV R6, R20 ;  /* 0x0000001400068202 */ /* 0x002fe20000000f00 */
[----:B------:R-:W-:Y:S02]  /*4a60*/  @!P0 IMAD.MOV.U32 R7, RZ, RZ, R21 ;  /* 0x000000ffff078224 */ /* 0x000fe400078e0015 */
[-C--:B0-----:R-:W-:Y:S01]  /*4a70*/  @!P0 IMAD R16, R13, R24.reuse, RZ ;  /* 0x000000180d108224 */ /* 0x081fe200078e02ff */
[----:B--2---:R-:W-:Y:S01]  /*4a80*/  @!P0 MOV R22, R5 ;  /* 0x0000000500168202 */ /* 0x004fe20000000f00 */
[----:B------:R-:W-:-:S03]  /*4a90*/  @!P0 IMAD R14, R5, R24, RZ ;  /* 0x00000018050e8224 */ /* 0x000fc600078e02ff */
[----:B------:R-:W-:Y:S01]  /*4aa0*/  @!P0 MOV R17, R16 ;  /* 0x0000001000118202 */ /* 0x000fe20000000f00 */
[----:B---3--:R-:W-:Y:S01]  /*4ab0*/  @!P0 IMAD R15, R4, R24, RZ ;  /* 0x00000018040f8224 */ /* 0x008fe200078e02ff */
[----:B------:R-:W-:Y:S06]  /*4ac0*/  @!P0 BRA `(.L_x_193) ;  /* 0x0000000000cc8947 */ /* 0x000fec0003800000 */
[C---:B------:R-:W-:Y:S02]  /*4ad0*/  ISETP.NE.AND P0, PT, R3.reuse, UR19, PT ;  /* 0x0000001303007c0c */ /* 0x040fe4000bf05270 */
[C---:B------:R-:W-:Y:S02]  /*4ae0*/  IADD3 R6, PT, PT, R2.reuse, -R3, RZ ;  /* 0x8000000302067210 */ /* 0x040fe40007ffe0ff */
[----:B------:R-:W-:Y:S02]  /*4af0*/  ISETP.NE.OR P0, PT, R2, RZ, P0 ;  /* 0x000000ff0200720c */ /* 0x000fe40000705670 */
[C---:B------:R-:W-:Y:S02]  /*4b00*/  ISETP.NE.AND P1, PT, R3.reuse, RZ, PT ;  /* 0x000000ff0300720c */ /* 0x040fe40003f25270 */
[----:B------:R-:W-:Y:S02]  /*4b10*/  ISETP.NE.AND P0, PT, R6, 0x1, P0 ;  /* 0x000000010600780c */ /* 0x000fe40000705270 */
[----:B------:R-:W-:-:S11]  /*4b20*/  SEL R13, R3, R24, P1 ;  /* 0x00000018030d7207 */ /* 0x000fd60000800000 */
[----:B------:R-:W-:-:S05]  /*4b30*/  @!P0 IMAD.WIDE R6, R13, 0x4, R10 ;  /* 0x000000040d068825 */ /* 0x000fca00078e020a */
[----:B------:R0:W2:Y:S01]  /*4b40*/  @!P0 LDG.E R15, desc[UR14][R6.64+-0x4] ;  /* 0xfffffc0e060f8981 */ /* 0x0000a2000c1e1900 */
[----:B------:R-:W-:Y:S02]  /*4b50*/  @!P0 IMAD R14, R4, R24, RZ ;  /* 0x00000018040e8224 */ /* 0x000fe400078e02ff */
[----:B------:R-:W-:Y:S01]  /*4b60*/  @!P0 IMAD.MOV.U32 R22, RZ, RZ, R4 ;  /* 0x000000ffff168224 */ /* 0x000fe200078e0004 */
[----:B------:R-:W-:Y:S01]  /*4b70*/  @!P0 MOV R4, R5 ;  /* 0x0000000500048202 */ /* 0x000fe20000000f00 */
[----:B0-----:R-:W-:-:S05]  /*4b80*/  @!P0 IMAD.WIDE R6, R23, 0x4, R10 ;  /* 0x0000000417068825 */ /* 0x001fca00078e020a */
[----:B-----5:R0:W5:Y:S02]  /*4b90*/  @!P0 LDG.E R18, desc[UR14][R6.64] ;  /* 0x0000000e06128981 */ /* 0x020164000c1e1900 */
[----:B0-----:R-:W-:Y:S02]  /*4ba0*/  @!P0 MOV R6, R20 ;  /* 0x0000001400068202 */ /* 0x001fe40000000f00 */
[----:B------:R-:W-:Y:S01]  /*4bb0*/  @!P0 MOV R7, R21 ;  /* 0x0000001500078202 */ /* 0x000fe20000000f00 */
[-C--:B--2---:R-:W-:Y:S02]  /*4bc0*/  @!P0 IMAD R16, R15, R24.reuse, RZ ;  /* 0x000000180f108224 */ /* 0x084fe400078e02ff */
[----:B------:R-:W-:Y:S02]  /*4bd0*/  @!P0 IMAD R15, R5, R24, RZ ;  /* 0x00000018050f8224 */ /* 0x000fe400078e02ff */
[----:B------:R-:W-:Y:S01]  /*4be0*/  @!P0 IMAD.MOV.U32 R17, RZ, RZ, R16 ;  /* 0x000000ffff118224 */ /* 0x000fe200078e0010 */
[----:B------:R-:W-:Y:S06]  /*4bf0*/  @!P0 BRA `(.L_x_193) ;  /* 0x0000000000808947 */ /* 0x000fec0003800000 */
[--C-:B------:R-:W-:Y:S01]  /*4c00*/  IMAD.WIDE R6, R13, 0x4, R10.reuse ;  /* 0x000000040d067825 */ /* 0x100fe200078e020a */
[----:B------:R0:W-:Y:S04]  /*4c10*/  STL.64 [R1+0x10], R2 ;  /* 0x0000100201007387 */ /* 0x0001e80000100a00 */
[----:B------:R1:W2:Y:S01]  /*4c20*/  LDG.E R15, desc[UR14][R6.64+-0x4] ;  /* 0xfffffc0e060f7981 */ /* 0x0002a2000c1e1900 */
[----:B0-----:R-:W0:Y:S01]  /*4c30*/  LDC.64 R2, c[0x0][0x3c0] ;  /* 0x0000f000ff027b82 */ /* 0x001e220000000a00 */
[----:B-1----:R-:W-:-:S06]  /*4c40*/  IMAD.WIDE R6, R12, 0x4, R10 ;  /* 0x000000040c067825 */ /* 0x002fcc00078e020a */
[----:B------:R-:W3:Y:S01]  /*4c50*/  LDG.E R6, desc[UR14][R6.64+-0x4] ;  /* 0xfffffc0e06067981 */ /* 0x000ee2000c1e1900 */
[----:B-----5:R-:W-:-:S05]  /*4c60*/  IMAD.WIDE R18, R19, 0x4, R10 ;  /* 0x0000000413127825 */ /* 0x020fca00078e020a */
[----:B------:R1:W4:Y:S02]  /*4c70*/  LDG.E R22, desc[UR14][R18.64] ;  /* 0x0000000e12167981 */ /* 0x000324000c1e1900 */
[----:B-1----:R-:W-:-:S06]  /*4c80*/  IMAD.WIDE R18, R23, 0x4, R10 ;  /* 0x0000000417127825 */ /* 0x002fcc00078e020a */
[----:B------:R1:W5:Y:S01]  /*4c90*/  LDG.E R18, desc[UR14][R18.64] ;  /* 0x0000000e12127981 */ /* 0x000362000c1e1900 */
[CC--:B--2---:R-:W-:Y:S02]  /*4ca0*/  IMAD R12, R15.reuse, R24.reuse, R5 ;  /* 0x000000180f0c7224 */ /* 0x0c4fe400078e0205 */
        /* <DEDUP_REMOVED lines=19> */
[----:B------:R-:W-:Y:S02]  /*4de0*/  MOV R16, R14 ;  /* 0x0000000e00107202 */ /* 0x000fe40000000f00 */
[----:B-1----:R-:W-:-:S08]  /*4df0*/  MOV R17, R15 ;  /* 0x0000000f00117202 */ /* 0x002fd00000000f00 */
.L_x_193:
[----:B------:R-:W-:Y:S05]  /*4e00*/  BSYNC.RECONVERGENT B4 ;  /* 0x0000000000047941 */ /* 0x000fea0003800200 */
.L_x_192:
[----:B------:R-:W0:Y:S01]  /*4e10*/  LDC.64 R24, c[0x0][0x3c0] ;  /* 0x0000f000ff187b82 */ /* 0x000e220000000a00 */
[----:B------:R-:W-:Y:S01]  /*4e20*/  IMAD.IADD R5, R17, 0x1, R4 ;  /* 0x0000000111057824 */ /* 0x000fe200078e0204 */
[----:B------:R-:W-:Y:S02]  /*4e30*/  IADD3 R13, PT, PT, R22, R16, RZ ;  /* 0x00000010160d7210 */ /* 0x000fe40007ffe0ff */
[----:B-----5:R-:W-:Y:S01]  /*4e40*/  IADD3 R17, PT, PT, R18, R14, RZ ;  /* 0x0000000e12117210 */ /* 0x020fe20007ffe0ff */
        /* <DEDUP_REMOVED lines=9> */
[----:B------:R-:W-:Y:S01]  /*4ee0*/  IMAD.MOV.U32 R19, RZ, RZ, R3 ;  /* 0x000000ffff137224 */ /* 0x000fe200078e0003 */
[----:B--2---:R-:W-:-:S08]  /*4ef0*/  DADD R6, -R4, R6 ;  /* 0x0000000004067229 */ /* 0x004fd00000000106 */
[----:B---3--:R-:W-:-:S08]  /*4f00*/  DADD R6, R12, R6 ;  /* 0x000000000c067229 */ /* 0x008fd00000000006 */
[----:B----4-:R-:W-:-:S08]  /*4f10*/  DADD R6, -R16, R6 ;  /* 0x0000000010067229 */ /* 0x010fd00000000106 */
[----:B------:R-:W-:-:S08]  /*4f20*/  DADD R14, R6, R14 ;  /* 0x00000000060e7229 */ /* 0x000fd0000000000e */
[----:B------:R-:W-:-:S14]  /*4f30*/  DSETP.GEU.AND P0, PT, R14, R20, PT ;  /* 0x000000140e00722a */ /* 0x000fdc0003f0e000 */
[----:B------:R-:W-:Y:S05]  /*4f40*/  @P0 BRA `(.L_x_182) ;  /* 0x0000000000500947 */ /* 0x000fea0003800000 */
[----:B------:R-:W0:Y:S01]  /*4f50*/  S2R R2, SR_TID.X ;  /* 0x0000000000027919 */ /* 0x000e220000002100 */
[----:B------:R-:W1:Y:S01]  /*4f60*/  LDCU UR5, c[0x0][0x3a8] ;  /* 0x00007500ff0577ac */ /* 0x000e620008000800 */
[----:B------:R-:W2:Y:S01]  /*4f70*/  LDC.64 R4, c[0x0][0x390] ;  /* 0x0000e400ff047b82 */ /* 0x000ea20000000a00 */
[----:B------:R-:W-:Y:S01]  /*4f80*/  MOV R7, UR4 ;  /* 0x0000000400077c02 */ /* 0x000fe20008000f00 */
[----:B------:R-:W3:Y:S03]  /*4f90*/  LDL.LU.64 R22, [R1] ;  /* 0x0000000001167983 */ /* 0x000ee60000300a00 */
[----:B0-----:R-:W-:-:S04]  /*4fa0*/  LEA R2, R7, R2, 0x7 ;  /* 0x0000000207027211 */ /* 0x001fc800078e38ff */
[----:B------:R-:W-:-:S05]  /*4fb0*/  IADD3 R13, PT, PT, R2, UR6, RZ ;  /* 0x00000006020d7c10 */ /* 0x000fca000fffe0ff */
[----:B-1----:R-:W-:-:S04]  /*4fc0*/  IMAD R2, R13, UR5, RZ ;  /* 0x000000050d027c24 */ /* 0x002fc8000f8e02ff */
[----:B------:R-:W-:-:S04]  /*4fd0*/  IMAD.IADD R7, R2, 0x1, R3 ;  /* 0x0000000102077824 */ /* 0x000fc800078e0203 */
[----:B--2---:R-:W-:-:S06]  /*4fe0*/  IMAD.WIDE R4, R7, 0x4, R4 ;  /* 0x0000000407047825 */ /* 0x004fcc00078e0204 */
[----:B------:R-:W2:Y:S01]  /*4ff0*/  LDG.E R5, desc[UR14][R4.64] ;  /* 0x0000000e04057981 */ /* 0x000ea2000c1e1900 */
[----:B------:R-:W-:Y:S02]  /*5000*/  IMAD.WIDE R6, R3, 0x4, R10 ;  /* 0x0000000403067825 */ /* 0x000fe400078e020a */
[----:B------:R-:W0:Y:S03]  /*5010*/  LDC.64 R2, c[0x0][0x3b0] ;  /* 0x0000ec00ff027b82 */ /* 0x000e260000000a00 */
[----:B--2---:R1:W-:Y:S04]  /*5020*/  STG.E desc[UR14][R6.64], R5 ;  /* 0x0000000506007986 */ /* 0x0043e8000c10190e */
[----:B---3--:R-:W2:Y:S01]  /*5030*/  LDG.E R17, desc[UR14][R22.64] ;  /* 0x0000000e16117981 */ /* 0x008ea2000c1e1900 */
[----:B0-----:R-:W-:Y:S01]  /*5040*/  IMAD.WIDE R12, R13, 0x8, R2 ;  /* 0x000000080d0c7825 */ /* 0x001fe200078e0202 */
[----:B------:R-:W-:-:S02]  /*5050*/  MOV R19, RZ ;  /* 0x000000ff00137202 */ /* 0x000fc40000000f00 */
[----:B------:R-:W-:Y:S01]  /*5060*/  MOV R2, RZ ;  /* 0x000000ff00027202 */ /* 0x000fe20000000f00 */
[----:B--2---:R1:W-:Y:S04]  /*5070*/  STG.E desc[UR14][R26.64], R17 ;  /* 0x000000111a007986 */ /* 0x0043e8000c10190e */
[----:B------:R1:W-:Y:S02]  /*5080*/  STG.E.64 desc[UR14][R12.64], R14 ;  /* 0x0000000e0c007986 */ /* 0x0003e4000c101b0e */
.L_x_182:
[----:B------:R-:W-:Y:S05]  /*5090*/  BSYNC.RECONVERGENT B3 ;  /* 0x0000000000037941 */ /* 0x000fea0003800200 */
.L_x_181:
[----:B------:R-:W0:Y:S01]  /*50a0*/  LDC R3, c[0x0][0x3a8] ;  /* 0x0000ea00ff037b82 */ /* 0x000e220000000800 */
[----:B------:R-:W-:-:S04]  /*50b0*/  IADD3 R2, PT, PT, R2, 0x1, RZ ;  /* 0x0000000102027810 */ /* 0x000fc80007ffe0ff */
[----:B0-----:R-:W-:-:S13]  /*50c0*/  ISETP.GE.AND P0, PT, R2, R3, PT ;  /* 0x000000030200720c */ /* 0x001fda0003f06270 */
[----:B------:R-:W-:Y:S05]  /*50d0*/  @!P0 BRA `(.L_x_194) ;  /* 0xffffffe400f08947 */ /* 0x000fea000383ffff */
[----:B------:R-:W-:Y:S05]  /*50e0*/  BSYNC.RECONVERGENT B2 ;  /* 0x0000000000027941 */ /* 0x000fea0003800200 */
.L_x_180:
[----:B------:R-:W-:-:S05]  /*50f0*/  VIADD R19, R19, 0x1 ;  /* 0x0000000113137836 */ /* 0x000fca0000000000 */
[----:B------:R-:W-:-:S13]  /*5100*/  ISETP.GE.AND P0, PT, R19, R3, PT ;  /* 0x000000031300720c */ /* 0x000fda0003f06270 */
[----:B------:R-:W-:Y:S05]  /*5110*/  @!P0 BRA `(.L_x_195) ;  /* 0xffffffe400d88947 */ /* 0x000fea000383ffff */
[----:B------:R-:W-:Y:S05]  /*5120*/  BSYNC.RECONVERGENT B1 ;  /* 0x0000000000017941 */ /* 0x000fea0003800200 */
.L_x_179:
[----:B------:R-:W0:Y:S01]  /*5130*/  S2R R0, SR_TID.X ;  /* 0x0000000000007919 */ /* 0x000e220000002100 */
[----:B------:R-:W2:Y:S01]  /*5140*/  LDCU UR5, c[0x0][0x3a8] ;  /* 0x00007500ff0577ac */ /* 0x000ea20008000800 */
[----:B------:R-:W-:Y:S01]  /*5150*/  MOV R3, UR4 ;  /* 0x0000000400037c02 */ /* 0x000fe20008000f00 */
[----:B------:R-:W-:-:S03]  /*5160*/  UISETP.GE.U32.AND UP0, UPT, UR19, 0xf, UPT ;  /* 0x0000000f1300788c */ /* 0x000fc6000bf06070 */
[----:B0-----:R-:W-:Y:S01]  /*5170*/  LEA R0, R3, R0, 0x7 ;  /* 0x0000000003007211 */ /* 0x001fe200078e38ff */
[----:B------:R-:W-:-:S03]  /*5180*/  IMAD.MOV.U32 R3, RZ, RZ, RZ ;  /* 0x000000ffff037224 */ /* 0x000fc600078e00ff */
[----:B------:R-:W-:-:S05]  /*5190*/  IADD3 R0, PT, PT, R0, UR6, RZ ;  /* 0x0000000600007c10 */ /* 0x000fca000fffe0ff */
[----:B--2---:R-:W-:Y:S01]  /*51a0*/  IMAD R0, R0, UR5, RZ ;  /* 0x0000000500007c24 */ /* 0x004fe2000f8e02ff */
[----:B------:R-:W-:Y:S06]  /*51b0*/  BRA.U !UP0, `(.L_x_196) ;  /* 0x0000000108a47547 */ /* 0x000fec000b800000 */
[----:B-1----:R-:W-:-:S07]  /*51c0*/  MOV R7, RZ ;  /* 0x000000ff00077202 */ /* 0x002fce0000000f00 */
.L_x_197:
        /* <DEDUP_REMOVED lines=40> */
.L_x_196:
[----:B------:R-:W0:Y:S02]  /*5450*/  LDC R8, c[0x0][0x3a8] ;  /* 0x0000ea00ff087b82 */ /* 0x000e240000000800 */
[----:B0-----:R-:W-:-:S04]  /*5460*/  LOP3.LUT R2, R8, 0xf, RZ, 0xc0, !PT ;  /* 0x0000000f08027812 */ /* 0x001fc800078ec0ff */
[----:B------:R-:W-:-:S13]  /*5470*/  ISETP.NE.AND P0, PT, R2, RZ, PT ;  /* 0x000000ff0200720c */ /* 0x000fda0003f05270 */
[----:B------:R-:W-:Y:S05]  /*5480*/  @!P0 BRA `(.L_x_168) ;  /* 0x0000000000ec8947 */ /* 0x000fea0003800000 */
[----:B------:R-:W-:Y:S02]  /*5490*/  IADD3 R2, PT, PT, R2, -0x1, RZ ;  /* 0xffffffff02027810 */ /* 0x000fe40007ffe0ff */
[----:B-1----:R-:W-:Y:S02]  /*54a0*/  LOP3.LUT R12, R8, 0x7, RZ, 0xc0, !PT ;  /* 0x00000007080c7812 */ /* 0x002fe400078ec0ff */
[----:B------:R-:W-:Y:S02]  /*54b0*/  ISETP.GE.U32.AND P0, PT, R2, 0x7, PT ;  /* 0x000000070200780c */ /* 0x000fe40003f06070 */
[----:B------:R-:W-:-:S11]  /*54c0*/  ISETP.NE.AND P1, PT, R12, RZ, PT ;  /* 0x000000ff0c00720c */ /* 0x000fd60003f25270 */
[----:B------:R-:W-:Y:S05]  /*54d0*/  @!P0 BRA `(.L_x_198) ;  /* 0x0000000000548947 */ /* 0x000fea0003800000 */
        /* <DEDUP_REMOVED lines=21> */
.L_x_198:
[----:B------:R-:W-:Y:S05]  /*5630*/  @!P1 BRA `(.L_x_168) ;  /* 0x0000000000809947 */ /* 0x000fea0003800000 */
[----:B------:R-:W-:Y:S01]  /*5640*/  VIADD R2, R12, 0xffffffff ;  /* 0xffffffff0c027836 */ /* 0x000fe20000000000 */
[----:B------:R-:W-:-:S04]  /*5650*/  LOP3.LUT R8, R8, 0x3, RZ, 0xc0, !PT ;  /* 0x0000000308087812 */ /* 0x000fc800078ec0ff */
[----:B------:R-:W-:Y:S02]  /*5660*/  ISETP.GE.U32.AND P0, PT, R2, 0x3, PT ;  /* 0x000000030200780c */ /* 0x000fe40003f06070 */
[----:B------:R-:W-:-:S11]  /*5670*/  ISETP.NE.AND P1, PT, R8, RZ, PT ;  /* 0x000000ff0800720c */ /* 0x000fd60003f25270 */
[----:B------:R-:W-:Y:S05]  /*5680*/  @!P0 BRA `(.L_x_199) ;  /* 0x0000000000348947 */ /* 0x000fea0003800000 */
        /* <DEDUP_REMOVED lines=13> */
.L_x_199:
[----:B------:R-:W-:Y:S05]  /*5760*/  @!P1 BRA `(.L_x_168) ;  /* 0x0000000000349947 */ /* 0x000fea0003800000 */
[----:B------:R-:W-:Y:S01]  /*5770*/  IMAD.WIDE.U32 R10, R3, 0x4, R10 ;  /* 0x00000004030a7825 */ /* 0x000fe200078e000a */
[----:B----4-:R-:W1:Y:S04]  /*5780*/  LDC.64 R4, c[0x0][0x398] ;  /* 0x0000e600ff047b82 */ /* 0x010e680000000a00 */
[----:B0-2---:R-:W2:Y:S01]  /*5790*/  LDG.E R7, desc[UR14][R10.64] ;  /* 0x0000000e0a077981 */ /* 0x005ea2000c1e1900 */
[----:B------:R-:W-:Y:S02]  /*57a0*/  IADD3 R3, PT, PT, R0, R3, RZ ;  /* 0x0000000300037210 */ /* 0x000fe40007ffe0ff */
[----:B------:R-:W-:-:S03]  /*57b0*/  ISETP.NE.AND P0, PT, R8, 0x1, PT ;  /* 0x000000010800780c */ /* 0x000fc60003f05270 */
[----:B-1----:R-:W-:-:S05]  /*57c0*/  IMAD.WIDE R2, R3, 0x4, R4 ;  /* 0x0000000403027825 */ /* 0x002fca00078e0204 */
[----:B--2---:R3:W-:Y:S05]  /*57d0*/  STG.E desc[UR14][R2.64], R7 ;  /* 0x0000000702007986 */ /* 0x0047ea000c10190e */
[----:B------:R-:W-:Y:S05]  /*57e0*/  @!P0 BRA `(.L_x_168) ;  /* 0x0000000000148947 */ /* 0x000fea0003800000 */
[----:B------:R-:W2:Y:S01]  /*57f0*/  LDG.E R5, desc[UR14][R10.64+0x4] ;  /* 0x0000040e0a057981 */ /* 0x000ea2000c1e1900 */
[----:B------:R-:W-:-:S03]  /*5800*/  ISETP.NE.AND P0, PT, R8, 0x2, PT ;  /* 0x000000020800780c */ /* 0x000fc60003f05270 */
[----:B--2---:R0:W-:Y:S10]  /*5810*/  STG.E desc[UR14][R2.64+0x4], R5 ;  /* 0x0000040502007986 */ /* 0x0041f4000c10190e */
[----:B---3--:R-:W2:Y:S04]  /*5820*/  @P0 LDG.E R7, desc[UR14][R10.64+0x8] ;  /* 0x0000080e0a070981 */ /* 0x008ea8000c1e1900 */
[----:B--2---:R0:W-:Y:S02]  /*5830*/  @P0 STG.E desc[UR14][R2.64+0x8], R7 ;  /* 0x0000080702000986 */ /* 0x0041e4000c10190e */
.L_x_168:
[----:B------:R-:W5:Y:S01]  /*5840*/  S2R R0, SR_TID.X ;  /* 0x0000000000007919 */ /* 0x000f620000002100 */
[----:B0--3--:R-:W0:Y:S01]  /*5850*/  LDC.64 R2, c[0x0][0x3b0] ;  /* 0x0000ec00ff027b82 */ /* 0x009e220000000a00 */
[----:B-12---:R-:W-:-:S05]  /*5860*/  IMAD.U32 R7, RZ, RZ, UR4 ;  /* 0x00000004ff077e24 */ /* 0x006fca000f8e00ff */
[----:B-----5:R-:W-:Y:S02]  /*5870*/  LEA R7, R7, R0, 0x7 ;  /* 0x0000000007077211 */ /* 0x020fe400078e38ff */
[----:B------:R-:W1:Y:S02]  /*5880*/  LDC R0, c[0x0][0x384] ;  /* 0x0000e100ff007b82 */ /* 0x000e640000000800 */
[----:B----4-:R-:W-:-:S05]  /*5890*/  IADD3 R5, PT, PT, R7, UR6, RZ ;  /* 0x0000000607057c10 */ /* 0x010fca000fffe0ff */
[----:B0-----:R-:W-:Y:S02]  /*58a0*/  IMAD.WIDE R2, R5, 0x8, R2 ;  /* 0x0000000805027825 */ /* 0x001fe400078e0202 */
[----:B------:R-:W0:Y:S04]  /*58b0*/  LDC.64 R4, c[0x0][0x3c8] ;  /* 0x0000f200ff047b82 */ /* 0x000e280000000a00 */
[----:B------:R-:W2:Y:S01]  /*58c0*/  LDG.E.64 R2, desc[UR14][R2.64] ;  /* 0x0000000e02027981 */ /* 0x000ea2000c1e1b00 */
[----:B-1----:R-:W-:-:S05]  /*58d0*/  SHF.L.U32 R0, R0, 0x7, RZ ;  /* 0x0000000700007819 */ /* 0x002fca00000006ff */
[----:B------:R-:W-:-:S04]  /*58e0*/  IMAD R9, R0, UR17, RZ ;  /* 0x0000001100097c24 */ /* 0x000fc8000f8e02ff */
[----:B0-----:R-:W-:-:S04]  /*58f0*/  IMAD.WIDE R4, R9, 0x8, R4 ;  /* 0x0000000809047825 */ /* 0x001fc800078e0204 */
[----:B------:R-:W-:-:S05]  /*5900*/  IMAD.WIDE R4, R7, 0x8, R4 ;  /* 0x0000000807047825 */ /* 0x000fca00078e0204 */
[----:B--2---:R0:W-:Y:S02]  /*5910*/  STG.E.64 desc[UR14][R4.64], R2 ;  /* 0x0000000204007986 */ /* 0x0041e4000c101b0e */
.L_x_167:
[----:B------:R-:W-:Y:S05]  /*5920*/  BSYNC.RECONVERGENT B0 ;  /* 0x0000000000007941 */ /* 0x000fea0003800200 */
.L_x_166:
[----:B------:R-:W1:Y:S01]  /*5930*/  LDCU UR8, c[0x0][0x384] ;  /* 0x00007080ff0877ac */ /* 0x000e620008000800 */
[----:B------:R-:W-:-:S04]  /*5940*/  UIADD3 UR5, UPT, UPT, UR4, 0x1, URZ ;  /* 0x0000000104057890 */ /* 0x000fc8000fffe0ff */
[----:B-1----:R-:W-:-:S06]  /*5950*/  UISETP.NE.AND UP0, UPT, UR5, UR8, UPT ;  /* 0x000000080500728c */ /* 0x002fcc000bf05270 */
[----:B------:R-:W-:-:S13]  /*5960*/  PLOP3.LUT P0, PT, PT, PT, UP0, 0x80, 0x8 ;  /* 0x000000000008781c */ /* 0x000fda0003f0f008 */
[----:B------:R-:W-:Y:S05]  /*5970*/  @!P0 EXIT ;  /* 0x000000000000894d */ /* 0x000fea0003800000 */
[----:B------:R-:W-:Y:S01]  /*5980*/  UMOV UR4, UR5 ;  /* 0x0000000500047c82 */ /* 0x000fe20008000000 */
[----:B------:R-:W-:Y:S05]  /*5990*/  BRA `(.L_x_200) ;  /* 0xffffffd4006c7947 */ /* 0x000fea000383ffff */
.L_x_201:
        /* <DEDUP_REMOVED lines=14> */
.L_x_210:


//--------------------- .text._ZN3cub18CUB_300001_SM_10006detail8for_each13static_kernelINS2_12policy_hub_t12policy_500_tEmN6thrust24THRUST_300001_SM_1000_NS8cuda_cub20__uninitialized_fill7functorINS7_10device_ptrIbEEbEEEEvT0_T1_ --------------------------
	.section	.text._ZN3cub18CUB_300001_SM_10006detail8for_each13static_kernelINS2_12policy_hub_t12policy_500_tEmN6thrust24THRUST_300001_SM_1000_NS8cuda_cub20__uninitialized_fill7functorINS7_10device_ptrIbEEbEEEEvT0_T1_,"ax",@progbits
	.align	128
        .global         _ZN3cub18CUB_300001_SM_10006detail8for_each13static_kernelINS2_12policy_hub_t12policy_500_tEmN6thrust24THRUST_300001_SM_1000_NS8cuda_cub20__uninitialized_fill7functorINS7_10device_ptrIbEEbEEEEvT0_T1_
        .type           _ZN3cub18CUB_300001_SM_10006detail8for_each13static_kernelINS2_12policy_hub_t12policy_500_tEmN6thrust24THRUST_300001_SM_1000_NS8cuda_cub20__uninitialized_fill7functorINS7_10device_ptrIbEEbEEEEvT0_T1_,@function
        .size           _ZN3cub18CUB_300001_SM_10006detail8for_each13static_kernelINS2_12policy_hub_t12policy_500_tEmN6thrust24THRUST_300001_SM_1000_NS8cuda_cub20__uninitialized_fill7functorINS7_10device_ptrIbEEbEEEEvT0_T1_,(.L_x_211 - _ZN3cub18CUB_300001_SM_10006detail8for_each13static_kernelINS2_12policy_hub_t12policy_500_tEmN6thrust24THRUST_300001_SM_1000_NS8cuda_cub20__uninitialized_fill7functorINS7_10device_ptrIbEEbEEEEvT0_T1_)
        .other          _ZN3cub18CUB_300001_SM_10006detail8for_each13static_kernelINS2_12policy_hub_t12policy_500_tEmN6thrust24THRUST_300001_SM_1000_NS8cuda_cub20__uninitialized_fill7functorINS7_10device_ptrIbEEbEEEEvT0_T1_,@"STO_CUDA_ENTRY STV_DEFAULT"
_ZN3cub18CUB_300001_SM_10006detail8for_each13static_kernelINS2_12policy_hub_t12policy_500_tEmN6thrust24THRUST_300001_SM_1000_NS8cuda_cub20__uninitialized_fill7functorINS7_10device_ptrIbEEbEEEEvT0_T1_:
.text._ZN3cub18CUB_300001_SM_10006detail8for_each13static_kernelINS2_12policy_hub_t12policy_500_tEmN6thrust24THRUST_300001_SM_1000_NS8cuda_cub20__uninitialized_fill7functorINS7_10device_ptrIbEEbEEEEvT0_T1_:
[----:B------:R-:W-:Y:S08]  /*0000*/  LDC R1, c[0x0][0x37c] ;  /* 0x0000df00ff017b82 */ /* 0x000ff00000000800 */
[----:B------:R-:W0:Y:S01]  /*0010*/  S2UR UR4, SR_CTAID.X ;  /* 0x00000000000479c3 */ /* 0x000e220000002500 */
[----:B------:R-:W1:Y:S01]  /*0020*/  LDCU.64 UR6, c[0x0][0x380] ;  /* 0x00007000ff0677ac */ /* 0x000e620008000a00 */
[----:B------:R-:W2:Y:S06]  /*0030*/  LDCU.64 UR8, c[0x0][0x358] ;  /* 0x00006b00ff0877ac */ /* 0x000eac0008000a00 */
[----:B------:R-:W3:Y:S01]  /*0040*/  LDC R5, c[0x0][0x390] ;  /* 0x0000e400ff057b82 */ /* 0x000ee20000000800 */
[----:B0-----:R-:W-:-:S04]  /*0050*/  UIMAD.WIDE.U32 UR4, UR4, 0x200, URZ ;  /* 0x00000200040478a5 */ /* 0x001fc8000f8e00ff */
[----:B-1----:R-:W-:-:S04]  /*0060*/  UIADD3 UR6, UP0, UPT, -UR4, UR6, URZ ;  /* 0x0000000604067290 */ /* 0x002fc8000ff1e1ff */
[----:B------:R-:W-:Y:S01]  /*0070*/  UIADD3.X UR7, UPT, UPT, ~UR5, UR7, URZ, UP0, !UPT ;  /* 0x0000000705077290 */ /* 0x000fe200087fe5ff */
[----:B---3--:R-:W-:Y:S01]  /*0080*/  PRMT R5, R5, 0x7770, RZ ;  /* 0x0000777005057816 */ /* 0x008fe200000000ff */
[----:B------:R-:W-:-:S04]  /*0090*/  UISETP.GE.U32.AND UP0, UPT, UR6, 0x200, UPT ;  /* 0x000002000600788c */ /* 0x000fc8000bf06070 */
[----:B------:R-:W-:-:S09]  /*00a0*/  UISETP.GE.U32.AND.EX UP0, UPT, UR7, URZ, UPT, UP0 ;  /* 0x000000ff0700728c */ /* 0x000fd2000bf06100 */
[----:B--2---:R-:W-:Y:S05]  /*00b0*/  BRA.U !UP0, `(.L_x_202) ;  /* 0x00000001081c7547 */ /* 0x004fea000b800000 */
[----:B------:R-:W0:Y:S01]  /*00c0*/  S2R R3, SR_TID.X ;  /* 0x0000000000037919 */ /* 0x000e220000002100 */
[----:B------:R-:W0:Y:S02]  /*00d0*/  LDC.64 R6, c[0x0][0x388] ;  /* 0x0000e200ff067b82 */ /* 0x000e240000000a00 */
[----:B0-----:R-:W-:-:S04]  /*00e0*/  IADD3 R2, P0, P1, R6, UR4, R3 ;  /* 0x0000000406027c10 */ /* 0x001fc8000f91e003 */
[----:B------:R-:W-:-:S05]  /*00f0*/  IADD3.X R3, PT, PT, R7, UR5, RZ, P0, P1 ;  /* 0x0000000507037c10 */ /* 0x000fca00087e24ff */
[----:B------:R-:W-:Y:S04]  /*0100*/  STG.E.U8 desc[UR8][R2.64], R5 ;  /* 0x0000000502007986 */ /* 0x000fe8000c101108 */
[----:B------:R-:W-:Y:S01]  /*0110*/  STG.E.U8 desc[UR8][R2.64+0x100], R5 ;  /* 0x0001000502007986 */ /* 0x000fe2000c101108 */
[----:B------:R-:W-:Y:S05]  /*0120*/  EXIT ;  /* 0x000000000000794d */ /* 0x000fea0003800000 */
.L_x_202:
[----:B------:R-:W0:Y:S01]  /*0130*/  S2R R3, SR_TID.X ;  /* 0x0000000000037919 */ /* 0x000e220000002100 */
[----:B------:R-:W1:Y:S01]  /*0140*/  LDC.64 R6, c[0x0][0x388] ;  /* 0x0000e200ff067b82 */ /* 0x000e620000000a00 */
[----:B------:R-:W-:Y:S02]  /*0150*/  IMAD.U32 R2, RZ, RZ, UR7 ;  /* 0x00000007ff027e24 */ /* 0x000fe4000f8e00ff */
[C---:B0-----:R-:W-:Y:S01]  /*0160*/  VIADD R0, R3.reuse, 0x100 ;  /* 0x0000010003007836 */ /* 0x041fe20000000000 */
[----:B------:R-:W-:-:S04]  /*0170*/  ISETP.LT.U32.AND P0, PT, R3, UR6, PT ;  /* 0x0000000603007c0c */ /* 0x000fc8000bf01070 */
[----:B------:R-:W-:Y:S01]  /*0180*/  ISETP.LT.U32.AND P1, PT, R0, UR6, PT ;  /* 0x0000000600007c0c */ /* 0x000fe2000bf21070 */
[----:B------:R-:W-:Y:S01]  /*0190*/  IMAD.U32 R0, RZ, RZ, UR7 ;  /* 0x00000007ff007e24 */ /* 0x000fe2000f8e00ff */
[----:B------:R-:W-:Y:S02]  /*01a0*/  ISETP.GT.U32.AND.EX P0, PT, R2, RZ, PT, P0 ;  /* 0x000000ff0200720c */ /* 0x000fe40003f04100 */
[----:B-1----:R-:W-:Y:S02]  /*01b0*/  IADD3 R2, P2, P3, R6, UR4, R3 ;  /* 0x0000000406027c10 */ /* 0x002fe4000fb5e003 */
[----:B------:R-:W-:Y:S02]  /*01c0*/  ISETP.GT.U32.AND.EX P1, PT, R0, RZ, PT, P1 ;  /* 0x000000ff0000720c */ /* 0x000fe40003f24110 */
[----:B------:R-:W-:-:S07]  /*01d0*/  IADD3.X R3, PT, PT, R7, UR5, RZ, P2, P3 ;  /* 0x0000000507037c10 */ /* 0x000fce00097e64ff */
[----:B------:R0:W-:Y:S04]  /*01e0*/  @P0 STG.E.U8 desc[UR8][R2.64], R5 ;  /* 0x0000000502000986 */ /* 0x0001e8000c101108 */
[----:B------:R-:W-:Y:S05]  /*01f0*/  @!P1 EXIT ;  /* 0x000000000000994d */ /* 0x000fea0003800000 */
[----:B------:R-:W-:Y:S01]  /*0200*/  STG.E.U8 desc[UR8][R2.64+0x100], R5 ;  /* 0x0001000502007986 */ /* 0x000fe2000c101108 */
[----:B------:R-:W-:Y:S05]  /*0210*/  EXIT ;  /* 0x000000000000794d */ /* 0x000fea0003800000 */
.L_x_203:
        /* <DEDUP_REMOVED lines=14> */
.L_x_211:


//--------------------- .text._ZN3cub18CUB_300001_SM_10006detail8for_each13static_kernelINS2_12policy_hub_t12policy_500_tEmN6thrust24THRUST_300001_SM_1000_NS8cuda_cub20__uninitialized_fill7functorINS7_10device_ptrIdEEdEEEEvT0_T1_ --------------------------
	.section	.text._ZN3cub18CUB_300001_SM_10006detail8for_each13static_kernelINS2_12policy_hub_t12policy_500_tEmN6thrust24THRUST_300001_SM_1000_NS8cuda_cub20__uninitialized_fill7functorINS7_10device_ptrIdEEdEEEEvT0_T1_,"ax",@progbits
	.align	128
        .global         _ZN3cub18CUB_300001_SM_10006detail8for_each13static_kernelINS2_12policy_hub_t12policy_500_tEmN6thrust24THRUST_300001_SM_1000_NS8cuda_cub20__uninitialized_fill7functorINS7_10device_ptrIdEEdEEEEvT0_T1_
        .type           _ZN3cub18CUB_300001_SM_10006detail8for_each13static_kernelINS2_12policy_hub_t12policy_500_tEmN6thrust24THRUST_300001_SM_1000_NS8cuda_cub20__uninitialized_fill7functorINS7_10device_ptrIdEEdEEEEvT0_T1_,@function
        .size           _ZN3cub18CUB_300001_SM_10006detail8for_each13static_kernelINS2_12policy_hub_t12policy_500_tEmN6thrust24THRUST_300001_SM_1000_NS8cuda_cub20__uninitialized_fill7functorINS7_10device_ptrIdEEdEEEEvT0_T1_,(.L_x_212 - _ZN3cub18CUB_300001_SM_10006detail8for_each13static_kernelINS2_12policy_hub_t12policy_500_tEmN6thrust24THRUST_300001_SM_1000_NS8cuda_cub20__uninitialized_fill7functorINS7_10device_ptrIdEEdEEEEvT0_T1_)
        .other          _ZN3cub18CUB_300001_SM_10006detail8for_each13static_kernelINS2_12policy_hub_t12policy_500_tEmN6thrust24THRUST_300001_SM_1000_NS8cuda_cub20__uninitialized_fill7functorINS7_10device_ptrIdEEdEEEEvT0_T1_,@"STO_CUDA_ENTRY STV_DEFAULT"
_ZN3cub18CUB_300001_SM_10006detail8for_each13static_kernelINS2_12policy_hub_t12policy_500_tEmN6thrust24THRUST_300001_SM_1000_NS8cuda_cub20__uninitialized_fill7functorINS7_10device_ptrIdEEdEEEEvT0_T1_:
.text._ZN3cub18CUB_300001_SM_10006detail8for_each13static_kernelINS2_12policy_hub_t12policy_500_tEmN6thrust24THRUST_300001_SM_1000_NS8cuda_cub20__uninitialized_fill7functorINS7_10device_ptrIdEEdEEEEvT0_T1_:
[----:B------:R-:W-:Y:S08]  /*0000*/  LDC R1, c[0x0][0x37c] ;  /* 0x0000df00ff017b82 */ /* 0x000ff00000000800 */
[----:B------:R-:W0:Y:S01]  /*0010*/  S2UR UR4, SR_CTAID.X ;  /* 0x00000000000479c3 */ /* 0x000e220000002500 */
[----:B------:R-:W1:Y:S01]  /*0020*/  LDCU.64 UR6, c[0x0][0x380] ;  /* 0x00007000ff0677ac */ /* 0x000e620008000a00 */
[----:B------:R-:W2:Y:S01]  /*0030*/  LDCU.64 UR8, c[0x0][0x358] ;  /* 0x00006b00ff0877ac */ /* 0x000ea20008000a00 */
[----:B0-----:R-:W-:-:S04]  /*0040*/  UIMAD.WIDE.U32 UR4, UR4, 0x200, URZ ;  /* 0x00000200040478a5 */ /* 0x001fc8000f8e00ff */
[----:B-1----:R-:W-:-:S04]  /*0050*/  UIADD3 UR6, UP0, UPT, -UR4, UR6, URZ ;  /* 0x0000000604067290 */ /* 0x002fc8000ff1e1ff */
[----:B------:R-:W-:Y:S02]  /*0060*/  UIADD3.X UR7, UPT, UPT, ~UR5, UR7, URZ, UP0, !UPT ;  /* 0x0000000705077290 */ /* 0x000fe400087fe5ff */
[----:B------:R-:W-:-:S04]  /*0070*/  UISETP.GE.U32.AND UP0, UPT, UR6, 0x200, UPT ;  /* 0x000002000600788c */ /* 0x000fc8000bf06070 */
[----:B------:R-:W-:-:S09]  /*0080*/  UISETP.GE.U32.AND.EX UP0, UPT, UR7, URZ, UPT, UP0 ;  /* 0x000000ff0700728c */ /* 0x000fd2000bf06100 */
[----:B--2---:R-:W-:Y:S05]  /*0090*/  BRA.U !UP0, `(.L_x_204) ;  /* 0x0000000108287547 */ /* 0x004fea000b800000 */
[----:B------:R-:W0:Y:S01]  /*00a0*/  S2R R0, SR_TID.X ;  /* 0x0000000000007919 */ /* 0x000e220000002100 */
[----:B------:R-:W1:Y:S01]  /*00b0*/  LDCU.64 UR6, c[0x0][0x388] ;  /* 0x00007100ff0677ac */ /* 0x000e620008000a00 */
[----:B------:R-:W2:Y:S01]  /*00c0*/  LDC.64 R4, c[0x0][0x390] ;  /* 0x0000e400ff047b82 */ /* 0x000ea20000000a00 */
[----:B0-----:R-:W-:-:S05]  /*00d0*/  IADD3 R0, P0, PT, R0, UR4, RZ ;  /* 0x0000000400007c10 */ /* 0x001fca000ff1e0ff */
[----:B------:R-:W-:Y:S01]  /*00e0*/  IMAD.X R3, RZ, RZ, UR5, P0 ;  /* 0x00000005ff037e24 */ /* 0x000fe200080e06ff */
[----:B-1----:R-:W-:-:S04]  /*00f0*/  LEA R2, P0, R0, UR6, 0x3 ;  /* 0x0000000600027c11 */ /* 0x002fc8000f8018ff */
[----:B------:R-:W-:-:S05]  /*0100*/  LEA.HI.X R3, R0, UR7, R3, 0x3, P0 ;  /* 0x0000000700037c11 */ /* 0x000fca00080f1c03 */
[----:B--2---:R-:W-:Y:S04]  /*0110*/  STG.E.64 desc[UR8][R2.64], R4 ;  /* 0x0000000402007986 */ /* 0x004fe8000c101b08 */
[----:B------:R-:W-:Y:S01]  /*0120*/  STG.E.64 desc[UR8][R2.64+0x800], R4 ;  /* 0x0008000402007986 */ /* 0x000fe2000c101b08 */
[----:B------:R-:W-:Y:S05]  /*0130*/  EXIT ;  /* 0x000000000000794d */ /* 0x000fea0003800000 */
.L_x_204:
[----:B------:R-:W0:Y:S01]  /*0140*/  S2R R0, SR_TID.X ;  /* 0x0000000000007919 */ /* 0x000e220000002100 */
[----:B------:R-:W-:Y:S01]  /*0150*/  IMAD.U32 R2, RZ, RZ, UR7 ;  /* 0x00000007ff027e24 */ /* 0x000fe2000f8e00ff */
[----:B------:R-:W1:Y:S01]  /*0160*/  LDCU.64 UR10, c[0x0][0x388] ;  /* 0x00007100ff0a77ac */ /* 0x000e620008000a00 */
[----:B------:R-:W-:Y:S01]  /*0170*/  IMAD.U32 R6, RZ, RZ, UR7 ;  /* 0x00000007ff067e24 */ /* 0x000fe2000f8e00ff */
[----:B0-----:R-:W-:-:S04]  /*0180*/  ISETP.LT.U32.AND P0, PT, R0, UR6, PT ;  /* 0x0000000600007c0c */ /* 0x001fc8000bf01070 */
[----:B------:R-:W-:Y:S01]  /*0190*/  ISETP.GT.U32.AND.EX P0, PT, R2, RZ, PT, P0 ;  /* 0x000000ff0200720c */ /* 0x000fe20003f04100 */
[C---:B------:R-:W-:Y:S01]  /*01a0*/  VIADD R2, R0.reuse, 0x100 ;  /* 0x0000010000027836 */ /* 0x040fe20000000000 */
[----:B------:R-:W-:-:S04]  /*01b0*/  IADD3 R0, P2, PT, R0, UR4, RZ ;  /* 0x0000000400007c10 */ /* 0x000fc8000ff5e0ff */
[----:B------:R-:W-:Y:S01]  /*01c0*/  ISETP.LT.U32.AND P1, PT, R2, UR6, PT ;  /* 0x0000000602007c0c */ /* 0x000fe2000bf21070 */
[----:B------:R-:W-:Y:S01]  /*01d0*/  IMAD.X R3, RZ, RZ, UR5, P2 ;  /* 0x00000005ff037e24 */ /* 0x000fe200090e06ff */
[----:B-1----:R-:W-:Y:S02]  /*01e0*/  LEA R2, P2, R0, UR10, 0x3 ;  /* 0x0000000a00027c11 */ /* 0x002fe4000f8418ff */
[----:B------:R-:W-:Y:S02]  /*01f0*/  ISETP.GT.U32.AND.EX P1, PT, R6, RZ, PT, P1 ;  /* 0x000000ff0600720c */ /* 0x000fe40003f24110 */
[----:B------:R-:W-:Y:S01]  /*0200*/  LEA.HI.X R3, R0, UR11, R3, 0x3, P2 ;  /* 0x0000000b00037c11 */ /* 0x000fe200090f1c03 */
[----:B------:R-:W0:Y:S04]  /*0210*/  @P0 LDC.64 R4, c[0x0][0x390] ;  /* 0x0000e400ff040b82 */ /* 0x000e280000000a00 */
[----:B0-----:R0:W-:Y:S06]  /*0220*/  @P0 STG.E.64 desc[UR8][R2.64], R4 ;  /* 0x0000000402000986 */ /* 0x0011ec000c101b08 */
[----:B------:R-:W-:Y:S05]  /*0230*/  @!P1 EXIT ;  /* 0x000000000000994d */ /* 0x000fea0003800000 */
[----:B0-----:R-:W0:Y:S02]  /*0240*/  LDC.64 R4, c[0x0][0x390] ;  /* 0x0000e400ff047b82 */ /* 0x001e240000000a00 */
[----:B0-----:R-:W-:Y:S01]  /*0250*/  STG.E.64 desc[UR8][R2.64+0x800], R4 ;  /* 0x0008000402007986 */ /* 0x001fe2000c101b08 */
[----:B------:R-:W-:Y:S05]  /*0260*/  EXIT ;  /* 0x000000000000794d */ /* 0x000fea0003800000 */
.L_x_205:
        /* <DEDUP_REMOVED lines=9> */
.L_x_212:


//--------------------- .text._ZN3cub18CUB_300001_SM_10006detail8for_each13static_kernelINS2_12policy_hub_t12policy_500_tEmN6thrust24THRUST_300001_SM_1000_NS8cuda_cub20__uninitialized_fill7functorINS7_10device_ptrIiEEiEEEEvT0_T1_ --------------------------
	.section	.text._ZN3cub18CUB_300001_SM_10006detail8for_each13static_kernelINS2_12policy_hub_t12policy_500_tEmN6thrust24THRUST_300001_SM_1000_NS8cuda_cub20__uninitialized_fill7functorINS7_10device_ptrIiEEiEEEEvT0_T1_,"ax",@progbits
	.align	128
        .global         _ZN3cub18CUB_300001_SM_10006detail8for_each13static_kernelINS2_12policy_hub_t12policy_500_tEmN6thrust24THRUST_300001_SM_1000_NS8cuda_cub20__uninitialized_fill7functorINS7_10device_ptrIiEEiEEEEvT0_T1_
        .type           _ZN3cub18CUB_300001_SM_10006detail8for_each13static_kernelINS2_12policy_hub_t12policy_500_tEmN6thrust24THRUST_300001_SM_1000_NS8cuda_cub20__uninitialized_fill7functorINS7_10device_ptrIiEEiEEEEvT0_T1_,@function
        .size           _ZN3cub18CUB_300001_SM_10006detail8for_each13static_kernelINS2_12policy_hub_t12policy_500_tEmN6thrust24THRUST_300001_SM_1000_NS8cuda_cub20__uninitialized_fill7functorINS7_10device_ptrIiEEiEEEEvT0_T1_,(.L_x_213 - _ZN3cub18CUB_300001_SM_10006detail8for_each13static_kernelINS2_12policy_hub_t12policy_500_tEmN6thrust24THRUST_300001_SM_1000_NS8cuda_cub20__uninitialized_fill7functorINS7_10device_ptrIiEEiEEEEvT0_T1_)
        .other          _ZN3cub18CUB_300001_SM_10006detail8for_each13static_kernelINS2_12policy_hub_t12policy_500_tEmN6thrust24THRUST_300001_SM_1000_NS8cuda_cub20__uninitialized_fill7functorINS7_10device_ptrIiEEiEEEEvT0_T1_,@"STO_CUDA_ENTRY STV_DEFAULT"
_ZN3cub18CUB_300001_SM_10006detail8for_each13static_kernelINS2_12policy_hub_t12policy_500_tEmN6thrust24THRUST_300001_SM_1000_NS8cuda_cub20__uninitialized_fill7functorINS7_10device_ptrIiEEiEEEEvT0_T1_:
.text._ZN3cub18CUB_300001_SM_10006detail8for_each13static_kernelINS2_12policy_hub_t12policy_500_tEmN6thrust24THRUST_300001_SM_1000_NS8cuda_cub20__uninitialized_fill7functorINS7_10device_ptrIiEEiEEEEvT0_T1_:
        /* <DEDUP_REMOVED lines=12> */
[----:B------:R-:W2:Y:S01]  /*00c0*/  LDC R5, c[0x0][0x390] ;  /* 0x0000e400ff057b82 */ /* 0x000ea20000000800 */
[----:B0-----:R-:W-:-:S05]  /*00d0*/  IADD3 R0, P0, PT, R0, UR4, RZ ;  /* 0x0000000400007c10 */ /* 0x001fca000ff1e0ff */
[----:B------:R-:W-:Y:S01]  /*00e0*/  IMAD.X R3, RZ, RZ, UR5, P0 ;  /* 0x00000005ff037e24 */ /* 0x000fe200080e06ff */
[----:B-1----:R-:W-:-:S04]  /*00f0*/  LEA R2, P0, R0, UR6, 0x2 ;  /* 0x0000000600027c11 */ /* 0x002fc8000f8010ff */
[----:B------:R-:W-:-:S05]  /*0100*/  LEA.HI.X R3, R0, UR7, R3, 0x2, P0 ;  /* 0x0000000700037c11 */ /* 0x000fca00080f1403 */
[----:B--2---:R-:W-:Y:S04]  /*0110*/  STG.E desc[UR8][R2.64], R5 ;  /* 0x0000000502007986 */ /* 0x004fe8000c101908 */
[----:B------:R-:W-:Y:S01]  /*0120*/  STG.E desc[UR8][R2.64+0x400], R5 ;  /* 0x0004000502007986 */ /* 0x000fe2000c101908 */
[----:B------:R-:W-:Y:S05]  /*0130*/  EXIT ;  /* 0x000000000000794d */ /* 0x000fea0003800000 */
.L_x_206:
        /* <DEDUP_REMOVED lines=13> */
[----:B------:R-:W0:Y:S04]  /*0210*/  @P0 LDC R5, c[0x0][0x390] ;  /* 0x0000e400ff050b82 */ /* 0x000e280000000800 */
[----:B0-----:R0:W-:Y:S06]  /*0220*/  @P0 STG.E desc[UR8][R2.64], R5 ;  /* 0x0000000502000986 */ /* 0x0011ec000c101908 */
[----:B------:R-:W-:Y:S05]  /*0230*/  @!P1 EXIT ;  /* 0x000000000000994d */ /* 0x000fea0003800000 */
[----:B0-----:R-:W0:Y:S02]  /*0240*/  LDC R5, c[0x0][0x390] ;  /* 0x0000e400ff057b82 */ /* 0x001e240000000800 */
[----:B0-----:R-:W-:Y:S01]  /*0250*/  STG.E desc[UR8][R2.64+0x400], R5 ;  /* 0x0004000502007986 */ /* 0x001fe2000c101908 */
[----:B------:R-:W-:Y:S05]  /*0260*/  EXIT ;  /* 0x000000000000794d */ /* 0x000fea0003800000 */
.L_x_207:
        /* <DEDUP_REMOVED lines=9> */
.L_x_213:


//--------------------- .text._ZN3cub18CUB_300001_SM_10006detail11EmptyKernelIvEEvv --------------------------
	.section	.text._ZN3cub18CUB_300001_SM_10006detail11EmptyKernelIvEEvv,"ax",@progbits
	.align	128
        .global         _ZN3cub18CUB_300001_SM_10006detail11EmptyKernelIvEEvv
        .type           _ZN3cub18CUB_300001_SM_10006detail11EmptyKernelIvEEvv,@function
        .size           _ZN3cub18CUB_300001_SM_10006detail11EmptyKernelIvEEvv,(.L_x_214 - _ZN3cub18CUB_300001_SM_10006detail11EmptyKernelIvEEvv)
        .other          _ZN3cub18CUB_300001_SM_10006detail11EmptyKernelIvEEvv,@"STO_CUDA_ENTRY STV_DEFAULT"
_ZN3cub18CUB_300001_SM_10006detail11EmptyKernelIvEEvv:
.text._ZN3cub18CUB_300001_SM_10006detail11EmptyKernelIvEEvv:
[----:B------:R-:W-:Y:S01]  /*0000*/  LDC R1, c[0x0][0x37c] ;  /* 0x0000df00ff017b82 */ /* 0x000fe20000000800 */
[----:B------:R-:W-:Y:S05]  /*0010*/  EXIT ;  /* 0x000000000000794d */ /* 0x000fea0003800000 */
.L_x_208:
        /* <DEDUP_REMOVED lines=14> */
.L_x_214:


//--------------------- .nv.shared.reserved.0     --------------------------
	.section	.nv.shared.reserved.0,"aw",@nobits
	.weak		__nv_reservedSMEM_offset_0_alias
	.size		__nv_reservedSMEM_offset_0_alias, 0, 64
	.other		__nv_reservedSMEM_offset_0_alias,@"STO_CUDA_RESERVED_SHARED STV_DEFAULT"
__nv_reservedSMEM_offset_0_alias:
	.zero		0
	.zero		64


//--------------------- .nv.global                --------------------------
	.section	.nv.global,"aw",@nobits
.nv.global:
	.type		_ZN34_INTERNAL_47aef429_4_k_cu_552d12b06thrust24THRUST_300001_SM_1000_NS3seqE,@object
	.size		_ZN34_INTERNAL_47aef429_4_k_cu_552d12b06thrust24THRUST_300001_SM_1000_NS3seqE,(_ZN34_INTERNAL_47aef429_4_k_cu_552d12b04cuda3std3__48in_placeE - _ZN34_INTERNAL_47aef429_4_k_cu_552d12b06thrust24THRUST_300001_SM_1000_NS3seqE)
_ZN34_INTERNAL_47aef429_4_k_cu_552d12b06thrust24THRUST_300001_SM_1000_NS3seqE:
	.zero		1
	.type		_ZN34_INTERNAL_47aef429_4_k_cu_552d12b04cuda3std3__48in_placeE,@object
	.size		_ZN34_INTERNAL_47aef429_4_k_cu_552d12b04cuda3std3__48in_placeE,(_ZN34_INTERNAL_47aef429_4_k_cu_552d12b04cuda3std6ranges3__45__cpo4sizeE - _ZN34_INTERNAL_47aef429_4_k_cu_552d12b04cuda3std3__48in_placeE)
_ZN34_INTERNAL_47aef429_4_k_cu_552d12b04cuda3std3__48in_placeE:
	.zero		1
	.type		_ZN34_INTERNAL_47aef429_4_k_cu_552d12b04cuda3std6ranges3__45__cpo4sizeE,@object
	.size		_ZN34_INTERNAL_47aef429_4_k_cu_552d12b04cuda3std6ranges3__45__cpo4sizeE,(_ZN34_INTERNAL_47aef429_4_k_cu_552d12b06thrust24THRUST_300001_SM_1000_NS12placeholders2_3E - _ZN34_INTERNAL_47aef429_4_k_cu_552d12b04cuda3std6ranges3__45__cpo4sizeE)
_ZN34_INTERNAL_47aef429_4_k_cu_552d12b04cuda3std6ranges3__45__cpo4sizeE:
	.zero		1
	.type		_ZN34_INTERNAL_47aef429_4_k_cu_552d12b06thrust24THRUST_300001_SM_1000_NS12placeholders2_3E,@object
	.size		_ZN34_INTERNAL_47aef429_4_k_cu_552d12b06thrust24THRUST_300001_SM_1000_NS12placeholders2_3E,(_ZN34_INTERNAL_47aef429_4_k_cu_552d12b04cuda3std3__45__cpo6cbeginE - _ZN34_INTERNAL_47aef429_4_k_cu_552d12b06thrust24THRUST_300001_SM_1000_NS12placeholders2_3E)
_ZN34_INTERNAL_47aef429_4_k_cu_552d12b06thrust24THRUST_300001_SM_1000_NS12placeholders2_3E:
	.zero		1
	.type		_ZN34_INTERNAL_47aef429_4_k_cu_552d12b04cuda3std3__45__cpo6cbeginE,@object
	.size		_ZN34_INTERNAL_47aef429_4_k_cu_552d12b04cuda3std3__45__cpo6cbeginE,(_ZN34_INTERNAL_47aef429_4_k_cu_552d12b04cuda3std6ranges3__45__cpo6cbeginE - _ZN34_INTERNAL_47aef429_4_k_cu_552d12b04cuda3std3__45__cpo6cbeginE)
_ZN34_INTERNAL_47aef429_4_k_cu_552d12b04cuda3std3__45__cpo6cbeginE:
	.zero		1
	.type		_ZN34_INTERNAL_47aef429_4_k_cu_552d12b04cuda3std6ranges3__45__cpo6cbeginE,@object
	.size		_ZN34_INTERNAL_47aef429_4_k_cu_552d12b04cuda3std6ranges3__45__cpo6cbeginE,(_ZN34_INTERNAL_47aef429_4_k_cu_552d12b06thrust24THRUST_300001_SM_1000_NS12placeholders2_7E - _ZN34_INTERNAL_47aef429_4_k_cu_552d12b04cuda3std6ranges3__45__cpo6cbeginE)
_ZN34_INTERNAL_47aef429_4_k_cu_552d12b04cuda3std6ranges3__45__cpo6cbeginE:
	.zero		1
	.type		_ZN34_INTERNAL_47aef429_4_k_cu_552d12b06thrust24THRUST_300001_SM_1000_NS12placeholders2_7E,@object
	.size		_ZN34_INTERNAL_47aef429_4_k_cu_552d12b06thrust24THRUST_300001_SM_1000_NS12placeholders2_7E,(_ZN34_INTERNAL_47aef429_4_k_cu_552d12b04cuda3std3__45__cpo7crbeginE - _ZN34_INTERNAL_47aef429_4_k_cu_552d12b06thrust24THRUST_300001_SM_1000_NS12placeholders2_7E)
_ZN34_INTERNAL_47aef429_4_k_cu_552d12b06thrust24THRUST_300001_SM_1000_NS12placeholders2_7E:
	.zero		1
	.type		_ZN34_INTERNAL_47aef429_4_k_cu_552d12b04cuda3std3__45__cpo7crbeginE,@object
	.size		_ZN34_INTERNAL_47aef429_4_k_cu_552d12b04cuda3std3__45__cpo7crbeginE,(_ZN34_INTERNAL_47aef429_4_k_cu_552d12b04cuda3std6ranges3__45__cpo4nextE - _ZN34_INTERNAL_47aef429_4_k_cu_552d12b04cuda3std3__45__cpo7crbeginE)
_ZN34_INTERNAL_47aef429_4_k_cu_552d12b04cuda3std3__45__cpo7crbeginE:
	.zero		1
	.type		_ZN34_INTERNAL_47aef429_4_k_cu_552d12b04cuda3std6ranges3__45__cpo4nextE,@object
	.size		_ZN34_INTERNAL_47aef429_4_k_cu_552d12b04cuda3std6ranges3__45__cpo4nextE,(_ZN34_INTERNAL_47aef429_4_k_cu_552d12b04cuda3std6ranges3__45__cpo4swapE - _ZN34_INTERNAL_47aef429_4_k_cu_552d12b04cuda3std6ranges3__45__cpo4nextE)
_ZN34_INTERNAL_47aef429_4_k_cu_552d12b04cuda3std6ranges3__45__cpo4nextE:
	.zero		1
	.type		_ZN34_INTERNAL_47aef429_4_k_cu_552d12b04cuda3std6ranges3__45__cpo4swapE,@object
	.size		_ZN34_INTERNAL_47aef429_4_k_cu_552d12b04cuda3std6ranges3__45__cpo4swapE,(_ZN34_INTERNAL_47aef429_4_k_cu_552d12b06thrust24THRUST_300001_SM_1000_NS8cuda_cub10par_nosyncE - _ZN34_INTERNAL_47aef429_4_k_cu_552d12b04cuda3std6ranges3__45__cpo4swapE)
_ZN34_INTERNAL_47aef429_4_k_cu_552d12b04cuda3std6ranges3__45__cpo4swapE:
	.zero		1
	.type		_ZN34_INTERNAL_47aef429_4_k_cu_552d12b06thrust24THRUST_300001_SM_1000_NS8cuda_cub10par_nosyncE,@object
	.size		_ZN34_INTERNAL_47aef429_4_k_cu_552d12b06thrust24THRUST_300001_SM_1000_NS8cuda_cub10par_nosyncE,(_ZN34_INTERNAL_47aef429_4_k_cu_552d12b06thrust24THRUST_300001_SM_1000_NS12placeholders2_9E - _ZN34_INTERNAL_47aef429_4_k_cu_552d12b06thrust24THRUST_300001_SM_1000_NS8cuda_cub10par_nosyncE)
_ZN34_INTERNAL_47aef429_4_k_cu_552d12b06thrust24THRUST_300001_SM_1000_NS8cuda_cub10par_nosyncE:
	.zero		1
	.type		_ZN34_INTERNAL_47aef429_4_k_cu_552d12b06thrust24THRUST_300001_SM_1000_NS12placeholders2_9E,@object
	.size		_ZN34_INTERNAL_47aef429_4_k_cu_552d12b06thrust24THRUST_300001_SM_1000_NS12placeholders2_9E,(_ZN34_INTERNAL_47aef429_4_k_cu_552d12b04cuda3std3__436_GLOBAL__N__47aef429_4_k_cu_552d12b06ignoreE - _ZN34_INTERNAL_47aef429_4_k_cu_552d12b06thrust24THRUST_300001_SM_1000_NS12placeholders2_9E)
_ZN34_INTERNAL_47aef429_4_k_cu_552d12b06thrust24THRUST_300001_SM_1000_NS12placeholders2_9E:
	.zero		1
	.type		_ZN34_INTERNAL_47aef429_4_k_cu_552d12b04cuda3std3__436_GLOBAL__N__47aef429_4_k_cu_552d12b06ignoreE,@object
	.size		_ZN34_INTERNAL_47aef429_4_k_cu_552d12b04cuda3std3__436_GLOBAL__N__47aef429_4_k_cu_552d12b06ignoreE,(_ZN34_INTERNAL_47aef429_4_k_cu_552d12b04cuda3std6ranges3__45__cpo4dataE - _ZN34_INTERNAL_47aef429_4_k_cu_552d12b04cuda3std3__436_GLOBAL__N__47aef429_4_k_cu_552d12b06ignoreE)
_ZN34_INTERNAL_47aef429_4_k_cu_552d12b04cuda3std3__436_GLOBAL__N__47aef429_4_k_cu_552d12b06ignoreE:
	.zero		1
	.type		_ZN34_INTERNAL_47aef429_4_k_cu_552d12b04cuda3std6ranges3__45__cpo4dataE,@object
	.size		_ZN34_INTERNAL_47aef429_4_k_cu_552d12b04cuda3std6ranges3__45__cpo4dataE,(_ZN34_INTERNAL_47aef429_4_k_cu_552d12b06thrust24THRUST_300001_SM_1000_NS12placeholders2_1E - _ZN34_INTERNAL_47aef429_4_k_cu_552d12b04cuda3std6ranges3__45__cpo4dataE)
_ZN34_INTERNAL_47aef429_4_k_cu_552d12b04cuda3std6ranges3__45__cpo4dataE:
	.zero		1
	.type		_ZN34_INTERNAL_47aef429_4_k_cu_552d12b06thrust24THRUST_300001_SM_1000_NS12placeholders2_1E,@object
	.size		_ZN34_INTERNAL_47aef429_4_k_cu_552d12b06thrust24THRUST_300001_SM_1000_NS12placeholders2_1E,(_ZN34_INTERNAL_47aef429_4_k_cu_552d12b04cuda3std3__45__cpo5beginE - _ZN34_INTERNAL_47aef429_4_k_cu_552d12b06thrust24THRUST_300001_SM_1000_NS12placeholders2_1E)
_ZN34_INTERNAL_47aef429_4_k_cu_552d12b06thrust24THRUST_300001_SM_1000_NS12placeholders2_1E:
	.zero		1
	.type		_ZN34_INTERNAL_47aef429_4_k_cu_552d12b04cuda3std3__45__cpo5beginE,@object
	.size		_ZN34_INTERNAL_47aef429_4_k_cu_552d12b04cuda3std3__45__cpo5beginE,(_ZN34_INTERNAL_47aef429_4_k_cu_552d12b04cuda3std6ranges3__45__cpo5beginE - _ZN34_INTERNAL_47aef429_4_k_cu_552d12b04cuda3std3__45__cpo5beginE)
_ZN34_INTERNAL_47aef429_4_k_cu_552d12b04cuda3std3__45__cpo5beginE:
	.zero		1
	.type		_ZN34_INTERNAL_47aef429_4_k_cu_552d12b04cuda3std6ranges3__45__cpo5beginE,@object
	.size		_ZN34_INTERNAL_47aef429_4_k_cu_552d12b04cuda3std6ranges3__45__cpo5beginE,(_ZN34_INTERNAL_47aef429_4_k_cu_552d12b06thrust24THRUST_300001_SM_1000_NS12placeholders2_5E - _ZN34_INTERNAL_47aef429_4_k_cu_552d12b04cuda3std6ranges3__45__cpo5beginE)
_ZN34_INTERNAL_47aef429_4_k_cu_552d12b04cuda3std6ranges3__45__cpo5beginE:
	.zero		1
	.type		_ZN34_INTERNAL_47aef429_4_k_cu_552d12b06thrust24THRUST_300001_SM_1000_NS12placeholders2_5E,@object
	.size		_ZN34_INTERNAL_47aef429_4_k_cu_552d12b06thrust24THRUST_300001_SM_1000_NS12placeholders2_5E,(_ZN34_INTERNAL_47aef429_4_k_cu_552d12b04cuda3std3__45__cpo6rbeginE - _ZN34_INTERNAL_47aef429_4_k_cu_552d12b06thrust24THRUST_300001_SM_1000_NS12placeholders2_5E)
_ZN34_INTERNAL_47aef429_4_k_cu_552d12b06thrust24THRUST_300001_SM_1000_NS12placeholders2_5E:
	.zero		1
	.type		_ZN34_INTERNAL_47aef429_4_k_cu_552d12b04cuda3std3__45__cpo6rbeginE,@object
	.size		_ZN34_INTERNAL_47aef429_4_k_cu_552d12b04cuda3std3__45__cpo6rbeginE,(_ZN34_INTERNAL_47aef429_4_k_cu_552d12b04cuda3std6ranges3__45__cpo7advanceE - _ZN34_INTERNAL_47aef429_4_k_cu_552d12b04cuda3std3__45__cpo6rbeginE)
_ZN34_INTERNAL_47aef429_4_k_cu_552d12b04cuda3std3__45__cpo6rbeginE:
	.zero		1
	.type		_ZN34_INTERNAL_47aef429_4_k_cu_552d12b04cuda3std6ranges3__45__cpo7advanceE,@object
	.size		_ZN34_INTERNAL_47aef429_4_k_cu_552d12b04cuda3std6ranges3__45__cpo7advanceE,(_ZN34_INTERNAL_47aef429_4_k_cu_552d12b04cuda3std3__47nulloptE - _ZN34_INTERNAL_47aef429_4_k_cu_552d12b04cuda3std6ranges3__45__cpo7advanceE)
_ZN34_INTERNAL_47aef429_4_k_cu_552d12b04cuda3std6ranges3__45__cpo7advanceE:
	.zero		1
	.type		_ZN34_INTERNAL_47aef429_4_k_cu_552d12b04cuda3std3__47nulloptE,@object
	.size		_ZN34_INTERNAL_47aef429_4_k_cu_552d12b04cuda3std3__47nulloptE,(_ZN34_INTERNAL_47aef429_4_k_cu_552d12b04cuda3std6ranges3__45__cpo8distanceE - _ZN34_INTERNAL_47aef429_4_k_cu_552d12b04cuda3std3__47nulloptE)
_ZN34_INTERNAL_47aef429_4_k_cu_552d12b04cuda3std3__47nulloptE:
	.zero		1
	.type		_ZN34_INTERNAL_47aef429_4_k_cu_552d12b04cuda3std6ranges3__45__cpo8distanceE,@object
	.size		_ZN34_INTERNAL_47aef429_4_k_cu_552d12b04cuda3std6ranges3__45__cpo8distanceE,(_ZN34_INTERNAL_47aef429_4_k_cu_552d12b06thrust24THRUST_300001_SM_1000_NS12placeholders3_10E - _ZN34_INTERNAL_47aef429_4_k_cu_552d12b04cuda3std6ranges3__45__cpo8distanceE)
_ZN34_INTERNAL_47aef429_4_k_cu_552d12b04cuda3std6ranges3__45__cpo8distanceE:
	.zero		1
	.type		_ZN34_INTERNAL_47aef429_4_k_cu_552d12b06thrust24THRUST_300001_SM_1000_NS12placeholders3_10E,@object
	.size		_ZN34_INTERNAL_47aef429_4_k_cu_552d12b06thrust24THRUST_300001_SM_1000_NS12placeholders3_10E,(_ZN34_INTERNAL_47aef429_4_k_cu_552d12b04cuda3std3__419piecewise_constructE - _ZN34_INTERNAL_47aef429_4_k_cu_552d12b06thrust24THRUST_300001_SM_1000_NS12placeholders3_10E)
_ZN34_INTERNAL_47aef429_4_k_cu_552d12b06thrust24THRUST_300001_SM_1000_NS12placeholders3_10E:
	.zero		1
	.type		_ZN34_INTERNAL_47aef429_4_k_cu_552d12b04cuda3std3__419piecewise_constructE,@object
	.size		_ZN34_INTERNAL_47aef429_4_k_cu_552d12b04cuda3std3__419piecewise_constructE,(_ZN34_INTERNAL_47aef429_4_k_cu_552d12b04cuda3std6ranges3__45__cpo5cdataE - _ZN34_INTERNAL_47aef429_4_k_cu_552d12b04cuda3std3__419piecewise_constructE)
_ZN34_INTERNAL_47aef429_4_k_cu_552d12b04cuda3std3__419piecewise_constructE:
	.zero		1
	.type		_ZN34_INTERNAL_47aef429_4_k_cu_552d12b04cuda3std6ranges3__45__cpo5cdataE,@object
	.size		_ZN34_INTERNAL_47aef429_4_k_cu_552d12b04cuda3std6ranges3__45__cpo5cdataE,(_ZN34_INTERNAL_47aef429_4_k_cu_552d12b06thrust24THRUST_300001_SM_1000_NS12placeholders2_2E - _ZN34_INTERNAL_47aef429_4_k_cu_552d12b04cuda3std6ranges3__45__cpo5cdataE)
_ZN34_INTERNAL_47aef429_4_k_cu_552d12b04cuda3std6ranges3__45__cpo5cdataE:
	.zero		1
	.type		_ZN34_INTERNAL_47aef429_4_k_cu_552d12b06thrust24THRUST_300001_SM_1000_NS12placeholders2_2E,@object
	.size		_ZN34_INTERNAL_47aef429_4_k_cu_552d12b06thrust24THRUST_300001_SM_1000_NS12placeholders2_2E,(_ZN34_INTERNAL_47aef429_4_k_cu_552d12b04cuda3std3__45__cpo3endE - _ZN34_INTERNAL_47aef429_4_k_cu_552d12b06thrust24THRUST_300001_SM_1000_NS12placeholders2_2E)
_ZN34_INTERNAL_47aef429_4_k_cu_552d12b06thrust24THRUST_300001_SM_1000_NS12placeholders2_2E:
	.zero		1
	.type		_ZN34_INTERNAL_47aef429_4_k_cu_552d12b04cuda3std3__45__cpo3endE,@object
	.size		_ZN34_INTERNAL_47aef429_4_k_cu_552d12b04cuda3std3__45__cpo3endE,(_ZN34_INTERNAL_47aef429_4_k_cu_552d12b04cuda3std6ranges3__45__cpo3endE - _ZN34_INTERNAL_47aef429_4_k_cu_552d12b04cuda3std3__45__cpo3endE)
_ZN34_INTERNAL_47aef429_4_k_cu_552d12b04cuda3std3__45__cpo3endE:
	.zero		1
	.type		_ZN34_INTERNAL_47aef429_4_k_cu_552d12b04cuda3std6ranges3__45__cpo3endE,@object
	.size		_ZN34_INTERNAL_47aef429_4_k_cu_552d12b04cuda3std6ranges3__45__cpo3endE,(_ZN34_INTERNAL_47aef429_4_k_cu_552d12b06thrust24THRUST_300001_SM_1000_NS12placeholders2_6E - _ZN34_INTERNAL_47aef429_4_k_cu_552d12b04cuda3std6ranges3__45__cpo3endE)
_ZN34_INTERNAL_47aef429_4_k_cu_552d12b04cuda3std6ranges3__45__cpo3endE:
	.zero		1
	.type		_ZN34_INTERNAL_47aef429_4_k_cu_552d12b06thrust24THRUST_300001_SM_1000_NS12placeholders2_6E,@object
	.size		_ZN34_INTERNAL_47aef429_4_k_cu_552d12b06thrust24THRUST_300001_SM_1000_NS12placeholders2_6E,(_ZN34_INTERNAL_47aef429_4_k_cu_552d12b04cuda3std3__45__cpo4rendE - _ZN34_INTERNAL_47aef429_4_k_cu_552d12b06thrust24THRUST_300001_SM_1000_NS12placeholders2_6E)
_ZN34_INTERNAL_47aef429_4_k_cu_552d12b06thrust24THRUST_300001_SM_1000_NS12placeholders2_6E:
	.zero		1
	.type		_ZN34_INTERNAL_47aef429_4_k_cu_552d12b04cuda3std3__45__cpo4rendE,@object
	.size		_ZN34_INTERNAL_47aef429_4_k_cu_552d12b04cuda3std3__45__cpo4rendE,(_ZN34_INTERNAL_47aef429_4_k_cu_552d12b04cuda3std6ranges3__45__cpo9iter_swapE - _ZN34_INTERNAL_47aef429_4_k_cu_552d12b04cuda3std3__45__cpo4rendE)
_ZN34_INTERNAL_47aef429_4_k_cu_552d12b04cuda3std3__45__cpo4rendE:
	.zero		1
	.type		_ZN34_INTERNAL_47aef429_4_k_cu_552d12b04cuda3std6ranges3__45__cpo9iter_swapE,@object
	.size		_ZN34_INTERNAL_47aef429_4_k_cu_552d12b04cuda3std6ranges3__45__cpo9iter_swapE,(_ZN34_INTERNAL_47aef429_4_k_cu_552d12b04cuda3std3__48unexpectE - _ZN34_INTERNAL_47aef429_4_k_cu_552d12b04cuda3std6ranges3__45__cpo9iter_swapE)
_ZN34_INTERNAL_47aef429_4_k_cu_552d12b04cuda3std6ranges3__45__cpo9iter_swapE:
	.zero		1
	.type		_ZN34_INTERNAL_47aef429_4_k_cu_552d12b04cuda3std3__48unexpectE,@object
	.size		_ZN34_INTERNAL_47aef429_4_k_cu_552d12b04cuda3std3__48unexpectE,(_ZN34_INTERNAL_47aef429_4_k_cu_552d12b06thrust24THRUST_300001_SM_1000_NS8cuda_cub3parE - _ZN34_INTERNAL_47aef429_4_k_cu_552d12b04cuda3std3__48unexpectE)
_ZN34_INTERNAL_47aef429_4_k_cu_552d12b04cuda3std3__48unexpectE:
	.zero		1
	.type		_ZN34_INTERNAL_47aef429_4_k_cu_552d12b06thrust24THRUST_300001_SM_1000_NS8cuda_cub3parE,@object
	.size		_ZN34_INTERNAL_47aef429_4_k_cu_552d12b06thrust24THRUST_300001_SM_1000_NS8cuda_cub3parE,(_ZN34_INTERNAL_47aef429_4_k_cu_552d12b06thrust24THRUST_300001_SM_1000_NS12placeholders2_4E - _ZN34_INTERNAL_47aef429_4_k_cu_552d12b06thrust24THRUST_300001_SM_1000_NS8cuda_cub3parE)
_ZN34_INTERNAL_47aef429_4_k_cu_552d12b06thrust24THRUST_300001_SM_1000_NS8cuda_cub3parE:
	.zero		1
	.type		_ZN34_INTERNAL_47aef429_4_k_cu_552d12b06thrust24THRUST_300001_SM_1000_NS12placeholders2_4E,@object
	.size		_ZN34_INTERNAL_47aef429_4_k_cu_552d12b06thrust24THRUST_300001_SM_1000_NS12placeholders2_4E,(_ZN34_INTERNAL_47aef429_4_k_cu_552d12b04cuda3std3__45__cpo4cendE - _ZN34_INTERNAL_47aef429_4_k_cu_552d12b06thrust24THRUST_300001_SM_1000_NS12placeholders2_4E)
_ZN34_INTERNAL_47aef429_4_k_cu_552d12b06thrust24THRUST_300001_SM_1000_NS12placeholders2_4E:
	.zero		1
	.type		_ZN34_INTERNAL_47aef429_4_k_cu_552d12b04cuda3std3__45__cpo4cendE,@object
	.size		_ZN34_INTERNAL_47aef429_4_k_cu_552d12b04cuda3std3__45__cpo4cendE,(_ZN34_INTERNAL_47aef429_4_k_cu_552d12b04cuda3std6ranges3__45__cpo4cendE - _ZN34_INTERNAL_47aef429_4_k_cu_552d12b04cuda3std3__45__cpo4cendE)
_ZN34_INTERNAL_47aef429_4_k_cu_552d12b04cuda3std3__45__cpo4cendE:
	.zero		1
	.type		_ZN34_INTERNAL_47aef429_4_k_cu_552d12b04cuda3std6ranges3__45__cpo4cendE,@object
	.size		_ZN34_INTERNAL_47aef429_4_k_cu_552d12b04cuda3std6ranges3__45__cpo4cendE,(_ZN34_INTERNAL_47aef429_4_k_cu_552d12b04cuda3std3__420unreachable_sentinelE - _ZN34_INTERNAL_47aef429_4_k_cu_552d12b04cuda3std6ranges3__45__cpo4cendE)
_ZN34_INTERNAL_47aef429_4_k_cu_552d12b04cuda3std6ranges3__45__cpo4cendE:
	.zero		1
	.type		_ZN34_INTERNAL_47aef429_4_k_cu_552d12b04cuda3std3__420unreachable_sentinelE,@object
	.size		_ZN34_INTERNAL_47aef429_4_k_cu_552d12b04cuda3std3__420unreachable_sentinelE,(_ZN34_INTERNAL_47aef429_4_k_cu_552d12b04cuda3std6ranges3__45__cpo5ssizeE - _ZN34_INTERNAL_47aef429_4_k_cu_552d12b04cuda3std3__420unreachable_sentinelE)
_ZN34_INTERNAL_47aef429_4_k_cu_552d12b04cuda3std3__420unreachable_sentinelE:
	.zero		1
	.type		_ZN34_INTERNAL_47aef429_4_k_cu_552d12b04cuda3std6ranges3__45__cpo5ssizeE,@object
	.size		_ZN34_INTERNAL_47aef429_4_k_cu_552d12b04cuda3std6ranges3__45__cpo5ssizeE,(_ZN34_INTERNAL_47aef429_4_k_cu_552d12b06thrust24THRUST_300001_SM_1000_NS12placeholders2_8E - _ZN34_INTERNAL_47aef429_4_k_cu_552d12b04cuda3std6ranges3__45__cpo5ssizeE)
_ZN34_INTERNAL_47aef429_4_k_cu_552d12b04cuda3std6ranges3__45__cpo5ssizeE:
	.zero		1
	.type		_ZN34_INTERNAL_47aef429_4_k_cu_552d12b06thrust24THRUST_300001_SM_1000_NS12placeholders2_8E,@object
	.size		_ZN34_INTERNAL_47aef429_4_k_cu_552d12b06thrust24THRUST_300001_SM_1000_NS12placeholders2_8E,(_ZN34_INTERNAL_47aef429_4_k_cu_552d12b04cuda3std3__45__cpo5crendE - _ZN34_INTERNAL_47aef429_4_k_cu_552d12b06thrust24THRUST_300001_SM_1000_NS12placeholders2_8E)
_ZN34_INTERNAL_47aef429_4_k_cu_552d12b06thrust24THRUST_300001_SM_1000_NS12placeholders2_8E:
	.zero		1
	.type		_ZN34_INTERNAL_47aef429_4_k_cu_552d12b04cuda3std3__45__cpo5crendE,@object
	.size		_ZN34_INTERNAL_47aef429_4_k_cu_552d12b04cuda3std3__45__cpo5crendE,(_ZN34_INTERNAL_47aef429_4_k_cu_552d12b04cuda3std6ranges3__45__cpo4prevE - _ZN34_INTERNAL_47aef429_4_k_cu_552d12b04cuda3std3__45__cpo5crendE)
_ZN34_INTERNAL_47aef429_4_k_cu_552d12b04cuda3std3__45__cpo5crendE:
	.zero		1
	.type		_ZN34_INTERNAL_47aef429_4_k_cu_552d12b04cuda3std6ranges3__45__cpo4prevE,@object
	.size		_ZN34_INTERNAL_47aef429_4_k_cu_552d12b04cuda3std6ranges3__45__cpo4prevE,(_ZN34_INTERNAL_47aef429_4_k_cu_552d12b04cuda3std6ranges3__45__cpo9iter_moveE - _ZN34_INTERNAL_47aef429_4_k_cu_552d12b04cuda3std6ranges3__45__cpo4prevE)
_ZN34_INTERNAL_47aef429_4_k_cu_552d12b04cuda3std6ranges3__45__cpo4prevE:
	.zero		1
	.type		_ZN34_INTERNAL_47aef429_4_k_cu_552d12b04cuda3std6ranges3__45__cpo9iter_moveE,@object
	.size		_ZN34_INTERNAL_47aef429_4_k_cu_552d12b04cuda3std6ranges3__45__cpo9iter_moveE,(_ZN34_INTERNAL_47aef429_4_k_cu_552d12b06thrust24THRUST_300001_SM_1000_NS6system6detail10sequential3seqE - _ZN34_INTERNAL_47aef429_4_k_cu_552d12b04cuda3std6ranges3__45__cpo9iter_moveE)
_ZN34_INTERNAL_47aef429_4_k_cu_552d12b04cuda3std6ranges3__45__cpo9iter_moveE:
	.zero		1
	.type		_ZN34_INTERNAL_47aef429_4_k_cu_552d12b06thrust24THRUST_300001_SM_1000_NS6system6detail10sequential3seqE,@object
	.size		_ZN34_INTERNAL_47aef429_4_k_cu_552d12b06thrust24THRUST_300001_SM_1000_NS6system6detail10sequential3seqE,(.L_31 - _ZN34_INTERNAL_47aef429_4_k_cu_552d12b06thrust24THRUST_300001_SM_1000_NS6system6detail10sequential3seqE)
_ZN34_INTERNAL_47aef429_4_k_cu_552d12b06thrust24THRUST_300001_SM_1000_NS6system6detail10sequential3seqE:
	.zero		1
.L_31:


//--------------------- .nv.constant0._ZN3cub18CUB_300001_SM_10006detail9transform16transform_kernelINS2_10policy_hubILb1EN4cuda3std3__45tupleIJN6thrust24THRUST_300001_SM_1000_NS17counting_iteratorIiNSA_11use_defaultESC_SC_EEEEEE10policy1000El10raw_accessNSA_6detail15normal_iteratorINSA_10device_ptrIdEEEEJSD_EEEvT0_iT1_T2_DpNS2_10kernel_argIT3_EE --------------------------
	.section	.nv.constant0._ZN3cub18CUB_300001_SM_10006detail9transform16transform_kernelINS2_10policy_hubILb1EN4cuda3std3__45tupleIJN6thrust24THRUST_300001_SM_1000_NS17counting_iteratorIiNSA_11use_defaultESC_SC_EEEEEE10policy1000El10raw_accessNSA_6detail15normal_iteratorINSA_10device_ptrIdEEEEJSD_EEEvT0_iT1_T2_DpNS2_10kernel_argIT3_EE,"a",@progbits
	.sectionflags	@""
	.align	4
.nv.constant0._ZN3cub18CUB_300001_SM_10006detail9transform16transform_kernelINS2_10policy_hubILb1EN4cuda3std3__45tupleIJN6thrust24THRUST_300001_SM_1000_NS17counting_iteratorIiNSA_11use_defaultESC_SC_EEEEEE10policy1000El10raw_accessNSA_6detail15normal_iteratorINSA_10device_ptrIdEEEEJSD_EEEvT0_iT1_T2_DpNS2_10kernel_argIT3_EE:
	.zero		1000


//--------------------- .nv.constant0._ZN3cub18CUB_300001_SM_10006detail9transform16transform_kernelINS2_10policy_hubILb1EN4cuda3std3__45tupleIJN6thrust24THRUST_300001_SM_1000_NS17counting_iteratorIiNSA_11use_defaultESC_SC_EEEEEE10policy1000Ei10raw_accessNSA_6detail15normal_iteratorINSA_10device_ptrIdEEEEJSD_EEEvT0_iT1_T2_DpNS2_10kernel_argIT3_EE --------------------------
	.section	.nv.constant0._ZN3cub18CUB_300001_SM_10006detail9transform16transform_kernelINS2_10policy_hubILb1EN4cuda3std3__45tupleIJN6thrust24THRUST_300001_SM_1000_NS17counting_iteratorIiNSA_11use_defaultESC_SC_EEEEEE10policy1000Ei10raw_accessNSA_6detail15normal_iteratorINSA_10device_ptrIdEEEEJSD_EEEvT0_iT1_T2_DpNS2_10kernel_argIT3_EE,"a",@progbits
	.sectionflags	@""
	.align	4
.nv.constant0._ZN3cub18CUB_300001_SM_10006detail9transform16transform_kernelINS2_10policy_hubILb1EN4cuda3std3__45tupleIJN6thrust24THRUST_300001_SM_1000_NS17counting_iteratorIiNSA_11use_defaultESC_SC_EEEEEE10policy1000Ei10raw_accessNSA_6detail15normal_iteratorINSA_10device_ptrIdEEEEJSD_EEEvT0_iT1_T2_DpNS2_10kernel_argIT3_EE:
	.zero		992


//--------------------- .nv.constant0._ZN3cub18CUB_300001_SM_10006detail8for_each13static_kernelINS2_12policy_hub_t12policy_500_tEmN6thrust24THRUST_300001_SM_1000_NS8cuda_cub20__uninitialized_fill7functorINS7_10device_ptrIbEEbEEEEvT0_T1_ --------------------------
	.section	.nv.constant0._ZN3cub18CUB_300001_SM_10006detail8for_each13static_kernelINS2_12policy_hub_t12policy_500_tEmN6thrust24THRUST_300001_SM_1000_NS8cuda_cub20__uninitialized_fill7functorINS7_10device_ptrIbEEbEEEEvT0_T1_,"a",@progbits
	.sectionflags	@""
	.align	4
.nv.constant0._ZN3cub18CUB_300001_SM_10006detail8for_each13static_kernelINS2_12policy_hub_t12policy_500_tEmN6thrust24THRUST_300001_SM_1000_NS8cuda_cub20__uninitialized_fill7functorINS7_10device_ptrIbEEbEEEEvT0_T1_:
	.zero		920


//--------------------- .nv.constant0._ZN3cub18CUB_300001_SM_10006detail8for_each13static_kernelINS2_12policy_hub_t12policy_500_tEmN6thrust24THRUST_300001_SM_1000_NS8cuda_cub20__uninitialized_fill7functorINS7_10device_ptrIdEEdEEEEvT0_T1_ --------------------------
	.section	.nv.constant0._ZN3cub18CUB_300001_SM_10006detail8for_each13static_kernelINS2_12policy_hub_t12policy_500_tEmN6thrust24THRUST_300001_SM_1000_NS8cuda_cub20__uninitialized_fill7functorINS7_10device_ptrIdEEdEEEEvT0_T1_,"a",@progbits
	.sectionflags	@""
	.align	4
.nv.constant0._ZN3cub18CUB_300001_SM_10006detail8for_each13static_kernelINS2_12policy_hub_t12policy_500_tEmN6thrust24THRUST_300001_SM_1000_NS8cuda_cub20__uninitialized_fill7functorINS7_10device_ptrIdEEdEEEEvT0_T1_:
	.zero		920


//--------------------- .nv.constant0._ZN3cub18CUB_300001_SM_10006detail8for_each13static_kernelINS2_12policy_hub_t12policy_500_tEmN6thrust24THRUST_300001_SM_1000_NS8cuda_cub20__uninitialized_fill7functorINS7_10device_ptrIiEEiEEEEvT0_T1_ --------------------------
	.section	.nv.constant0._ZN3cub18CUB_300001_SM_10006detail8for_each13static_kernelINS2_12policy_hub_t12policy_500_tEmN6thrust24THRUST_300001_SM_1000_NS8cuda_cub20__uninitialized_fill7functorINS7_10device_ptrIiEEiEEEEvT0_T1_,"a",@progbits
	.sectionflags	@""
	.align	4
.nv.constant0._ZN3cub18CUB_300001_SM_10006detail8for_each13static_kernelINS2_12policy_hub_t12policy_500_tEmN6thrust24THRUST_300001_SM_1000_NS8cuda_cub20__uninitialized_fill7functorINS7_10device_ptrIiEEiEEEEvT0_T1_:
	.zero		920


//--------------------- .nv.constant0._ZN3cub18CUB_300001_SM_10006detail11EmptyKernelIvEEvv --------------------------
	.section	.nv.constant0._ZN3cub18CUB_300001_SM_10006detail11EmptyKernelIvEEvv,"a",@progbits
	.sectionflags	@""
	.align	4
.nv.constant0._ZN3cub18CUB_300001_SM_10006detail11EmptyKernelIvEEvv:
	.zero		896


//--------------------- SYMBOLS --------------------------

	.type		.nv.reservedSmem.offset0,@object
	.size		.nv.reservedSmem.offset0,0x4
